	.target	sm_90a

	.elftype	@"ET_EXEC"


//--------------------- .note.nv.tkinfo           --------------------------
	.section	.note.nv.tkinfo,"",@"SHT_NOTE"
	.sectionflags	@"SHF_NOTE_NV_TKINFO"
	.tkinfo
        /*0018*/ 	.word	0x00000002
        /*0030*/ 	.string	""
        /*0030*/ 	.string	"ptxas"
        /*0030*/ 	.string	"Cuda compilation tools, release 13.0, V13.0.88"
        /*0030*/ 	.string	"Build cuda_13.0.r13.0/compiler.36424714_0"
        /*0030*/ 	.string	"-v  -suppress-debug-info  -lineinfo  -arch sm_90a "



//--------------------- .note.nv.cuinfo           --------------------------
	.section	.note.nv.cuinfo,"",@"SHT_NOTE"
	.sectionflags	@"SHF_NOTE_NV_CUINFO"
        /*0018*/ 	.short	0x0002
        /*001a*/ 	.short	0x005a
        /*001c*/ 	.short	0x0082
	.zero		2


//--------------------- .nv.info                  --------------------------
	.section	.nv.info,"",@"SHT_CUDA_INFO"
	.align	4


	//----- nvinfo : EIATTR_REGCOUNT
	.align		4
        /*0000*/ 	.byte	0x04, 0x2f
        /*0002*/ 	.short	(.L_1 - .L_0)
	.align		4
.L_0:
        /*0004*/ 	.word	index@(matmul_kernel)
        /*0008*/ 	.word	0x000000ff


	//----- nvinfo : EIATTR_FRAME_SIZE
	.align		4
.L_1:
        /*000c*/ 	.byte	0x04, 0x11
        /*000e*/ 	.short	(.L_3 - .L_2)
	.align		4
.L_2:
        /*0010*/ 	.word	index@(matmul_kernel)
        /*0014*/ 	.word	0x000016f8


	//----- nvinfo : EIATTR_MIN_STACK_SIZE
	.align		4
.L_3:
        /*0018*/ 	.byte	0x04, 0x12
        /*001a*/ 	.short	(.L_5 - .L_4)
	.align		4
.L_4:
        /*001c*/ 	.word	index@(matmul_kernel)
        /*0020*/ 	.word	0x000016f8
.L_5:


//--------------------- .nv.compat                --------------------------
	.section	.nv.compat,"",@"SHT_CUDA_COMPAT_INFO"
	.align	4
        /*0000*/ 	.byte	0x02, 0x09, 0x01, 0x00, 0x02, 0x02, 0x04, 0x00, 0x02, 0x05, 0x05, 0x00, 0x03, 0x07, 0x01, 0x01
        /*0010*/ 	.byte	0x02, 0x03, 0x00, 0x00, 0x02, 0x06, 0x01, 0x00, 0x04, 0x0b, 0x08, 0x00, 0x00, 0x00, 0x00, 0x00
        /*0020*/ 	.byte	0x00, 0x00, 0x00, 0x00


//--------------------- .nv.info.matmul_kernel    --------------------------
	.section	.nv.info.matmul_kernel,"",@"SHT_CUDA_INFO"
	.sectionflags	@""
	.align	4


	//----- nvinfo : EIATTR_CUDA_API_VERSION
	.align		4
        /*0000*/ 	.byte	0x04, 0x37
        /*0002*/ 	.short	(.L_7 - .L_6)
.L_6:
        /*0004*/ 	.word	0x00000082


	//----- nvinfo : EIATTR_KPARAM_INFO
	.align		4
.L_7:
        /*0008*/ 	.byte	0x04, 0x17
        /*000a*/ 	.short	(.L_9 - .L_8)
.L_8:
        /*000c*/ 	.word	0x00000000
        /*0010*/ 	.short	0x000d
        /*0012*/ 	.short	0x0048
        /*0014*/ 	.byte	0x00, 0xf4, 0x21, 0x00


	//----- nvinfo : EIATTR_KPARAM_INFO
	.align		4
.L_9:
        /*0018*/ 	.byte	0x04, 0x17
        /*001a*/ 	.short	(.L_11 - .L_10)
.L_10:
        /*001c*/ 	.word	0x00000000
        /*0020*/ 	.short	0x000c
        /*0022*/ 	.short	0x0040
        /*0024*/ 	.byte	0x00, 0xf4, 0x21, 0x00


	//----- nvinfo : EIATTR_KPARAM_INFO
	.align		4
.L_11:
        /*0028*/ 	.byte	0x04, 0x17
        /*002a*/ 	.short	(.L_13 - .L_12)
.L_12:
        /*002c*/ 	.word	0x00000000
        /*0030*/ 	.short	0x000b
        /*0032*/ 	.short	0x0038
        /*0034*/ 	.byte	0x00, 0xf0, 0x11, 0x00


	//----- nvinfo : EIATTR_KPARAM_INFO
	.align		4
.L_13:
        /*0038*/ 	.byte	0x04, 0x17
        /*003a*/ 	.short	(.L_15 - .L_14)
.L_14:
        /*003c*/ 	.word	0x00000000
        /*0040*/ 	.short	0x000a
        /*0042*/ 	.short	0x0034
        /*0044*/ 	.byte	0x00, 0xf0, 0x11, 0x00


	//----- nvinfo : EIATTR_KPARAM_INFO
	.align		4
.L_15:
        /*0048*/ 	.byte	0x04, 0x17
        /*004a*/ 	.short	(.L_17 - .L_16)
.L_16:
        /*004c*/ 	.word	0x00000000
        /*0050*/ 	.short	0x0009
        /*0052*/ 	.short	0x0030
        /*0054*/ 	.byte	0x00, 0xf0, 0x11, 0x00


	//----- nvinfo : EIATTR_KPARAM_INFO
	.align		4
.L_17:
        /*0058*/ 	.byte	0x04, 0x17
        /*005a*/ 	.short	(.L_19 - .L_18)
.L_18:
        /*005c*/ 	.word	0x00000000
        /*0060*/ 	.short	0x0008
        /*0062*/ 	.short	0x002c
        /*0064*/ 	.byte	0x00, 0xf0, 0x11, 0x00


	//----- nvinfo : EIATTR_KPARAM_INFO
	.align		4
.L_19:
        /*0068*/ 	.byte	0x04, 0x17
        /*006a*/ 	.short	(.L_21 - .L_20)
.L_20:
        /*006c*/ 	.word	0x00000000
        /*0070*/ 	.short	0x0007
        /*0072*/ 	.short	0x0028
        /*0074*/ 	.byte	0x00, 0xf0, 0x11, 0x00


	//----- nvinfo : EIATTR_KPARAM_INFO
	.align		4
.L_21:
        /*0078*/ 	.byte	0x04, 0x17
        /*007a*/ 	.short	(.L_23 - .L_22)
.L_22:
        /*007c*/ 	.word	0x00000000
        /*0080*/ 	.short	0x0006
        /*0082*/ 	.short	0x0024
        /*0084*/ 	.byte	0x00, 0xf0, 0x11, 0x00


	//----- nvinfo : EIATTR_KPARAM_INFO
	.align		4
.L_23:
        /*0088*/ 	.byte	0x04, 0x17
        /*008a*/ 	.short	(.L_25 - .L_24)
.L_24:
        /*008c*/ 	.word	0x00000000
        /*0090*/ 	.short	0x0005
        /*0092*/ 	.short	0x0020
        /*0094*/ 	.byte	0x00, 0xf0, 0x11, 0x00


	//----- nvinfo : EIATTR_KPARAM_INFO
	.align		4
.L_25:
        /*0098*/ 	.byte	0x04, 0x17
        /*009a*/ 	.short	(.L_27 - .L_26)
.L_26:
        /*009c*/ 	.word	0x00000000
        /*00a0*/ 	.short	0x0004
        /*00a2*/ 	.short	0x001c
        /*00a4*/ 	.byte	0x00, 0xf0, 0x11, 0x00


	//----- nvinfo : EIATTR_KPARAM_INFO
	.align		4
.L_27:
        /*00a8*/ 	.byte	0x04, 0x17
        /*00aa*/ 	.short	(.L_29 - .L_28)
.L_28:
        /*00ac*/ 	.word	0x00000000
        /*00b0*/ 	.short	0x0003
        /*00b2*/ 	.short	0x0018
        /*00b4*/ 	.byte	0x00, 0xf0, 0x11, 0x00


	//----- nvinfo : EIATTR_KPARAM_INFO
	.align		4
.L_29:
        /*00b8*/ 	.byte	0x04, 0x17
        /*00ba*/ 	.short	(.L_31 - .L_30)
.L_30:
        /*00bc*/ 	.word	0x00000000
        /*00c0*/ 	.short	0x0002
        /*00c2*/ 	.short	0x0010
        /*00c4*/ 	.byte	0x00, 0xf4, 0x21, 0x00


	//----- nvinfo : EIATTR_KPARAM_INFO
	.align		4
.L_31:
        /*00c8*/ 	.byte	0x04, 0x17
        /*00ca*/ 	.short	(.L_33 - .L_32)
.L_32:
        /*00cc*/ 	.word	0x00000000
        /*00d0*/ 	.short	0x0001
        /*00d2*/ 	.short	0x0008
        /*00d4*/ 	.byte	0x00, 0xf4, 0x21, 0x00


	//----- nvinfo : EIATTR_KPARAM_INFO
	.align		4
.L_33:
        /*00d8*/ 	.byte	0x04, 0x17
        /*00da*/ 	.short	(.L_35 - .L_34)
.L_34:
        /*00dc*/ 	.word	0x00000000
        /*00e0*/ 	.short	0x0000
        /*00e2*/ 	.short	0x0000
        /*00e4*/ 	.byte	0x00, 0xf4, 0x21, 0x00


	//----- nvinfo : EIATTR_SPARSE_MMA_MASK
	.align		4
.L_35:
        /*00e8*/ 	.byte	0x03, 0x50
        /*00ea*/ 	.short	0x0000


	//----- nvinfo : EIATTR_MAXREG_COUNT
	.align		4
        /*00ec*/ 	.byte	0x03, 0x1b
        /*00ee*/ 	.short	0x00ff


	//----- nvinfo : EIATTR_NUM_BARRIERS
	.align		4
        /*00f0*/ 	.byte	0x02, 0x4c
        /*00f2*/ 	.byte	0x01
	.zero		1


	//----- nvinfo : EIATTR_ANNOTATIONS
	.align		4
        /*00f4*/ 	.byte	0x04, 0x55
        /*00f6*/ 	.short	(.L_37 - .L_36)


	//   ....[0]....
.L_36:
        /*00f8*/ 	.word	0x00000001
        /*00fc*/ 	.byte	0x60, 0x05, 0x00, 0x00, 0x01, 0x00, 0x00, 0x00, 0xa0, 0x05, 0x00, 0x00, 0x01, 0x00, 0x00, 0x00
        /* <DEDUP_REMOVED lines=2792> */
        /*af8c*/ 	.byte	0xf0, 0x7a, 0x04, 0x00


	//----- nvinfo : EIATTR_MERCURY_ISA_VERSION
	.align		4
.L_37:
        /*af90*/ 	.byte	0x03, 0x5f
        /*af92*/ 	.short	0x0101


	//----- nvinfo : EIATTR_EXIT_INSTR_OFFSETS
	.align		4
        /*af94*/ 	.byte	0x04, 0x1c
        /*af96*/ 	.short	(.L_39 - .L_38)


	//   ....[0]....
.L_38:
        /*af98*/ 	.word	0x00047ae0


	//   ....[1]....
        /*af9c*/ 	.word	0x00047b10


	//----- nvinfo : EIATTR_REQNTID
	.align		4
.L_39:
        /*afa0*/ 	.byte	0x04, 0x10
        /*afa2*/ 	.short	(.L_41 - .L_40)
.L_40:
        /*afa4*/ 	.word	0x00000080
        /*afa8*/ 	.word	0x00000001
        /*afac*/ 	.word	0x00000001


	//----- nvinfo : EIATTR_CBANK_PARAM_SIZE
	.align		4
.L_41:
        /*afb0*/ 	.byte	0x03, 0x19
        /*afb2*/ 	.short	0x0050


	//----- nvinfo : EIATTR_PARAM_CBANK
	.align		4
        /*afb4*/ 	.byte	0x04, 0x0a
        /*afb6*/ 	.short	(.L_43 - .L_42)
	.align		4
.L_42:
        /*afb8*/ 	.word	index@(.nv.constant0.matmul_kernel)
        /*afbc*/ 	.short	0x0210
        /*afbe*/ 	.short	0x0050


	//----- nvinfo : EIATTR_SW_WAR
	.align		4
.L_43:
        /*afc0*/ 	.byte	0x04, 0x36
        /*afc2*/ 	.short	(.L_45 - .L_44)
.L_44:
        /*afc4*/ 	.word	0x00000008
.L_45:


//--------------------- .nv.callgraph             --------------------------
	.section	.nv.callgraph,"",@"SHT_CUDA_CALLGRAPH"
	.align	4
	.sectionentsize	8
	.align		4
        /*0000*/ 	.word	0x00000000
	.align		4
        /*0004*/ 	.word	0xffffffff
	.align		4
        /*0008*/ 	.word	0x00000000
	.align		4
        /*000c*/ 	.word	0xfffffffe
	.align		4
        /*0010*/ 	.word	0x00000000
	.align		4
        /*0014*/ 	.word	0xfffffffd
	.align		4
        /*0018*/ 	.word	0x00000000
	.align		4
        /*001c*/ 	.word	0xfffffffc


//--------------------- .text.matmul_kernel       --------------------------
	.section	.text.matmul_kernel,"ax",@progbits
	.align	128
        .global         matmul_kernel
        .type           matmul_kernel,@function
        .size           matmul_kernel,(.L_x_4 - matmul_kernel)
        .other          matmul_kernel,@"STO_CUDA_ENTRY STV_DEFAULT"
matmul_kernel:
.text.matmul_kernel:
[----:B------:R-:W0:Y:S08]  /*0000*/  LDC R1, c[0x0][0x28] ;  /* 0x00000a00ff017b82 */ /* 0x000e300000000800 */
[----:B------:R-:W1:Y:S01]  /*0010*/  LDC.64 R20, c[0x0][0x228] ;  /* 0x00008a00ff147b82 */ /* 0x000e620000000a00 */
[----:B------:R-:W2:Y:S01]  /*0020*/  S2R R5, SR_CTAID.X ;  /* 0x0000000000057919 */ /* 0x000ea20000002500 */
[----:B------:R-:W-:Y:S01]  /*0030*/  UMOV UR4, 0x400 ;  /* 0x0000040000047882 */ /* 0x000fe20000000000 */
[----:B------:R-:W-:Y:S01]  /*0040*/  ULDC.64 UR6, c[0x0][0x208] ;  /* 0x0000820000067ab9 */ /* 0x000fe20000000a00 */
[----:B0-----:R-:W-:Y:S01]  /*0050*/  VIADD R1, R1, 0xffffe908 ;  /* 0xffffe90801017836 */ /* 0x001fe20000000000 */
[----:B------:R-:W0:Y:S03]  /*0060*/  S2R R28, SR_TID.X ;  /* 0x00000000001c7919 */ /* 0x000e260000002100 */
[----:B------:R-:W3:Y:S08]  /*0070*/  LDC R152, c[0x0][0x230] ;  /* 0x00008c00ff987b82 */ /* 0x000ef00000000800 */
[----:B------:R-:W4:Y:S01]  /*0080*/  S2UR UR5, SR_CgaCtaId ;  /* 0x00000000000579c3 */ /* 0x000f220000008800 */
[----:B-1----:R-:W-:-:S05]  /*0090*/  VIADD R0, R21, 0xff ;  /* 0x000000ff15007836 */ /* 0x002fca0000000000 */
[----:B------:R-:W-:Y:S01]  /*00a0*/  SHF.R.S32.HI R3, RZ, 0x1f, R0 ;  /* 0x0000001fff037819 */ /* 0x000fe20000011400 */
[----:B---3--:R-:W-:-:S03]  /*00b0*/  VIADD R152, R152, 0x3f ;  /* 0x0000003f98987836 */ /* 0x008fc60000000000 */
[----:B------:R-:W-:Y:S02]  /*00c0*/  LEA.HI R3, R3, R0, RZ, 0x8 ;  /* 0x0000000003037211 */ /* 0x000fe400078f40ff */
[----:B--2---:R-:W-:Y:S02]  /*00d0*/  IABS R8, R5 ;  /* 0x0000000500087213 */ /* 0x004fe40000000000 */
[----:B------:R-:W-:Y:S02]  /*00e0*/  SHF.R.S32.HI R3, RZ, 0x8, R3 ;  /* 0x00000008ff037819 */ /* 0x000fe40000011403 */
[----:B0-----:R-:W-:Y:S01]  /*00f0*/  LOP3.LUT R153, R28, 0x7f, RZ, 0xc0, !PT ;  /* 0x0000007f1c997812 */ /* 0x001fe200078ec0ff */
[----:B----4-:R-:W-:Y:S02]  /*0100*/  ULEA UR4, UR5, UR4, 0x18 ;  /* 0x0000000405047291 */ /* 0x010fe4000f8ec03f */
[----:B------:R-:W-:-:S05]  /*0110*/  IMAD.SHL.U32 R4, R3, 0x4, RZ ;  /* 0x0000000403047824 */ /* 0x000fca00078e00ff */
[-C--:B------:R-:W-:Y:S02]  /*0120*/  IABS R7, R4.reuse ;  /* 0x0000000400077213 */ /* 0x080fe40000000000 */
[----:B------:R-:W-:Y:S02]  /*0130*/  IABS R10, R4 ;  /* 0x00000004000a7213 */ /* 0x000fe40000000000 */
[----:B------:R-:W0:Y:S08]  /*0140*/  I2F.RP R0, R7 ;  /* 0x0000000700007306 */ /* 0x000e300000209400 */
[----:B0-----:R-:W0:Y:S02]  /*0150*/  MUFU.RCP R0, R0 ;  /* 0x0000000000007308 */ /* 0x001e240000001000 */
[----:B0-----:R-:W-:-:S02]  /*0160*/  VIADD R2, R0, 0xffffffe ;  /* 0x0ffffffe00027836 */ /* 0x001fc40000000000 */
[----:B------:R-:W-:-:S04]  /*0170*/  IMAD.MOV R0, RZ, RZ, -R10 ;  /* 0x000000ffff007224 */ /* 0x000fc800078e0a0a */
[----:B------:R0:W1:Y:S02]  /*0180*/  F2I.FTZ.U32.TRUNC.NTZ R3, R2 ;  /* 0x0000000200037305 */ /* 0x000064000021f000 */
[----:B0-----:R-:W-:Y:S02]  /*0190*/  IMAD.MOV.U32 R2, RZ, RZ, RZ ;  /* 0x000000ffff027224 */ /* 0x001fe400078e00ff */
[----:B-1----:R-:W-:-:S04]  /*01a0*/  IMAD.MOV R6, RZ, RZ, -R3 ;  /* 0x000000ffff067224 */ /* 0x002fc800078e0a03 */
[----:B------:R-:W-:Y:S02]  /*01b0*/  IMAD R9, R6, R7, RZ ;  /* 0x0000000706097224 */ /* 0x000fe400078e02ff */
[----:B------:R-:W-:Y:S02]  /*01c0*/  IMAD.MOV.U32 R6, RZ, RZ, R8 ;  /* 0x000000ffff067224 */ /* 0x000fe400078e0008 */
[----:B------:R-:W-:-:S06]  /*01d0*/  IMAD.HI.U32 R3, R3, R9, R2 ;  /* 0x0000000903037227 */ /* 0x000fcc00078e0002 */
[----:B------:R-:W-:-:S04]  /*01e0*/  IMAD.HI.U32 R3, R3, R6, RZ ;  /* 0x0000000603037227 */ /* 0x000fc800078e00ff */
[----:B------:R-:W-:-:S05]  /*01f0*/  IMAD R0, R3, R0, R6 ;  /* 0x0000000003007224 */ /* 0x000fca00078e0206 */
[----:B------:R-:W-:-:S13]  /*0200*/  ISETP.GT.U32.AND P1, PT, R7, R0, PT ;  /* 0x000000000700720c */ /* 0x000fda0003f24070 */
[----:B------:R-:W-:Y:S02]  /*0210*/  @!P1 IMAD.IADD R0, R0, 0x1, -R7 ;  /* 0x0000000100009824 */ /* 0x000fe400078e0a07 */
[----:B------:R-:W-:Y:S01]  /*0220*/  @!P1 VIADD R3, R3, 0x1 ;  /* 0x0000000103039836 */ /* 0x000fe20000000000 */
[----:B------:R-:W-:Y:S02]  /*0230*/  ISETP.NE.AND P1, PT, R4, RZ, PT ;  /* 0x000000ff0400720c */ /* 0x000fe40003f25270 */
[----:B------:R-:W-:Y:S02]  /*0240*/  ISETP.GE.U32.AND P0, PT, R0, R7, PT ;  /* 0x000000070000720c */ /* 0x000fe40003f06070 */
[----:B------:R-:W-:-:S04]  /*0250*/  LOP3.LUT R0, R5, R4, RZ, 0x3c, !PT ;  /* 0x0000000405007212 */ /* 0x000fc800078e3cff */
[----:B------:R-:W-:Y:S01]  /*0260*/  ISETP.GE.AND P2, PT, R0, RZ, PT ;  /* 0x000000ff0000720c */ /* 0x000fe20003f46270 */
[----:B------:R-:W-:-:S06]  /*0270*/  VIADD R0, R20, 0xff ;  /* 0x000000ff14007836 */ /* 0x000fcc0000000000 */
[----:B------:R-:W-:-:S04]  /*0280*/  @P0 VIADD R3, R3, 0x1 ;  /* 0x0000000103030836 */ /* 0x000fc80000000000 */
[----:B------:R-:W-:Y:S01]  /*0290*/  IMAD.MOV.U32 R2, RZ, RZ, R3 ;  /* 0x000000ffff027224 */ /* 0x000fe200078e0003 */
[----:B------:R-:W-:-:S03]  /*02a0*/  SHF.R.S32.HI R3, RZ, 0x1f, R0 ;  /* 0x0000001fff037819 */ /* 0x000fc60000011400 */
[----:B------:R-:W-:Y:S01]  /*02b0*/  @!P2 IMAD.MOV R2, RZ, RZ, -R2 ;  /* 0x000000ffff02a224 */ /* 0x000fe200078e0a02 */
[----:B------:R-:W-:Y:S02]  /*02c0*/  @!P1 LOP3.LUT R2, RZ, R4, RZ, 0x33, !PT ;  /* 0x00000004ff029212 */ /* 0x000fe400078e33ff */
[----:B------:R-:W-:-:S03]  /*02d0*/  LEA.HI R3, R3, R0, RZ, 0x8 ;  /* 0x0000000003037211 */ /* 0x000fc600078f40ff */
[----:B------:R-:W-:Y:S02]  /*02e0*/  IMAD.SHL.U32 R6, R2, 0x4, RZ ;  /* 0x0000000402067824 */ /* 0x000fe400078e00ff */
[----:B------:R-:W-:-:S03]  /*02f0*/  IMAD.MOV R2, RZ, RZ, -R2 ;  /* 0x000000ffff027224 */ /* 0x000fc600078e0a02 */
[----:B------:R-:W-:Y:S01]  /*0300*/  LEA.HI.SX32 R3, R3, -R6, 0x18 ;  /* 0x8000000603037211 */ /* 0x000fe200078fc2ff */
[----:B------:R-:W-:-:S03]  /*0310*/  IMAD R4, R4, R2, R5 ;  /* 0x0000000204047224 */ /* 0x000fc600078e0205 */
[----:B------:R-:W-:Y:S02]  /*0320*/  VIMNMX R11, R3, 0x4, PT ;  /* 0x00000004030b7848 */ /* 0x000fe40003fe0100 */
[----:B------:R-:W-:Y:S02]  /*0330*/  IABS R9, R4 ;  /* 0x0000000400097213 */ /* 0x000fe40000000000 */
[----:B------:R-:W-:-:S04]  /*0340*/  IABS R7, R11 ;  /* 0x0000000b00077213 */ /* 0x000fc80000000000 */
[----:B------:R-:W0:Y:S08]  /*0350*/  I2F.RP R0, R7 ;  /* 0x0000000700007306 */ /* 0x000e300000209400 */
[----:B0-----:R-:W0:Y:S02]  /*0360*/  MUFU.RCP R0, R0 ;  /* 0x0000000000007308 */ /* 0x001e240000001000 */
[----:B0-----:R-:W-:-:S06]  /*0370*/  VIADD R3, R0, 0xffffffe ;  /* 0x0ffffffe00037836 */ /* 0x001fcc0000000000 */
[----:B------:R-:W0:Y:S02]  /*0380*/  F2I.FTZ.U32.TRUNC.NTZ R3, R3 ;  /* 0x0000000300037305 */ /* 0x000e24000021f000 */
[----:B0-----:R-:W-:-:S04]  /*0390*/  IMAD.MOV R8, RZ, RZ, -R3 ;  /* 0x000000ffff087224 */ /* 0x001fc800078e0a03 */
[----:B------:R-:W-:Y:S01]  /*03a0*/  IMAD.MOV.U32 R2, RZ, RZ, R8 ;  /* 0x000000ffff027224 */ /* 0x000fe200078e0008 */
[----:B------:R-:W-:-:S03]  /*03b0*/  IABS R8, R11 ;  /* 0x0000000b00087213 */ /* 0x000fc60000000000 */
[----:B------:R-:W-:Y:S02]  /*03c0*/  IMAD R5, R2, R7, RZ ;  /* 0x0000000702057224 */ /* 0x000fe400078e02ff */
[----:B------:R-:W-:Y:S02]  /*03d0*/  IMAD.MOV.U32 R2, RZ, RZ, RZ ;  /* 0x000000ffff027224 */ /* 0x000fe400078e00ff */
[----:B------:R-:W-:Y:S02]  /*03e0*/  IMAD.MOV R0, RZ, RZ, -R8 ;  /* 0x000000ffff007224 */ /* 0x000fe400078e0a08 */
        /* <DEDUP_REMOVED lines=9> */
[----:B------:R-:W-:-:S07]  /*0480*/  ISETP.GE.AND P2, PT, R0, RZ, PT ;  /* 0x000000ff0000720c */ /* 0x000fce0003f46270 */
[----:B------:R-:W-:Y:S01]  /*0490*/  @P0 VIADD R2, R2, 0x1 ;  /* 0x0000000102020836 */ /* 0x000fe20000000000 */
[----:B------:R-:W-:-:S03]  /*04a0*/  ISETP.GT.AND P0, PT, R152, 0x3f, PT ;  /* 0x0000003f9800780c */ /* 0x000fc60003f04270 */
[----:B------:R-:W-:-:S04]  /*04b0*/  IMAD.MOV.U32 R0, RZ, RZ, R2 ;  /* 0x000000ffff007224 */ /* 0x000fc800078e0002 */
[----:B------:R-:W-:Y:S01]  /*04c0*/  @!P2 IMAD.MOV R0, RZ, RZ, -R0 ;  /* 0x000000ffff00a224 */ /* 0x000fe200078e0a00 */
[----:B------:R-:W-:-:S05]  /*04d0*/  @!P1 LOP3.LUT R0, RZ, R11, RZ, 0x33, !PT ;  /* 0x0000000bff009212 */ /* 0x000fca00078e33ff */
[----:B------:R-:W-:Y:S02]  /*04e0*/  IMAD.MOV R2, RZ, RZ, -R0 ;  /* 0x000000ffff027224 */ /* 0x000fe400078e0a00 */
[----:B------:R-:W-:Y:S02]  /*04f0*/  IMAD.SHL.U32 R0, R0, 0x100, RZ ;  /* 0x0000010000007824 */ /* 0x000fe400078e00ff */
[----:B------:R-:W-:-:S04]  /*0500*/  IMAD R2, R11, R2, R4 ;  /* 0x000000020b027224 */ /* 0x000fc800078e0204 */
[----:B------:R-:W-:-:S04]  /*0510*/  IMAD.IADD R2, R6, 0x1, R2 ;  /* 0x0000000106027824 */ /* 0x000fc800078e0202 */
[----:B------:R-:W-:-:S04]  /*0520*/  IMAD R2, R2, 0x100, R153 ;  /* 0x0000010002027824 */ /* 0x000fc800078e0299 */
[----:B------:R-:W-:Y:S01]  /*0530*/  VIADD R3, R2, 0x80 ;  /* 0x0000008002037836 */ /* 0x000fe20000000000 */
[----:B------:R-:W-:Y:S06]  /*0540*/  @P0 BRA `(.L_x_0) ;  /* 0x0000001c000c0947 */ /* 0x000fec0003800000 */
[----:B------:R-:W-:Y:S01]  /*0550*/  IMAD.SHL.U32 R4, R28, 0x8, RZ ;  /* 0x000000081c047824 */ /* 0x000fe200078e00ff */
[----:B------:R1:W-:Y:S01]  /*0560*/  STL [R1+0x400], RZ ;  /* 0x000400ff01007387 */ /* 0x0003e20000100800 */
[----:B------:R-:W-:Y:S02]  /*0570*/  CS2R R24, SRZ ;  /* 0x0000000000187805 */ /* 0x000fe4000001ff00 */
[----:B------:R-:W-:Y:S02]  /*0580*/  CS2R R26, SRZ ;  /* 0x00000000001a7805 */ /* 0x000fe4000001ff00 */
[----:B------:R-:W-:Y:S01]  /*0590*/  CS2R R28, SRZ ;  /* 0x00000000001c7805 */ /* 0x000fe2000001ff00 */
[----:B------:R1:W-:Y:S01]  /*05a0*/  STL [R1+0xe68], R4 ;  /* 0x000e680401007387 */ /* 0x0003e20000100800 */
[----:B------:R-:W-:Y:S02]  /*05b0*/  CS2R R30, SRZ ;  /* 0x00000000001e7805 */ /* 0x000fe4000001ff00 */
[----:B------:R-:W-:-:S02]  /*05c0*/  CS2R R32, SRZ ;  /* 0x0000000000207805 */ /* 0x000fc4000001ff00 */
[----:B------:R-:W-:Y:S01]  /*05d0*/  CS2R R34, SRZ ;  /* 0x0000000000227805 */ /* 0x000fe2000001ff00 */
[----:B------:R1:W-:Y:S01]  /*05e0*/  STL [R1+0x404], RZ ;  /* 0x000404ff01007387 */ /* 0x0003e20000100800 */
[----:B------:R-:W-:Y:S02]  /*05f0*/  CS2R R36, SRZ ;  /* 0x0000000000247805 */ /* 0x000fe4000001ff00 */
[----:B------:R-:W-:Y:S02]  /*0600*/  CS2R R38, SRZ ;  /* 0x0000000000267805 */ /* 0x000fe4000001ff00 */
[----:B------:R-:W-:Y:S01]  /*0610*/  CS2R R40, SRZ ;  /* 0x0000000000287805 */ /* 0x000fe2000001ff00 */
[----:B------:R1:W-:Y:S01]  /*0620*/  STL [R1+0x408], RZ ;  /* 0x000408ff01007387 */ /* 0x0003e20000100800 */
        /* <DEDUP_REMOVED lines=72> */
[----:B------:R-:W-:-:S03]  /*0ab0*/  CS2R R150, SRZ ;  /* 0x0000000000967805 */ /* 0x000fc6000001ff00 */
[----:B------:R1:W-:Y:S04]  /*0ac0*/  STL [R1+0x454], RZ ;  /* 0x000454ff01007387 */ /* 0x0003e80000100800 */
        /* <DEDUP_REMOVED lines=234> */
[----:B------:R1:W-:Y:S04]  /*1970*/  STL [R1], RZ ;  /* 0x000000ff01007387 */ /* 0x0003e80000100800 */
        /* <DEDUP_REMOVED lines=126> */
[----:B------:R1:W-:Y:S01]  /*2160*/  STL [R1+0x1fc], RZ ;  /* 0x0001fcff01007387 */ /* 0x0003e20000100800 */
[----:B------:R-:W-:Y:S05]  /*2170*/  BRA `(.L_x_1) ;  /* 0x000001e4005c7947 */ /* 0x000fea0003800000 */
.L_x_0:
[-C--:B------:R-:W-:Y:S01]  /*2180*/  IABS R13, R20.reuse ;  /* 0x00000014000d7213 */ /* 0x080fe20000000000 */
[----:B------:R-:W-:Y:S01]  /*2190*/  ULDC UR10, c[0x0][0x23c] ;  /* 0x00008f00000a7ab9 */ /* 0x000fe20000000800 */
[----:B------:R-:W-:Y:S01]  /*21a0*/  IABS R4, R21 ;  /* 0x0000001500047213 */ /* 0x000fe20000000000 */
[----:B------:R-:W-:Y:S01]  /*21b0*/  ULDC UR11, c[0x0][0x240] ;  /* 0x00009000000b7ab9 */ /* 0x000fe20000000800 */
[----:B------:R-:W0:Y:S01]  /*21c0*/  I2F.RP R5, R13 ;  /* 0x0000000d00057306 */ /* 0x000e220000209400 */
[----:B------:R-:W-:Y:S01]  /*21d0*/  SHF.R.U32.HI R12, RZ, 0x6, R28 ;  /* 0x00000006ff0c7819 */ /* 0x000fe2000001161c */
[----:B------:R-:W-:Y:S01]  /*21e0*/  ULDC.64 UR8, c[0x0][0x218] ;  /* 0x0000860000087ab9 */ /* 0x000fe20000000a00 */
[----:B------:R-:W-:Y:S01]  /*21f0*/  LOP3.LUT R25, RZ, R20, RZ, 0x33, !PT ;  /* 0x00000014ff197212 */ /* 0x000fe200078e33ff */
[----:B------:R-:W-:Y:S01]  /*2200*/  ULDC UR5, c[0x0][0x234] ;  /* 0x00008d0000057ab9 */ /* 0x000fe20000000800 */
[----:B------:R-:W-:Y:S01]  /*2210*/  LOP3.LUT R53, R28, 0x3f, RZ, 0xc0, !PT ;  /* 0x0000003f1c357812 */ /* 0x000fe200078ec0ff */
[----:B------:R-:W-:Y:S01]  /*2220*/  ULDC UR18, c[0x0][0x238] ;  /* 0x00008e0000127ab9 */ /* 0x000fe20000000800 */
[----:B------:R-:W-:Y:S01]  /*2230*/  UMOV UR14, 0xfffffffe ;  /* 0xfffffffe000e7882 */ /* 0x000fe20000000000 */
[----:B------:R-:W1:Y:S01]  /*2240*/  I2F.RP R10, R4 ;  /* 0x00000004000a7306 */ /* 0x000e620000209400 */
[----:B------:R-:W-:Y:S01]  /*2250*/  UIMAD UR22, UR18, 0x3f, URZ ;  /* 0x0000003f121678a4 */ /* 0x000fe2000f8e023f */
[----:B------:R-:W-:Y:S01]  /*2260*/  UMOV UR15, 0x7fffffdf ;  /* 0x7fffffdf000f7882 */ /* 0x000fe20000000000 */
[----:B------:R-:W-:-:S02]  /*2270*/  UIMAD UR61, UR18, 0x3e, URZ ;  /* 0x0000003e123d78a4 */ /* 0x000fc4000f8e023f */
[----:B------:R-:W-:-:S03]  /*2280*/  UIMAD UR19, UR18, 0x3d, URZ ;  /* 0x0000003d121378a4 */ /* 0x000fc6000f8e023f */
[----:B0-----:R-:W0:Y:S01]  /*2290*/  MUFU.RCP R5, R5 ;  /* 0x0000000500057308 */ /* 0x001e220000001000 */
[----:B------:R-:W-:Y:S02]  /*22a0*/  UIMAD UR26, UR18, 0x3c, URZ ;  /* 0x0000003c121a78a4 */ /* 0x000fe4000f8e023f */
[----:B------:R-:W-:Y:S02]  /*22b0*/  UIMAD UR23, UR18, 0x3b, URZ ;  /* 0x0000003b121778a4 */ /* 0x000fe4000f8e023f */
[----:B------:R-:W-:Y:S02]  /*22c0*/  UIMAD UR30, UR18, 0x3a, URZ ;  /* 0x0000003a121e78a4 */ /* 0x000fe4000f8e023f */
[----:B------:R-:W-:Y:S01]  /*22d0*/  UIMAD UR27, UR18, 0x39, URZ ;  /* 0x00000039121b78a4 */ /* 0x000fe2000f8e023f */
[----:B-1----:R-:W1:Y:S01]  /*22e0*/  MUFU.RCP R10, R10 ;  /* 0x0000000a000a7308 */ /* 0x002e620000001000 */
[----:B------:R-:W-:Y:S02]  /*22f0*/  UIMAD UR34, UR18, 0x38, URZ ;  /* 0x00000038122278a4 */ /* 0x000fe4000f8e023f */
[----:B------:R-:W-:-:S02]  /*2300*/  UIMAD UR31, UR18, 0x37, URZ ;  /* 0x00000037121f78a4 */ /* 0x000fc4000f8e023f */
[----:B------:R-:W-:Y:S02]  /*2310*/  UIMAD UR38, UR18, 0x36, URZ ;  /* 0x00000036122678a4 */ /* 0x000fe4000f8e023f */
[----:B------:R-:W-:Y:S01]  /*2320*/  UIMAD UR35, UR18, 0x35, URZ ;  /* 0x00000035122378a4 */ /* 0x000fe2000f8e023f */
[----:B0-----:R-:W-:Y:S01]  /*2330*/  VIADD R6, R5, 0xffffffe ;  /* 0x0ffffffe05067836 */ /* 0x001fe20000000000 */
[----:B------:R-:W-:Y:S01]  /*2340*/  SGXT.U32 R5, R12, 0x1 ;  /* 0x000000010c05781a */ /* 0x000fe20000000000 */
[----:B------:R-:W-:Y:S01]  /*2350*/  UIMAD UR41, UR18, 0x34, URZ ;  /* 0x00000034122978a4 */ /* 0x000fe2000f8e023f */
[----:B------:R-:W-:Y:S01]  /*2360*/  IABS R12, R2 ;  /* 0x00000002000c7213 */ /* 0x000fe20000000000 */
[----:B------:R0:W2:Y:S01]  /*2370*/  F2I.FTZ.U32.TRUNC.NTZ R7, R6 ;  /* 0x0000000600077305 */ /* 0x0000a2000021f000 */
[----:B------:R-:W-:Y:S02]  /*2380*/  UIMAD UR39, UR18, 0x33, URZ ;  /* 0x00000033122778a4 */ /* 0x000fe4000f8e023f */
[----:B------:R-:W-:Y:S01]  /*2390*/  UIMAD UR43, UR18, 0x32, URZ ;  /* 0x00000032122b78a4 */ /* 0x000fe2000f8e023f */
[----:B-1----:R-:W-:Y:S01]  /*23a0*/  VIADD R8, R10, 0xffffffe ;  /* 0x0ffffffe0a087836 */ /* 0x002fe20000000000 */
[----:B------:R-:W-:-:S02]  /*23b0*/  UIMAD UR42, UR18, 0x31, URZ ;  /* 0x00000031122a78a4 */ /* 0x000fc4000f8e023f */
[----:B------:R-:W-:Y:S01]  /*23c0*/  UIMAD UR46, UR18, 0x30, URZ ;  /* 0x00000030122e78a4 */ /* 0x000fe2000f8e023f */
[----:B------:R1:W3:Y:S01]  /*23d0*/  F2I.FTZ.U32.TRUNC.NTZ R9, R8 ;  /* 0x0000000800097305 */ /* 0x0002e2000021f000 */
[----:B0-----:R-:W-:Y:S01]  /*23e0*/  IMAD.MOV.U32 R6, RZ, RZ, RZ ;  /* 0x000000ffff067224 */ /* 0x001fe200078e00ff */
[----:B------:R-:W-:Y:S02]  /*23f0*/  UIMAD UR17, UR18, 0x2e, URZ ;  /* 0x0000002e121178a4 */ /* 0x000fe4000f8e023f */
[----:B------:R-:W-:Y:S02]  /*2400*/  UIMAD UR54, UR18, 0x2d, URZ ;  /* 0x0000002d123678a4 */ /* 0x000fe4000f8e023f */
[----:B------:R-:W-:Y:S01]  /*2410*/  UIMAD UR33, UR18, 0x2c, URZ ;  /* 0x0000002c122178a4 */ /* 0x000fe2000f8e023f */
[----:B--2---:R-:W-:Y:S01]  /*2420*/  IMAD.MOV R14, RZ, RZ, -R7 ;  /* 0x000000ffff0e7224 */ /* 0x004fe200078e0a07 */
[----:B------:R-:W-:Y:S01]  /*2430*/  UIMAD UR50, UR18, 0x2b, URZ ;  /* 0x0000002b123278a4 */ /* 0x000fe2000f8e023f */
[----:B-1----:R-:W-:Y:S01]  /*2440*/  IMAD.MOV.U32 R8, RZ, RZ, RZ ;  /* 0x000000ffff087224 */ /* 0x002fe200078e00ff */
[----:B------:R-:W-:Y:S01]  /*2450*/  UIMAD UR58, UR18, 0x2a, URZ ;  /* 0x0000002a123a78a4 */ /* 0x000fe2000f8e023f */
[----:B------:R-:W-:Y:S01]  /*2460*/  IMAD R11, R14, R13, RZ ;  /* 0x0000000d0e0b7224 */ /* 0x000fe200078e02ff */
[----:B------:R-:W-:Y:S01]  /*2470*/  IABS R14, R3 ;  /* 0x00000003000e7213 */ /* 0x000fe20000000000 */
[----:B------:R-:W-:Y:S01]  /*2480*/  UIMAD UR25, UR18, 0x29, URZ ;  /* 0x00000029121978a4 */ /* 0x000fe2000f8e023f */
[----:B---3--:R-:W-:Y:S01]  /*2490*/  IMAD.MOV R15, RZ, RZ, -R9 ;  /* 0x000000ffff0f7224 */ /* 0x008fe200078e0a09 */
[----:B------:R-:W-:Y:S01]  /*24a0*/  UIMAD UR44, UR18, 0x28, URZ ;  /* 0x00000028122c78a4 */ /* 0x000fe2000f8e023f */
[----:B------:R-:W-:Y:S01]  /*24b0*/  IMAD.HI.U32 R10, R7, R11, R6 ;  /* 0x0000000b070a7227 */ /* 0x000fe200078e0006 */
[----:B------:R-:W-:Y:S01]  /*24c0*/  LOP3.LUT R6, R0, R5, RZ, 0xfc, !PT ;  /* 0x0000000500067212 */ /* 0x000fe200078efcff */
[----:B------:R-:W-:Y:S01]  /*24d0*/  UIMAD UR48, UR18, 0x27, URZ ;  /* 0x00000027123078a4 */ /* 0x000fe2000f8e023f */
[----:B------:R-:W-:Y:S01]  /*24e0*/  LEA.HI R7, R28, R0, RZ, 0x1a ;  /* 0x000000001c077211 */ /* 0x000fe200078fd0ff */
[----:B------:R-:W-:Y:S01]  /*24f0*/  IMAD R5, R15, R4, RZ ;  /* 0x000000040f057224 */ /* 0x000fe200078e02ff */
[----:B------:R-:W-:Y:S01]  /*2500*/  IABS R16, R6 ;  /* 0x0000000600107213 */ /* 0x000fe20000000000 */
[----:B------:R-:W-:Y:S01]  /*2510*/  UIMAD UR52, UR18, 0x26, URZ ;  /* 0x00000026123478a4 */ /* 0x000fe2000f8e023f */
[----:B------:R-:W-:Y:S01]  /*2520*/  LOP3.LUT R18, R6, 0xf8, RZ, 0xfc, !PT ;  /* 0x000000f806127812 */ /* 0x000fe200078efcff */
[----:B------:R-:W-:Y:S01]  /*2530*/  IMAD.HI.U32 R5, R9, R5, R8 ;  /* 0x0000000509057227 */ /* 0x000fe200078e0008 */
[----:B------:R-:W-:Y:S01]  /*2540*/  SHF.R.S32.HI R9, RZ, 0x1f, R152 ;  /* 0x0000001fff097819 */ /* 0x000fe20000011498 */
[----:B------:R-:W-:Y:S01]  /*2550*/  UIMAD UR56, UR18, 0x25, URZ ;  /* 0x00000025123878a4 */ /* 0x000fe2000f8e023f */
[----:B------:R-:W-:Y:S01]  /*2560*/  IABS R132, R18 ;  /* 0x0000001200847213 */ /* 0x000fe20000000000 */
[----:B------:R-:W-:Y:S01]  /*2570*/  IMAD.HI.U32 R8, R10, R12, RZ ;  /* 0x0000000c0a087227 */ /* 0x000fe200078e00ff */
[----:B------:R-:W-:Y:S01]  /*2580*/  LEA.HI R152, R9, R152, RZ, 0x6 ;  /* 0x0000009809987211 */ /* 0x000fe200078f30ff */
[----:B------:R-:W-:Y:S01]  /*2590*/  UIMAD UR60, UR18, 0x24, URZ ;  /* 0x00000024123c78a4 */ /* 0x000fe2000f8e023f */
[C---:B------:R-:W-:Y:S01]  /*25a0*/  LOP3.LUT R19, R6.reuse, 0x22, RZ, 0xfc, !PT ;  /* 0x0000002206137812 */ /* 0x040fe200078efcff */
[----:B------:R-:W-:Y:S01]  /*25b0*/  IMAD.MOV R8, RZ, RZ, -R8 ;  /* 0x000000ffff087224 */ /* 0x000fe200078e0a08 */
[----:B------:R-:W-:Y:S01]  /*25c0*/  LOP3.LUT R35, R6, 0x20, RZ, 0xfc, !PT ;  /* 0x0000002006237812 */ /* 0x000fe200078efcff */
[----:B------:R-:W-:Y:S01]  /*25d0*/  IMAD.HI.U32 R10, R10, R14, RZ ;  /* 0x0000000e0a0a7227 */ /* 0x000fe200078e00ff */
[----:B------:R-:W-:Y:S01]  /*25e0*/  IABS R22, R19 ;  /* 0x0000001300167213 */ /* 0x000fe20000000000 */
[----:B------:R-:W-:Y:S01]  /*25f0*/  UIMAD UR21, UR18, 0x23, URZ ;  /* 0x00000023121578a4 */ /* 0x000fe2000f8e023f */
[C---:B------:R-:W-:Y:S01]  /*2600*/  LOP3.LUT R37, R6.reuse, 0x1c, RZ, 0xfc, !PT ;  /* 0x0000001c06257812 */ /* 0x040fe200078efcff */
[----:B------:R-:W-:Y:S01]  /*2610*/  IMAD R8, R13, R8, R12 ;  /* 0x000000080d087224 */ /* 0x000fe200078e020c */
[C---:B------:R-:W-:Y:S01]  /*2620*/  LOP3.LUT R39, R6.reuse, 0x1a, RZ, 0xfc, !PT ;  /* 0x0000001a06277812 */ /* 0x040fe200078efcff */
[----:B------:R-:W-:Y:S01]  /*2630*/  VIADD R9, R7, 0xfe ;  /* 0x000000fe07097836 */ /* 0x000fe20000000000 */
[----:B------:R-:W-:Y:S01]  /*2640*/  IABS R154, R37 ;  /* 0x00000025009a7213 */ /* 0x000fe20000000000 */
[----:B------:R-:W-:Y:S01]  /*2650*/  IMAD.MOV R10, RZ, RZ, -R10 ;  /* 0x000000ffff0a7224 */ /* 0x000fe200078e0a0a */
[----:B------:R-:W-:Y:S01]  /*2660*/  ISETP.GT.U32.AND P0, PT, R13, R8, PT ;  /* 0x000000080d00720c */ /* 0x000fe20003f04070 */
[----:B------:R-:W-:Y:S01]  /*2670*/  IMAD.HI.U32 R11, R5, R16, RZ ;  /* 0x00000010050b7227 */ /* 0x000fe200078e00ff */
[----:B------:R-:W-:Y:S01]  /*2680*/  ISETP.GE.AND P1, PT, R9, RZ, PT ;  /* 0x000000ff0900720c */ /* 0x000fe20003f26270 */
[----:B------:R-:W-:Y:S01]  /*2690*/  UIMAD UR29, UR18, 0x22, URZ ;  /* 0x00000022121d78a4 */ /* 0x000fe2000f8e023f */
[----:B------:R-:W-:Y:S01]  /*26a0*/  IABS R30, R9 ;  /* 0x00000009001e7213 */ /* 0x000fe20000000000 */
[----:B------:R-:W-:Y:S01]  /*26b0*/  IMAD R9, R13, R10, R14 ;  /* 0x0000000a0d097224 */ /* 0x000fe200078e020e */
[C---:B------:R-:W-:Y:S01]  /*26c0*/  LOP3.LUT R10, R6.reuse, 0xfc, RZ, 0xfc, !PT ;  /* 0x000000fc060a7812 */ /* 0x040fe200078efcff */
[----:B------:R-:W-:Y:S01]  /*26d0*/  IMAD.MOV R11, RZ, RZ, -R11 ;  /* 0x000000ffff0b7224 */ /* 0x000fe200078e0a0b */
[----:B------:R-:W-:Y:S01]  /*26e0*/  LOP3.LUT R14, R6, 0xfa, RZ, 0xfc, !PT ;  /* 0x000000fa060e7812 */ /* 0x000fe200078efcff */
[----:B------:R-:W-:Y:S01]  /*26f0*/  IMAD.HI.U32 R12, R5, R132, RZ ;  /* 0x00000084050c7227 */ /* 0x000fe200078e00ff */
[----:B------:R-:W-:Y:S01]  /*2700*/  ISETP.GT.U32.AND P2, PT, R13, R9, PT ;  /* 0x000000090d00720c */ /* 0x000fe20003f44070 */
[----:B------:R-:W-:Y:S01]  /*2710*/  UIMAD UR37, UR18, 0x21, URZ ;  /* 0x00000021122578a4 */ /* 0x000fe2000f8e023f */
[----:B------:R-:W-:Y:S01]  /*2720*/  ISETP.GE.AND P5, PT, R10, RZ, PT ;  /* 0x000000ff0a00720c */ /* 0x000fe20003fa6270 */
[--C-:B------:R-:W-:Y:S01]  /*2730*/  @!P0 IMAD.IADD R8, R8, 0x1, -R13.reuse ;  /* 0x0000000108088824 */ /* 0x100fe200078e0a0d */
[----:B------:R-:W-:Y:S01]  /*2740*/  IABS R134, R10 ;  /* 0x0000000a00867213 */ /* 0x000fe20000000000 */
[----:B------:R-:W-:Y:S01]  /*2750*/  IMAD.HI.U32 R10, R5, R30, RZ ;  /* 0x0000001e050a7227 */ /* 0x000fe200078e00ff */
[----:B------:R-:W-:Y:S01]  /*2760*/  IABS R32, R14 ;  /* 0x0000000e00207213 */ /* 0x000fe20000000000 */
[----:B------:R-:W-:Y:S01]  /*2770*/  USHF.L.U32 UR45, UR18, 0x5, URZ ;  /* 0x00000005122d7899 */ /* 0x000fe2000800063f */
[----:B------:R-:W-:Y:S01]  /*2780*/  ISETP.GT.U32.AND P4, PT, R13, R8, PT ;  /* 0x000000080d00720c */ /* 0x000fe20003f84070 */
[----:B------:R-:W-:Y:S01]  /*2790*/  IMAD R16, R4, R11, R16 ;  /* 0x0000000b04107224 */ /* 0x000fe200078e0210 */
[----:B------:R-:W-:Y:S01]  /*27a0*/  IABS R150, R39 ;  /* 0x0000002700967213 */ /* 0x000fe20000000000 */
[----:B------:R-:W-:Y:S01]  /*27b0*/  IMAD.MOV R11, RZ, RZ, -R10 ;  /* 0x000000ffff0b7224 */ /* 0x000fe200078e0a0a */
[----:B------:R-:W-:Y:S01]  /*27c0*/  LOP3.LUT R41, R6, 0x18, RZ, 0xfc, !PT ;  /* 0x0000001806297812 */ /* 0x000fe200078efcff */
[--C-:B------:R-:W-:Y:S01]  /*27d0*/  @!P2 IMAD.IADD R9, R9, 0x1, -R13.reuse ;  /* 0x000000010909a824 */ /* 0x100fe200078e0a0d */
[----:B------:R-:W-:Y:S01]  /*27e0*/  ISETP.GE.AND P2, PT, R2, RZ, PT ;  /* 0x000000ff0200720c */ /* 0x000fe20003f46270 */
[----:B------:R-:W-:Y:S01]  /*27f0*/  IMAD.HI.U32 R10, R5, R134, RZ ;  /* 0x00000086050a7227 */ /* 0x000fe200078e00ff */
[C---:B------:R-:W-:Y:S01]  /*2800*/  ISETP.GT.U32.AND P3, PT, R4.reuse, R16, PT ;  /* 0x000000100400720c */ /* 0x040fe20003f64070 */
[----:B------:R-:W-:Y:S01]  /*2810*/  UIMAD UR47, UR18, 0x1f, URZ ;  /* 0x0000001f122f78a4 */ /* 0x000fe2000f8e023f */
[----:B------:R-:W-:Y:S01]  /*2820*/  ISETP.GT.U32.AND P0, PT, R13, R9, PT ;  /* 0x000000090d00720c */ /* 0x000fe20003f04070 */
[----:B------:R-:W-:Y:S01]  /*2830*/  IMAD R30, R4, R11, R30 ;  /* 0x0000000b041e7224 */ /* 0x000fe200078e021e */
[----:B------:R-:W-:Y:S01]  /*2840*/  LOP3.LUT R43, R6, 0x16, RZ, 0xfc, !PT ;  /* 0x00000016062b7812 */ /* 0x000fe200078efcff */
[----:B------:R-:W-:Y:S01]  /*2850*/  @!P4 IMAD.IADD R8, R8, 0x1, -R13 ;  /* 0x000000010808c824 */ /* 0x000fe200078e0a0d */
[----:B------:R-:W-:Y:S01]  /*2860*/  ISETP.GE.AND P4, PT, R3, RZ, PT ;  /* 0x000000ff0300720c */ /* 0x000fe20003f86270 */
[----:B------:R-:W-:Y:S01]  /*2870*/  IMAD.HI.U32 R11, R5, R32, RZ ;  /* 0x00000020050b7227 */ /* 0x000fe200078e00ff */
[----:B------:R-:W-:Y:S01]  /*2880*/  ISETP.GT.U32.AND P6, PT, R4, R30, PT ;  /* 0x0000001e0400720c */ /* 0x000fe20003fc4070 */
[----:B------:R-:W-:Y:S01]  /*2890*/  UIMAD UR49, UR18, 0x1e, URZ ;  /* 0x0000001e123178a4 */ /* 0x000fe2000f8e023f */
[C---:B------:R-:W-:Y:S01]  /*28a0*/  LOP3.LUT R45, R6.reuse, 0x14, RZ, 0xfc, !PT ;  /* 0x00000014062d7812 */ /* 0x040fe200078efcff */
[----:B------:R-:W-:Y:S01]  /*28b0*/  IMAD.MOV R15, RZ, RZ, -R10 ;  /* 0x000000ffff0f7224 */ /* 0x000fe200078e0a0a */
[----:B------:R-:W-:Y:S01]  /*28c0*/  LOP3.LUT R10, R6, 0xf6, RZ, 0xfc, !PT ;  /* 0x000000f6060a7812 */ /* 0x000fe200078efcff */
[----:B------:R-:W-:Y:S01]  /*28d0*/  IMAD.MOV R11, RZ, RZ, -R11 ;  /* 0x000000ffff0b7224 */ /* 0x000fe200078e0a0b */
[----:B------:R-:W-:Y:S01]  /*28e0*/  IABS R27, R45 ;  /* 0x0000002d001b7213 */ /* 0x000fe20000000000 */
[----:B------:R-:W-:Y:S01]  /*28f0*/  IMAD R134, R4, R15, R134 ;  /* 0x0000000f04867224 */ /* 0x000fe200078e0286 */
[----:B------:R-:W-:Y:S01]  /*2900*/  IABS R34, R10 ;  /* 0x0000000a00227213 */ /* 0x000fe20000000000 */
[----:B------:R-:W-:Y:S01]  /*2910*/  @!P0 IMAD.IADD R9, R9, 0x1, -R13 ;  /* 0x0000000109098824 */ /* 0x000fe200078e0a0d */
[----:B------:R-:W-:Y:S01]  /*2920*/  ISETP.NE.AND P0, PT, R20, RZ, PT ;  /* 0x000000ff1400720c */ /* 0x000fe20003f05270 */
[----:B------:R-:W-:Y:S01]  /*2930*/  IMAD R32, R4, R11, R32 ;  /* 0x0000000b04207224 */ /* 0x000fe200078e0220 */
[----:B------:R-:W-:Y:S01]  /*2940*/  LOP3.LUT R11, R6, 0xf4, RZ, 0xfc, !PT ;  /* 0x000000f4060b7812 */ /* 0x000fe200078efcff */
[----:B------:R-:W-:Y:S01]  /*2950*/  @!P4 IMAD.MOV R9, RZ, RZ, -R9 ;  /* 0x000000ffff09c224 */ /* 0x000fe200078e0a09 */
[C---:B------:R-:W-:Y:S01]  /*2960*/  ISETP.GT.U32.AND P4, PT, R4.reuse, R134, PT ;  /* 0x000000860400720c */ /* 0x040fe20003f84070 */
[----:B------:R-:W-:Y:S01]  /*2970*/  @!P2 IMAD.MOV R8, RZ, RZ, -R8 ;  /* 0x000000ffff08a224 */ /* 0x000fe200078e0a08 */
[----:B------:R-:W-:Y:S01]  /*2980*/  ISETP.GT.U32.AND P2, PT, R4, R32, PT ;  /* 0x000000200400720c */ /* 0x000fe20003f44070 */
[--C-:B------:R-:W-:Y:S01]  /*2990*/  @!P3 IMAD.IADD R16, R16, 0x1, -R4.reuse ;  /* 0x000000011010b824 */ /* 0x100fe200078e0a04 */
[----:B------:R-:W-:Y:S01]  /*29a0*/  IABS R130, R11 ;  /* 0x0000000b00827213 */ /* 0x000fe20000000000 */
[----:B------:R-:W-:Y:S01]  /*29b0*/  @!P6 IMAD.IADD R30, R30, 0x1, -R4 ;  /* 0x000000011e1ee824 */ /* 0x000fe200078e0a04 */
[----:B------:R-:W-:Y:S01]  /*29c0*/  SEL R23, R25, R8, !P0 ;  /* 0x0000000819177207 */ /* 0x000fe20004000000 */
[----:B------:R-:W-:Y:S01]  /*29d0*/  IMAD.HI.U32 R8, R5, R34, RZ ;  /* 0x0000002205087227 */ /* 0x000fe200078e00ff */
[C---:B------:R-:W-:Y:S01]  /*29e0*/  ISETP.GT.U32.AND P3, PT, R4.reuse, R16, PT ;  /* 0x000000100400720c */ /* 0x040fe20003f64070 */
[----:B------:R-:W-:Y:S01]  /*29f0*/  UIMAD UR51, UR18, 0x1d, URZ ;  /* 0x0000001d123378a4 */ /* 0x000fe2000f8e023f */
[----:B------:R-:W-:Y:S01]  /*2a00*/  ISETP.GT.U32.AND P6, PT, R4, R30, PT ;  /* 0x0000001e0400720c */ /* 0x000fe20003fc4070 */
[----:B------:R-:W-:Y:S01]  /*2a10*/  IMAD.MOV R17, RZ, RZ, -R12 ;  /* 0x000000ffff117224 */ /* 0x000fe200078e0a0c */
[----:B------:R-:W-:Y:S01]  /*2a20*/  SEL R25, R25, R9, !P0 ;  /* 0x0000000919197207 */ /* 0x000fe20004000000 */
[--C-:B------:R-:W-:Y:S01]  /*2a30*/  @!P4 IMAD.IADD R134, R134, 0x1, -R4.reuse ;  /* 0x000000018686c824 */ /* 0x100fe200078e0a04 */
[----:B------:R-:W-:Y:S01]  /*2a40*/  ISETP.GE.AND P0, PT, R6, RZ, PT ;  /* 0x000000ff0600720c */ /* 0x000fe20003f06270 */
[----:B------:R-:W-:Y:S01]  /*2a50*/  @!P2 IMAD.IADD R32, R32, 0x1, -R4 ;  /* 0x000000012020a824 */ /* 0x000fe200078e0a04 */
[----:B------:R-:W-:Y:S01]  /*2a60*/  LOP3.LUT R12, R6, 0xf2, RZ, 0xfc, !PT ;  /* 0x000000f2060c7812 */ /* 0x000fe200078efcff */
[----:B------:R-:W-:Y:S01]  /*2a70*/  IMAD.MOV R9, RZ, RZ, -R8 ;  /* 0x000000ffff097224 */ /* 0x000fe200078e0a08 */
[C---:B------:R-:W-:Y:S01]  /*2a80*/  ISETP.GT.U32.AND P2, PT, R4.reuse, R134, PT ;  /* 0x000000860400720c */ /* 0x040fe20003f44070 */
[C---:B------:R-:W-:Y:S01]  /*2a90*/  IMAD R132, R4.reuse, R17, R132 ;  /* 0x0000001104847224 */ /* 0x040fe200078e0284 */
[----:B------:R-:W-:Y:S01]  /*2aa0*/  IABS R36, R12 ;  /* 0x0000000c00247213 */ /* 0x000fe20000000000 */
[----:B------:R-:W-:Y:S01]  /*2ab0*/  IMAD R34, R4, R9, R34 ;  /* 0x0000000904227224 */ /* 0x000fe200078e0222 */
[----:B------:R-:W-:Y:S01]  /*2ac0*/  ISETP.GE.AND P4, PT, R18, RZ, PT ;  /* 0x000000ff1200720c */ /* 0x000fe20003f86270 */
[--C-:B------:R-:W-:Y:S01]  /*2ad0*/  @!P3 IMAD.IADD R16, R16, 0x1, -R4.reuse ;  /* 0x000000011010b824 */ /* 0x100fe200078e0a04 */
[----:B------:R-:W-:Y:S01]  /*2ae0*/  ISETP.GE.AND P3, PT, R14, RZ, PT ;  /* 0x000000ff0e00720c */ /* 0x000fe20003f66270 */
[----:B------:R-:W-:Y:S01]  /*2af0*/  @!P6 IMAD.IADD R30, R30, 0x1, -R4 ;  /* 0x000000011e1ee824 */ /* 0x000fe200078e0a04 */
[C---:B------:R-:W-:Y:S01]  /*2b00*/  ISETP.GT.U32.AND P6, PT, R4.reuse, R132, PT ;  /* 0x000000840400720c */ /* 0x040fe20003fc4070 */
[----:B------:R-:W-:Y:S01]  /*2b10*/  @!P0 IMAD.MOV R16, RZ, RZ, -R16 ;  /* 0x000000ffff108224 */ /* 0x000fe200078e0a10 */
[----:B------:R-:W-:Y:S01]  /*2b20*/  ISETP.GT.U32.AND P0, PT, R4, R32, PT ;  /* 0x000000200400720c */ /* 0x000fe20003f04070 */
[C---:B------:R-:W-:Y:S01]  /*2b30*/  IMAD.HI.U32 R8, R5.reuse, R130, RZ ;  /* 0x0000008205087227 */ /* 0x040fe200078e00ff */
[C---:B------:R-:W-:Y:S01]  /*2b40*/  LOP3.LUT R13, R6.reuse, 0xec, RZ, 0xfc, !PT ;  /* 0x000000ec060d7812 */ /* 0x040fe200078efcff */
[----:B------:R-:W-:Y:S01]  /*2b50*/  UIMAD UR53, UR18, 0x1c, URZ ;  /* 0x0000001c123578a4 */ /* 0x000fe2000f8e023f */
[----:B------:R-:W-:Y:S01]  /*2b60*/  LOP3.LUT R14, R6, 0xe4, RZ, 0xfc, !PT ;  /* 0x000000e4060e7812 */ /* 0x000fe200078efcff */
[----:B------:R-:W-:Y:S01]  /*2b70*/  @!P2 IMAD.IADD R134, R134, 0x1, -R4 ;  /* 0x000000018686a824 */ /* 0x000fe200078e0a04 */
[----:B------:R-:W-:Y:S01]  /*2b80*/  ISETP.GT.U32.AND P2, PT, R4, R34, PT ;  /* 0x000000220400720c */ /* 0x000fe20003f44070 */
[----:B------:R-:W-:Y:S01]  /*2b90*/  @!P1 IMAD.MOV R30, RZ, RZ, -R30 ;  /* 0x000000ffff1e9224 */ /* 0x000fe200078e0a1e */
[----:B------:R-:W-:Y:S01]  /*2ba0*/  ISETP.GE.AND P1, PT, R10, RZ, PT ;  /* 0x000000ff0a00720c */ /* 0x000fe20003f26270 */
[----:B------:R-:W-:Y:S01]  /*2bb0*/  IMAD.MOV R9, RZ, RZ, -R8 ;  /* 0x000000ffff097224 */ /* 0x000fe200078e0a08 */
[----:B------:R-:W-:Y:S01]  /*2bc0*/  LOP3.LUT R10, R6, 0xf0, RZ, 0xfc, !PT ;  /* 0x000000f0060a7812 */ /* 0x000fe200078efcff */
[--C-:B------:R-:W-:Y:S01]  /*2bd0*/  @!P6 IMAD.IADD R132, R132, 0x1, -R4.reuse ;  /* 0x000000018484e824 */ /* 0x100fe200078e0a04 */
[----:B------:R-:W-:Y:S01]  /*2be0*/  IABS R126, R13 ;  /* 0x0000000d007e7213 */ /* 0x000fe20000000000 */
[----:B------:R-:W-:Y:S01]  /*2bf0*/  IMAD.HI.U32 R8, R5, R36, RZ ;  /* 0x0000002405087227 */ /* 0x000fe200078e00ff */
[----:B------:R-:W-:Y:S01]  /*2c00*/  IABS R128, R10 ;  /* 0x0000000a00807213 */ /* 0x000fe20000000000 */
[----:B------:R-:W-:Y:S01]  /*2c10*/  UIMAD UR55, UR18, 0x1b, URZ ;  /* 0x0000001b123778a4 */ /* 0x000fe2000f8e023f */
[----:B------:R-:W-:Y:S01]  /*2c20*/  ISETP.GT.U32.AND P6, PT, R4, R132, PT ;  /* 0x000000840400720c */ /* 0x000fe20003fc4070 */
[--C-:B------:R-:W-:Y:S01]  /*2c30*/  @!P0 IMAD.IADD R32, R32, 0x1, -R4.reuse ;  /* 0x0000000120208824 */ /* 0x100fe200078e0a04 */
[----:B------:R-:W-:Y:S01]  /*2c40*/  ISETP.GE.AND P0, PT, R11, RZ, PT ;  /* 0x000000ff0b00720c */ /* 0x000fe20003f06270 */
[----:B------:R-:W-:Y:S01]  /*2c50*/  @!P2 IMAD.IADD R34, R34, 0x1, -R4 ;  /* 0x000000012222a824 */ /* 0x000fe200078e0a04 */
[----:B------:R-:W-:Y:S01]  /*2c60*/  IABS R122, R14 ;  /* 0x0000000e007a7213 */ /* 0x000fe20000000000 */
[----:B------:R-:W-:Y:S01]  /*2c70*/  IMAD R130, R4, R9, R130 ;  /* 0x0000000904827224 */ /* 0x000fe200078e0282 */
[C---:B------:R-:W-:Y:S01]  /*2c80*/  LOP3.LUT R15, R6.reuse, 0xe2, RZ, 0xfc, !PT ;  /* 0x000000e2060f7812 */ /* 0x040fe200078efcff */
[----:B------:R-:W-:Y:S01]  /*2c90*/  VIADD R9, R7, 0xee ;  /* 0x000000ee07097836 */ /* 0x000fe20000000000 */
[----:B------:R-:W-:Y:S01]  /*2ca0*/  LOP3.LUT R17, R6, 0xca, RZ, 0xfc, !PT ;  /* 0x000000ca06117812 */ /* 0x000fe200078efcff */
[----:B------:R-:W-:Y:S01]  /*2cb0*/  @!P5 IMAD.MOV R134, RZ, RZ, -R134 ;  /* 0x000000ffff86d224 */ /* 0x000fe200078e0a86 */
[C---:B------:R-:W-:Y:S01]  /*2cc0*/  ISETP.GT.U32.AND P5, PT, R4.reuse, R34, PT ;  /* 0x000000220400720c */ /* 0x040fe20003fa4070 */
[----:B------:R-:W-:Y:S01]  /*2cd0*/  IMAD.MOV R11, RZ, RZ, -R8 ;  /* 0x000000ffff0b7224 */ /* 0x000fe200078e0a08 */
[----:B------:R-:W-:Y:S01]  /*2ce0*/  ISETP.GE.AND P2, PT, R9, RZ, PT ;  /* 0x000000ff0900720c */ /* 0x000fe20003f46270 */
[C---:B------:R-:W-:Y:S01]  /*2cf0*/  IMAD.HI.U32 R8, R5.reuse, R128, RZ ;  /* 0x0000008005087227 */ /* 0x040fe200078e00ff */
[----:B------:R-:W-:Y:S01]  /*2d00*/  IABS R38, R9 ;  /* 0x0000000900267213 */ /* 0x000fe20000000000 */
[----:B------:R-:W-:Y:S01]  /*2d10*/  UIMAD UR57, UR18, 0x1a, URZ ;  /* 0x0000001a123978a4 */ /* 0x000fe2000f8e023f */
[----:B------:R-:W-:Y:S01]  /*2d20*/  IABS R44, R15 ;  /* 0x0000000f002c7213 */ /* 0x000fe20000000000 */
[----:B------:R-:W-:Y:S01]  /*2d30*/  IMAD R36, R4, R11, R36 ;  /* 0x0000000b04247224 */ /* 0x000fe200078e0224 */
[----:B------:R-:W-:Y:S01]  /*2d40*/  LOP3.LUT R18, R6, 0xc8, RZ, 0xfc, !PT ;  /* 0x000000c806127812 */ /* 0x000fe200078efcff */
[----:B------:R-:W-:Y:S01]  /*2d50*/  IMAD.MOV R9, RZ, RZ, -R8 ;  /* 0x000000ffff097224 */ /* 0x000fe200078e0a08 */
[----:B------:R-:W-:Y:S01]  /*2d60*/  IABS R56, R17 ;  /* 0x0000001100387213 */ /* 0x000fe20000000000 */
[----:B------:R-:W-:Y:S01]  /*2d70*/  @!P3 IMAD.MOV R32, RZ, RZ, -R32 ;  /* 0x000000ffff20b224 */ /* 0x000fe200078e0a20 */
[C---:B------:R-:W-:Y:S01]  /*2d80*/  ISETP.GT.U32.AND P3, PT, R4.reuse, R36, PT ;  /* 0x000000240400720c */ /* 0x040fe20003f64070 */
[----:B------:R-:W-:Y:S01]  /*2d90*/  IMAD R128, R4, R9, R128 ;  /* 0x0000000904807224 */ /* 0x000fe200078e0280 */
[----:B------:R-:W-:Y:S01]  /*2da0*/  IABS R108, R18 ;  /* 0x00000012006c7213 */ /* 0x000fe20000000000 */
[--C-:B------:R-:W-:Y:S01]  /*2db0*/  @!P6 IMAD.IADD R132, R132, 0x1, -R4.reuse ;  /* 0x000000018484e824 */ /* 0x100fe200078e0a04 */
[----:B------:R-:W-:Y:S01]  /*2dc0*/  ISETP.GT.U32.AND P6, PT, R4, R130, PT ;  /* 0x000000820400720c */ /* 0x000fe20003fc4070 */
[----:B------:R-:W-:Y:S01]  /*2dd0*/  @!P5 IMAD.IADD R34, R34, 0x1, -R4 ;  /* 0x000000012222d824 */ /* 0x000fe200078e0a04 */
[----:B------:R-:W-:Y:S01]  /*2de0*/  ISETP.GT.U32.AND P5, PT, R4, R128, PT ;  /* 0x000000800400720c */ /* 0x000fe20003fa4070 */
[----:B------:R-:W-:Y:S01]  /*2df0*/  @!P4 IMAD.MOV R132, RZ, RZ, -R132 ;  /* 0x000000ffff84c224 */ /* 0x000fe200078e0a84 */
[----:B------:R-:W-:Y:S01]  /*2e00*/  ISETP.GE.AND P4, PT, R12, RZ, PT ;  /* 0x000000ff0c00720c */ /* 0x000fe20003f86270 */
[----:B------:R-:W-:Y:S01]  /*2e10*/  @!P1 IMAD.MOV R34, RZ, RZ, -R34 ;  /* 0x000000ffff229224 */ /* 0x000fe200078e0a22 */
[----:B------:R-:W-:Y:S01]  /*2e20*/  LOP3.LUT R12, R6, 0xea, RZ, 0xfc, !PT ;  /* 0x000000ea060c7812 */ /* 0x000fe200078efcff */
[----:B------:R-:W-:Y:S01]  /*2e30*/  IMAD.HI.U32 R8, R5, R38, RZ ;  /* 0x0000002605087227 */ /* 0x000fe200078e00ff */
[----:B------:R-:W-:Y:S01]  /*2e40*/  IABS R20, R35 ;  /* 0x0000002300147213 */ /* 0x000fe20000000000 */
[----:B------:R-:W-:Y:S01]  /*2e50*/  UIMAD UR59, UR18, 0x19, URZ ;  /* 0x00000019123b78a4 */ /* 0x000fe2000f8e023f */
[----:B------:R-:W-:Y:S01]  /*2e60*/  IABS R40, R12 ;  /* 0x0000000c00287213 */ /* 0x000fe20000000000 */
[--C-:B------:R-:W-:Y:S01]  /*2e70*/  @!P3 IMAD.IADD R36, R36, 0x1, -R4.reuse ;  /* 0x000000012424b824 */ /* 0x100fe200078e0a04 */
[----:B------:R-:W-:Y:S01]  /*2e80*/  ISETP.GE.AND P3, PT, R13, RZ, PT ;  /* 0x000000ff0d00720c */ /* 0x000fe20003f66270 */
[--C-:B------:R-:W-:Y:S01]  /*2e90*/  @!P6 IMAD.IADD R130, R130, 0x1, -R4.reuse ;  /* 0x000000018282e824 */ /* 0x100fe200078e0a04 */
[----:B------:R-:W-:Y:S01]  /*2ea0*/  LOP3.LUT R13, R6, 0xe6, RZ, 0xfc, !PT ;  /* 0x000000e6060d7812 */ /* 0x000fe200078efcff */
[----:B------:R-:W-:Y:S01]  /*2eb0*/  @!P5 IMAD.IADD R128, R128, 0x1, -R4 ;  /* 0x000000018080d824 */ /* 0x000fe200078e0a04 */
[C---:B------:R-:W-:Y:S01]  /*2ec0*/  ISETP.GT.U32.AND P1, PT, R4.reuse, R36, PT ;  /* 0x000000240400720c */ /* 0x040fe20003f24070 */
[C---:B------:R-:W-:Y:S01]  /*2ed0*/  IMAD.HI.U32 R9, R5.reuse, R126, RZ ;  /* 0x0000007e05097227 */ /* 0x040fe200078e00ff */
[C---:B------:R-:W-:Y:S01]  /*2ee0*/  ISETP.GT.U32.AND P6, PT, R4.reuse, R130, PT ;  /* 0x000000820400720c */ /* 0x040fe20003fc4070 */
[----:B------:R-:W-:Y:S01]  /*2ef0*/  UIMAD UR12, UR18, 0x18, URZ ;  /* 0x00000018120c78a4 */ /* 0x000fe2000f8e023f */
[----:B------:R-:W-:Y:S01]  /*2f00*/  ISETP.GT.U32.AND P5, PT, R4, R128, PT ;  /* 0x000000800400720c */ /* 0x000fe20003fa4070 */
[----:B------:R-:W-:Y:S01]  /*2f10*/  IMAD.MOV R11, RZ, RZ, -R8 ;  /* 0x000000ffff0b7224 */ /* 0x000fe200078e0a08 */
[----:B------:R-:W-:Y:S01]  /*2f20*/  IABS R42, R13 ;  /* 0x0000000d002a7213 */ /* 0x000fe20000000000 */
[----:B------:R-:W-:Y:S01]  /*2f30*/  IMAD.MOV R9, RZ, RZ, -R9 ;  /* 0x000000ffff097224 */ /* 0x000fe200078e0a09 */
[C---:B------:R-:W-:Y:S01]  /*2f40*/  LOP3.LUT R47, R6.reuse, 0x10, RZ, 0xfc, !PT ;  /* 0x00000010062f7812 */ /* 0x040fe200078efcff */
[----:B------:R-:W-:Y:S01]  /*2f50*/  IMAD.HI.U32 R8, R5, R40, RZ ;  /* 0x0000002805087227 */ /* 0x000fe200078e00ff */
[----:B------:R-:W-:Y:S01]  /*2f60*/  LOP3.LUT R49, R6, 0x6, RZ, 0xfc, !PT ;  /* 0x0000000606317812 */ /* 0x000fe200078efcff */
[----:B------:R-:W-:Y:S01]  /*2f70*/  UIMAD UR13, UR18, 0x17, URZ ;  /* 0x00000017120d78a4 */ /* 0x000fe2000f8e023f */
[----:B------:R-:W-:Y:S01]  /*2f80*/  IABS R148, R47 ;  /* 0x0000002f00947213 */ /* 0x000fe20000000000 */
[----:B------:R-:W-:Y:S01]  /*2f90*/  IMAD R126, R4, R9, R126 ;  /* 0x00000009047e7224 */ /* 0x000fe200078e027e */
[----:B------:R-:W-:Y:S01]  /*2fa0*/  IABS R142, R49 ;  /* 0x00000031008e7213 */ /* 0x000fe20000000000 */
[----:B------:R-:W-:Y:S01]  /*2fb0*/  IMAD.MOV R9, RZ, RZ, -R8 ;  /* 0x000000ffff097224 */ /* 0x000fe200078e0a08 */
[----:B------:R-:W-:Y:S01]  /*2fc0*/  LOP3.LUT R51, R6, 0x4, RZ, 0xfc, !PT ;  /* 0x0000000406337812 */ /* 0x000fe200078efcff */
[----:B------:R-:W-:Y:S01]  /*2fd0*/  @!P1 IMAD.IADD R36, R36, 0x1, -R4 ;  /* 0x0000000124249824 */ /* 0x000fe200078e0a04 */
[C---:B------:R-:W-:Y:S01]  /*2fe0*/  ISETP.GT.U32.AND P1, PT, R4.reuse, R126, PT ;  /* 0x0000007e0400720c */ /* 0x040fe20003f24070 */
[----:B------:R-:W-:Y:S01]  /*2ff0*/  IMAD R40, R4, R9, R40 ;  /* 0x0000000904287224 */ /* 0x000fe200078e0228 */
[----:B------:R-:W-:Y:S01]  /*3000*/  IABS R140, R51 ;  /* 0x00000033008c7213 */ /* 0x000fe20000000000 */
[--C-:B------:R-:W-:Y:S01]  /*3010*/  @!P6 IMAD.IADD R130, R130, 0x1, -R4.reuse ;  /* 0x000000018282e824 */ /* 0x100fe200078e0a04 */
[----:B------:R-:W-:Y:S01]  /*3020*/  ISETP.GE.AND P6, PT, R10, RZ, PT ;  /* 0x000000ff0a00720c */ /* 0x000fe20003fc6270 */
[----:B------:R-:W-:Y:S01]  /*3030*/  @!P5 IMAD.IADD R128, R128, 0x1, -R4 ;  /* 0x000000018080d824 */ /* 0x000fe200078e0a04 */
[C---:B------:R-:W-:Y:S01]  /*3040*/  ISETP.GT.U32.AND P5, PT, R4.reuse, R40, PT ;  /* 0x000000280400720c */ /* 0x040fe20003fa4070 */
[----:B------:R-:W-:Y:S01]  /*3050*/  IMAD R38, R4, R11, R38 ;  /* 0x0000000b04267224 */ /* 0x000fe200078e0226 */
[----:B------:R-:W-:Y:S01]  /*3060*/  LOP3.LUT R10, R6, 0xe8, RZ, 0xfc, !PT ;  /* 0x000000e8060a7812 */ /* 0x000fe200078efcff */
[----:B------:R-:W-:Y:S01]  /*3070*/  @!P0 IMAD.MOV R130, RZ, RZ, -R130 ;  /* 0x000000ffff828224 */ /* 0x000fe200078e0a82 */
[----:B------:R-:W-:Y:S01]  /*3080*/  UIMAD UR16, UR18, 0x15, URZ ;  /* 0x00000015121078a4 */ /* 0x000fe2000f8e023f */
[----:B------:R-:W-:Y:S01]  /*3090*/  @!P4 IMAD.MOV R36, RZ, RZ, -R36 ;  /* 0x000000ffff24c224 */ /* 0x000fe200078e0a24 */
[----:B------:R-:W-:Y:S01]  /*30a0*/  IABS R124, R10 ;  /* 0x0000000a007c7213 */ /* 0x000fe20000000000 */
[----:B------:R-:W-:Y:S01]  /*30b0*/  @!P1 IMAD.IADD R126, R126, 0x1, -R4 ;  /* 0x000000017e7e9824 */ /* 0x000fe200078e0a04 */
[----:B------:R-:W-:Y:S01]  /*30c0*/  ISETP.GT.U32.AND P0, PT, R4, R38, PT ;  /* 0x000000260400720c */ /* 0x000fe20003f04070 */
[----:B------:R-:W-:Y:S01]  /*30d0*/  IMAD R23, R23, UR5, RZ ;  /* 0x0000000517177c24 */ /* 0x000fe2000f8e02ff */
[----:B------:R-:W-:Y:S01]  /*30e0*/  UIMAD UR20, UR18, 0x14, URZ ;  /* 0x00000014121478a4 */ /* 0x000fe2000f8e023f */
[----:B------:R-:W-:Y:S01]  /*30f0*/  IMAD.HI.U32 R8, R5, R124, RZ ;  /* 0x0000007c05087227 */ /* 0x000fe200078e00ff */
[----:B------:R-:W-:-:S02]  /*3100*/  UIMAD UR24, UR18, 0x13, URZ ;  /* 0x00000013121878a4 */ /* 0x000fc4000f8e023f */
[----:B------:R-:W-:Y:S01]  /*3110*/  UIMAD UR28, UR18, 0x12, URZ ;  /* 0x00000012121c78a4 */ /* 0x000fe2000f8e023f */
[----:B------:R-:W-:Y:S01]  /*3120*/  @!P5 IMAD.IADD R40, R40, 0x1, -R4 ;  /* 0x000000012828d824 */ /* 0x000fe200078e0a04 */
[C---:B------:R-:W-:Y:S01]  /*3130*/  ISETP.GT.U32.AND P5, PT, R4.reuse, R126, PT ;  /* 0x0000007e0400720c */ /* 0x040fe20003fa4070 */
[----:B------:R-:W-:Y:S01]  /*3140*/  IMAD.MOV R9, RZ, RZ, -R8 ;  /* 0x000000ffff097224 */ /* 0x000fe200078e0a08 */
[----:B------:R-:W-:Y:S01]  /*3150*/  UIMAD UR32, UR18, 0x11, URZ ;  /* 0x00000011122078a4 */ /* 0x000fe2000f8e023f */
[C---:B------:R-:W-:Y:S01]  /*3160*/  IMAD.HI.U32 R8, R5.reuse, R42, RZ ;  /* 0x0000002a05087227 */ /* 0x040fe200078e00ff */
[----:B------:R-:W-:Y:S01]  /*3170*/  ISETP.GT.U32.AND P4, PT, R4, R40, PT ;  /* 0x000000280400720c */ /* 0x000fe20003f84070 */
[----:B------:R-:W-:Y:S02]  /*3180*/  USHF.L.U32 UR36, UR18, 0x4, URZ ;  /* 0x0000000412247899 */ /* 0x000fe4000800063f */
[----:B------:R-:W-:Y:S01]  /*3190*/  @!P0 IMAD.IADD R38, R38, 0x1, -R4 ;  /* 0x0000000126268824 */ /* 0x000fe200078e0a04 */
[----:B------:R-:W-:Y:S01]  /*31a0*/  ISETP.GE.AND P0, PT, R12, RZ, PT ;  /* 0x000000ff0c00720c */ /* 0x000fe20003f06270 */
[----:B------:R-:W-:Y:S01]  /*31b0*/  IMAD R124, R4, R9, R124 ;  /* 0x00000009047c7224 */ /* 0x000fe200078e027c */
[----:B------:R-:W-:Y:S01]  /*31c0*/  LOP3.LUT R12, R6, 0xdc, RZ, 0xfc, !PT ;  /* 0x000000dc060c7812 */ /* 0x000fe200078efcff */
[----:B------:R-:W-:Y:S01]  /*31d0*/  IMAD.MOV R9, RZ, RZ, -R8 ;  /* 0x000000ffff097224 */ /* 0x000fe200078e0a08 */
[----:B------:R-:W-:Y:S01]  /*31e0*/  ISETP.GT.U32.AND P1, PT, R4, R38, PT ;  /* 0x000000260400720c */ /* 0x000fe20003f24070 */
[----:B------:R-:W-:Y:S01]  /*31f0*/  @!P5 IMAD.IADD R126, R126, 0x1, -R4 ;  /* 0x000000017e7ed824 */ /* 0x000fe200078e0a04 */
[----:B------:R-:W-:Y:S01]  /*3200*/  IABS R118, R12 ;  /* 0x0000000c00767213 */ /* 0x000fe20000000000 */
[C---:B------:R-:W-:Y:S01]  /*3210*/  IMAD R42, R4.reuse, R9, R42 ;  /* 0x00000009042a7224 */ /* 0x040fe200078e022a */
[----:B------:R-:W-:Y:S01]  /*3220*/  USHF.R.U32.HI UR40, URZ, 0x4, UR4 ;  /* 0x000000043f287899 */ /* 0x000fe20008011604 */
[----:B------:R-:W-:Y:S01]  /*3230*/  @!P6 IMAD.MOV R128, RZ, RZ, -R128 ;  /* 0x000000ffff80e224 */ /* 0x000fe200078e0a80 */
[C---:B------:R-:W-:Y:S01]  /*3240*/  ISETP.GT.U32.AND P6, PT, R4.reuse, R124, PT ;  /* 0x0000007c0400720c */ /* 0x040fe20003fc4070 */
[----:B------:R-:W-:Y:S01]  /*3250*/  IMAD.HI.U32 R8, R5, R122, RZ ;  /* 0x0000007a05087227 */ /* 0x000fe200078e00ff */
[----:B------:R-:W-:Y:S01]  /*3260*/  ISETP.GT.U32.AND P5, PT, R4, R42, PT ;  /* 0x0000002a0400720c */ /* 0x000fe20003fa4070 */
[----:B------:R-:W-:-:S02]  /*3270*/  USGXT.U32 UR40, UR40, 0xe ;  /* 0x0000000e2828789a */ /* 0x000fc40008000000 */
[----:B------:R-:W-:Y:S02]  /*3280*/  IMAD.MOV R11, RZ, RZ, -R8 ;  /* 0x000000ffff0b7224 */ /* 0x000fe400078e0a08 */
[----:B------:R-:W-:Y:S01]  /*3290*/  @!P1 IMAD.IADD R38, R38, 0x1, -R4 ;  /* 0x0000000126269824 */ /* 0x000fe200078e0a04 */
[----:B------:R-:W-:Y:S01]  /*32a0*/  ISETP.GE.AND P1, PT, R10, RZ, PT ;  /* 0x000000ff0a00720c */ /* 0x000fe20003f26270 */
[----:B------:R-:W-:Y:S01]  /*32b0*/  VIADD R8, R7, 0xde ;  /* 0x000000de07087836 */ /* 0x000fe20000000000 */
[----:B------:R-:W-:Y:S01]  /*32c0*/  LOP3.LUT R10, R6, 0xe0, RZ, 0xfc, !PT ;  /* 0x000000e0060a7812 */ /* 0x000fe200078efcff */
[----:B------:R-:W-:-:S03]  /*32d0*/  IMAD.HI.U32 R9, R5, R44, RZ ;  /* 0x0000002c05097227 */ /* 0x000fc600078e00ff */
[----:B------:R-:W-:Y:S01]  /*32e0*/  IABS R120, R10 ;  /* 0x0000000a00787213 */ /* 0x000fe20000000000 */
[----:B------:R-:W-:Y:S01]  /*32f0*/  @!P5 IMAD.IADD R42, R42, 0x1, -R4 ;  /* 0x000000012a2ad824 */ /* 0x000fe200078e0a04 */
[----:B------:R-:W-:Y:S01]  /*3300*/  IABS R46, R8 ;  /* 0x00000008002e7213 */ /* 0x000fe20000000000 */
[----:B------:R-:W-:Y:S02]  /*3310*/  IMAD R122, R4, R11, R122 ;  /* 0x0000000b047a7224 */ /* 0x000fe400078e027a */
[----:B------:R-:W-:Y:S01]  /*3320*/  @!P6 IMAD.IADD R124, R124, 0x1, -R4 ;  /* 0x000000017c7ce824 */ /* 0x000fe200078e0a04 */
[----:B------:R-:W-:Y:S01]  /*3330*/  ISETP.GE.AND P6, PT, R8, RZ, PT ;  /* 0x000000ff0800720c */ /* 0x000fe20003fc6270 */
[----:B------:R-:W-:Y:S01]  /*3340*/  IMAD.MOV R9, RZ, RZ, -R9 ;  /* 0x000000ffff097224 */ /* 0x000fe200078e0a09 */
[----:B------:R-:W-:Y:S01]  /*3350*/  ISETP.GT.U32.AND P5, PT, R4, R42, PT ;  /* 0x0000002a0400720c */ /* 0x000fe20003fa4070 */
[----:B------:R-:W-:-:S04]  /*3360*/  IMAD.HI.U32 R8, R5, R120, RZ ;  /* 0x0000007805087227 */ /* 0x000fc800078e00ff */
[----:B------:R-:W-:Y:S01]  /*3370*/  @!P3 IMAD.MOV R126, RZ, RZ, -R126 ;  /* 0x000000ffff7eb224 */ /* 0x000fe200078e0a7e */
[C---:B------:R-:W-:Y:S01]  /*3380*/  ISETP.GT.U32.AND P3, PT, R4.reuse, R122, PT ;  /* 0x0000007a0400720c */ /* 0x040fe20003f64070 */
[----:B------:R-:W-:Y:S02]  /*3390*/  IMAD R44, R4, R9, R44 ;  /* 0x00000009042c7224 */ /* 0x000fe400078e022c */
[----:B------:R-:W-:Y:S02]  /*33a0*/  IMAD.MOV R9, RZ, RZ, -R8 ;  /* 0x000000ffff097224 */ /* 0x000fe400078e0a08 */
[----:B------:R-:W-:Y:S01]  /*33b0*/  @!P4 IMAD.IADD R40, R40, 0x1, -R4 ;  /* 0x000000012828c824 */ /* 0x000fe200078e0a04 */
[----:B------:R-:W-:Y:S01]  /*33c0*/  ISETP.GE.AND P4, PT, R13, RZ, PT ;  /* 0x000000ff0d00720c */ /* 0x000fe20003f86270 */
[----:B------:R-:W-:Y:S01]  /*33d0*/  IMAD R120, R4, R9, R120 ;  /* 0x0000000904787224 */ /* 0x000fe200078e0278 */
[----:B------:R-:W-:Y:S01]  /*33e0*/  LOP3.LUT R13, R6, 0xda, RZ, 0xfc, !PT ;  /* 0x000000da060d7812 */ /* 0x000fe200078efcff */
[----:B------:R-:W-:Y:S01]  /*33f0*/  @!P2 IMAD.MOV R38, RZ, RZ, -R38 ;  /* 0x000000ffff26a224 */ /* 0x000fe200078e0a26 */
[----:B------:R-:W-:Y:S01]  /*3400*/  ISETP.GT.U32.AND P2, PT, R4, R124, PT ;  /* 0x0000007c0400720c */ /* 0x000fe20003f44070 */
[----:B------:R-:W-:Y:S01]  /*3410*/  @!P5 IMAD.IADD R42, R42, 0x1, -R4 ;  /* 0x000000012a2ad824 */ /* 0x000fe200078e0a04 */
[C---:B------:R-:W-:Y:S01]  /*3420*/  ISETP.GT.U32.AND P5, PT, R4.reuse, R120, PT ;  /* 0x000000780400720c */ /* 0x040fe20003fa4070 */
[----:B------:R-:W-:Y:S01]  /*3430*/  @!P0 IMAD.MOV R40, RZ, RZ, -R40 ;  /* 0x000000ffff288224 */ /* 0x000fe200078e0a28 */
[----:B------:R-:W-:Y:S01]  /*3440*/  ISETP.GT.U32.AND P0, PT, R4, R44, PT ;  /* 0x0000002c0400720c */ /* 0x000fe20003f04070 */
[----:B------:R-:W-:Y:S01]  /*3450*/  @!P3 IMAD.IADD R122, R122, 0x1, -R4 ;  /* 0x000000017a7ab824 */ /* 0x000fe200078e0a04 */
[----:B------:R-:W-:Y:S01]  /*3460*/  IABS R48, R13 ;  /* 0x0000000d00307213 */ /* 0x000fe20000000000 */
[----:B------:R-:W-:-:S03]  /*3470*/  IMAD.HI.U32 R8, R5, R46, RZ ;  /* 0x0000002e05087227 */ /* 0x000fc600078e00ff */
[----:B------:R-:W-:Y:S01]  /*3480*/  ISETP.GT.U32.AND P3, PT, R4, R122, PT ;  /* 0x0000007a0400720c */ /* 0x000fe20003f64070 */
[----:B------:R-:W-:Y:S02]  /*3490*/  IMAD.MOV R11, RZ, RZ, -R8 ;  /* 0x000000ffff0b7224 */ /* 0x000fe400078e0a08 */
[--C-:B------:R-:W-:Y:S01]  /*34a0*/  @!P2 IMAD.IADD R124, R124, 0x1, -R4.reuse ;  /* 0x000000017c7ca824 */ /* 0x100fe200078e0a04 */
[----:B------:R-:W-:Y:S01]  /*34b0*/  ISETP.GE.AND P2, PT, R14, RZ, PT ;  /* 0x000000ff0e00720c */ /* 0x000fe20003f46270 */
[--C-:B------:R-:W-:Y:S01]  /*34c0*/  @!P5 IMAD.IADD R120, R120, 0x1, -R4.reuse ;  /* 0x000000017878d824 */ /* 0x100fe200078e0a04 */
[----:B------:R-:W-:Y:S01]  /*34d0*/  LOP3.LUT R14, R6, 0xd0, RZ, 0xfc, !PT ;  /* 0x000000d0060e7812 */ /* 0x000fe200078efcff */
[----:B------:R-:W-:Y:S01]  /*34e0*/  @!P0 IMAD.IADD R44, R44, 0x1, -R4 ;  /* 0x000000012c2c8824 */ /* 0x000fe200078e0a04 */
[----:B------:R-:W-:Y:S01]  /*34f0*/  ISETP.GE.AND P0, PT, R15, RZ, PT ;  /* 0x000000ff0f00720c */ /* 0x000fe20003f06270 */
[C---:B------:R-:W-:Y:S01]  /*3500*/  IMAD R46, R4.reuse, R11, R46 ;  /* 0x0000000b042e7224 */ /* 0x040fe200078e022e */
[----:B------:R-:W-:Y:S01]  /*3510*/  IABS R112, R14 ;  /* 0x0000000e00707213 */ /* 0x000fe20000000000 */
[----:B------:R-:W-:Y:S01]  /*3520*/  @!P1 IMAD.MOV R124, RZ, RZ, -R124 ;  /* 0x000000ffff7c9224 */ /* 0x000fe200078e0a7c */
[C---:B------:R-:W-:Y:S01]  /*3530*/  ISETP.GT.U32.AND P1, PT, R4.reuse, R120, PT ;  /* 0x000000780400720c */ /* 0x040fe20003f24070 */
[----:B------:R-:W-:Y:S01]  /*3540*/  IMAD.HI.U32 R9, R5, R118, RZ ;  /* 0x0000007605097227 */ /* 0x000fe200078e00ff */
[----:B------:R-:W-:-:S02]  /*3550*/  ISETP.GT.U32.AND P5, PT, R4, R44, PT ;  /* 0x0000002c0400720c */ /* 0x000fc40003fa4070 */
[----:B------:R-:W-:Y:S01]  /*3560*/  LOP3.LUT R15, R6, 0xcc, RZ, 0xfc, !PT ;  /* 0x000000cc060f7812 */ /* 0x000fe200078efcff */
[----:B------:R-:W-:Y:S01]  /*3570*/  @!P3 IMAD.IADD R122, R122, 0x1, -R4 ;  /* 0x000000017a7ab824 */ /* 0x000fe200078e0a04 */
[----:B------:R-:W-:Y:S01]  /*3580*/  ISETP.GT.U32.AND P3, PT, R4, R46, PT ;  /* 0x0000002e0400720c */ /* 0x000fe20003f64070 */
[----:B------:R-:W-:Y:S01]  /*3590*/  @!P4 IMAD.MOV R42, RZ, RZ, -R42 ;  /* 0x000000ffff2ac224 */ /* 0x000fe200078e0a2a */
[----:B------:R-:W-:Y:S01]  /*35a0*/  ISETP.GE.AND P4, PT, R10, RZ, PT ;  /* 0x000000ff0a00720c */ /* 0x000fe20003f86270 */
[----:B------:R-:W-:Y:S01]  /*35b0*/  IMAD.MOV R9, RZ, RZ, -R9 ;  /* 0x000000ffff097224 */ /* 0x000fe200078e0a09 */
[----:B------:R-:W-:Y:S01]  /*35c0*/  LOP3.LUT R10, R6, 0xd4, RZ, 0xfc, !PT ;  /* 0x000000d4060a7812 */ /* 0x000fe200078efcff */
[----:B------:R-:W-:Y:S01]  /*35d0*/  IMAD.HI.U32 R8, R5, R48, RZ ;  /* 0x0000003005087227 */ /* 0x000fe200078e00ff */
[----:B------:R-:W-:Y:S02]  /*35e0*/  IABS R110, R15 ;  /* 0x0000000f006e7213 */ /* 0x000fe40000000000 */
[----:B------:R-:W-:Y:S01]  /*35f0*/  IABS R114, R10 ;  /* 0x0000000a00727213 */ /* 0x000fe20000000000 */
[----:B------:R-:W-:-:S02]  /*3600*/  IMAD R118, R4, R9, R118 ;  /* 0x0000000904767224 */ /* 0x000fc400078e0276 */
[----:B------:R-:W-:Y:S01]  /*3610*/  IMAD.MOV R9, RZ, RZ, -R8 ;  /* 0x000000ffff097224 */ /* 0x000fe200078e0a08 */
[----:B------:R-:W-:Y:S01]  /*3620*/  LOP3.LUT R8, R6, 0xd8, RZ, 0xfc, !PT ;  /* 0x000000d806087812 */ /* 0x000fe200078efcff */
[----:B------:R-:W-:Y:S01]  /*3630*/  @!P1 IMAD.IADD R120, R120, 0x1, -R4 ;  /* 0x0000000178789824 */ /* 0x000fe200078e0a04 */
[----:B------:R-:W-:Y:S01]  /*3640*/  ISETP.GE.AND P1, PT, R13, RZ, PT ;  /* 0x000000ff0d00720c */ /* 0x000fe20003f26270 */
[----:B------:R-:W-:Y:S01]  /*3650*/  IMAD R48, R4, R9, R48 ;  /* 0x0000000904307224 */ /* 0x000fe200078e0230 */
[----:B------:R-:W-:Y:S01]  /*3660*/  IABS R116, R8 ;  /* 0x0000000800747213 */ /* 0x000fe20000000000 */
[--C-:B------:R-:W-:Y:S01]  /*3670*/  @!P5 IMAD.IADD R44, R44, 0x1, -R4.reuse ;  /* 0x000000012c2cd824 */ /* 0x100fe200078e0a04 */
[----:B------:R-:W-:Y:S01]  /*3680*/  LOP3.LUT R9, R6, 0xd6, RZ, 0xfc, !PT ;  /* 0x000000d606097812 */ /* 0x000fe200078efcff */
[----:B------:R-:W-:Y:S01]  /*3690*/  @!P3 IMAD.IADD R46, R46, 0x1, -R4 ;  /* 0x000000012e2eb824 */ /* 0x000fe200078e0a04 */
[----:B------:R-:W-:Y:S01]  /*36a0*/  ISETP.GE.AND P3, PT, R8, RZ, PT ;  /* 0x000000ff0800720c */ /* 0x000fe20003f66270 */
[----:B------:R-:W-:Y:S01]  /*36b0*/  @!P4 IMAD.MOV R120, RZ, RZ, -R120 ;  /* 0x000000ffff78c224 */ /* 0x000fe200078e0a78 */
[C---:B------:R-:W-:Y:S01]  /*36c0*/  ISETP.GT.U32.AND P4, PT, R4.reuse, R48, PT ;  /* 0x000000300400720c */ /* 0x040fe20003f84070 */
[----:B------:R-:W-:Y:S01]  /*36d0*/  @!P0 IMAD.MOV R44, RZ, RZ, -R44 ;  /* 0x000000ffff2c8224 */ /* 0x000fe200078e0a2c */
[----:B------:R-:W-:Y:S01]  /*36e0*/  ISETP.GT.U32.AND P0, PT, R4, R46, PT ;  /* 0x0000002e0400720c */ /* 0x000fe20003f04070 */
[----:B------:R-:W-:Y:S01]  /*36f0*/  IMAD.HI.U32 R8, R5, R116, RZ ;  /* 0x0000007405087227 */ /* 0x000fe200078e00ff */
[----:B------:R-:W-:-:S02]  /*3700*/  IABS R50, R9 ;  /* 0x0000000900327213 */ /* 0x000fc40000000000 */
[----:B------:R-:W-:Y:S01]  /*3710*/  ISETP.GE.AND P5, PT, R12, RZ, PT ;  /* 0x000000ff0c00720c */ /* 0x000fe20003fa6270 */
[----:B------:R-:W-:Y:S01]  /*3720*/  @!P2 IMAD.MOV R122, RZ, RZ, -R122 ;  /* 0x000000ffff7aa224 */ /* 0x000fe200078e0a7a */
[----:B------:R-:W-:Y:S01]  /*3730*/  ISETP.GT.U32.AND P2, PT, R4, R118, PT ;  /* 0x000000760400720c */ /* 0x000fe20003f44070 */
[----:B------:R-:W-:Y:S01]  /*3740*/  IMAD.MOV R11, RZ, RZ, -R8 ;  /* 0x000000ffff0b7224 */ /* 0x000fe200078e0a08 */
[----:B------:R-:W-:Y:S01]  /*3750*/  LOP3.LUT R12, R6, 0xd2, RZ, 0xfc, !PT ;  /* 0x000000d2060c7812 */ /* 0x000fe200078efcff */
[----:B------:R-:W-:-:S03]  /*3760*/  IMAD.HI.U32 R8, R5, R114, RZ ;  /* 0x0000007205087227 */ /* 0x000fc600078e00ff */
[----:B------:R-:W-:Y:S01]  /*3770*/  IABS R52, R12 ;  /* 0x0000000c00347213 */ /* 0x000fe20000000000 */
[--C-:B------:R-:W-:Y:S02]  /*3780*/  @!P4 IMAD.IADD R48, R48, 0x1, -R4.reuse ;  /* 0x000000013030c824 */ /* 0x100fe400078e0a04 */
[----:B------:R-:W-:Y:S01]  /*3790*/  @!P0 IMAD.IADD R46, R46, 0x1, -R4 ;  /* 0x000000012e2e8824 */ /* 0x000fe200078e0a04 */
[----:B------:R-:W-:Y:S01]  /*37a0*/  ISETP.GE.AND P0, PT, R9, RZ, PT ;  /* 0x000000ff0900720c */ /* 0x000fe20003f06270 */
[C---:B------:R-:W-:Y:S01]  /*37b0*/  IMAD R116, R4.reuse, R11, R116 ;  /* 0x0000000b04747224 */ /* 0x040fe200078e0274 */
[----:B------:R-:W-:Y:S01]  /*37c0*/  ISETP.GT.U32.AND P4, PT, R4, R48, PT ;  /* 0x000000300400720c */ /* 0x000fe20003f84070 */
[----:B------:R-:W-:-:S04]  /*37d0*/  IMAD.HI.U32 R9, R5, R50, RZ ;  /* 0x0000003205097227 */ /* 0x000fc800078e00ff */
[----:B------:R-:W-:Y:S01]  /*37e0*/  @!P6 IMAD.MOV R46, RZ, RZ, -R46 ;  /* 0x000000ffff2ee224 */ /* 0x000fe200078e0a2e */
[----:B------:R-:W-:Y:S01]  /*37f0*/  ISETP.GT.U32.AND P6, PT, R4, R116, PT ;  /* 0x000000740400720c */ /* 0x000fe20003fc4070 */
[----:B------:R-:W-:Y:S02]  /*3800*/  IMAD.MOV R9, RZ, RZ, -R9 ;  /* 0x000000ffff097224 */ /* 0x000fe400078e0a09 */
[----:B------:R-:W-:Y:S02]  /*3810*/  @!P2 IMAD.IADD R118, R118, 0x1, -R4 ;  /* 0x000000017676a824 */ /* 0x000fe400078e0a04 */
[C---:B------:R-:W-:Y:S02]  /*3820*/  IMAD R50, R4.reuse, R9, R50 ;  /* 0x0000000904327224 */ /* 0x040fe400078e0232 */
[----:B------:R-:W-:Y:S01]  /*3830*/  IMAD.MOV R11, RZ, RZ, -R8 ;  /* 0x000000ffff0b7224 */ /* 0x000fe200078e0a08 */
[----:B------:R-:W-:Y:S01]  /*3840*/  ISETP.GT.U32.AND P2, PT, R4, R118, PT ;  /* 0x000000760400720c */ /* 0x000fe20003f44070 */
[----:B------:R-:W-:Y:S01]  /*3850*/  @!P4 IMAD.IADD R48, R48, 0x1, -R4 ;  /* 0x000000013030c824 */ /* 0x000fe200078e0a04 */
[C---:B------:R-:W-:Y:S01]  /*3860*/  ISETP.GT.U32.AND P4, PT, R4.reuse, R50, PT ;  /* 0x000000320400720c */ /* 0x040fe20003f84070 */
[----:B------:R-:W-:-:S02]  /*3870*/  IMAD R114, R4, R11, R114 ;  /* 0x0000000b04727224 */ /* 0x000fc400078e0272 */
[----:B------:R-:W-:Y:S02]  /*3880*/  @!P6 IMAD.IADD R116, R116, 0x1, -R4 ;  /* 0x000000017474e824 */ /* 0x000fe400078e0a04 */
[----:B------:R-:W-:Y:S01]  /*3890*/  IMAD.HI.U32 R9, R5, R52, RZ ;  /* 0x0000003405097227 */ /* 0x000fe200078e00ff */
[----:B------:R-:W-:-:S03]  /*38a0*/  ISETP.GT.U32.AND P6, PT, R4, R114, PT ;  /* 0x000000720400720c */ /* 0x000fc60003fc4070 */
[----:B------:R-:W-:Y:S02]  /*38b0*/  @!P1 IMAD.MOV R48, RZ, RZ, -R48 ;  /* 0x000000ffff309224 */ /* 0x000fe400078e0a30 */
[--C-:B------:R-:W-:Y:S01]  /*38c0*/  @!P2 IMAD.IADD R118, R118, 0x1, -R4.reuse ;  /* 0x000000017676a824 */ /* 0x100fe200078e0a04 */
[----:B------:R-:W-:Y:S01]  /*38d0*/  ISETP.GE.AND P2, PT, R10, RZ, PT ;  /* 0x000000ff0a00720c */ /* 0x000fe20003f46270 */
[----:B------:R-:W-:Y:S02]  /*38e0*/  VIADD R10, R7, 0xce ;  /* 0x000000ce070a7836 */ /* 0x000fe40000000000 */
[--C-:B------:R-:W-:Y:S01]  /*38f0*/  @!P4 IMAD.IADD R50, R50, 0x1, -R4.reuse ;  /* 0x000000013232c824 */ /* 0x100fe200078e0a04 */
[----:B------:R-:W-:Y:S01]  /*3900*/  ISETP.GT.U32.AND P4, PT, R4, R116, PT ;  /* 0x000000740400720c */ /* 0x000fe20003f84070 */
[----:B------:R-:W-:Y:S01]  /*3910*/  IMAD.MOV R9, RZ, RZ, -R9 ;  /* 0x000000ffff097224 */ /* 0x000fe200078e0a09 */
[----:B------:R-:W-:Y:S01]  /*3920*/  IABS R54, R10 ;  /* 0x0000000a00367213 */ /* 0x000fe20000000000 */
[----:B------:R-:W-:Y:S01]  /*3930*/  @!P6 IMAD.IADD R114, R114, 0x1, -R4 ;  /* 0x000000017272e824 */ /* 0x000fe200078e0a04 */
[----:B------:R-:W-:Y:S01]  /*3940*/  ISETP.GT.U32.AND P1, PT, R4, R50, PT ;  /* 0x000000320400720c */ /* 0x000fe20003f24070 */
[----:B------:R-:W-:-:S03]  /*3950*/  IMAD.HI.U32 R8, R5, R112, RZ ;  /* 0x0000007005087227 */ /* 0x000fc600078e00ff */
[C---:B------:R-:W-:Y:S01]  /*3960*/  ISETP.GT.U32.AND P6, PT, R4.reuse, R114, PT ;  /* 0x000000720400720c */ /* 0x040fe20003fc4070 */
[----:B------:R-:W-:Y:S02]  /*3970*/  IMAD R52, R4, R9, R52 ;  /* 0x0000000904347224 */ /* 0x000fe400078e0234 */
[----:B------:R-:W-:-:S04]  /*3980*/  IMAD.HI.U32 R9, R5, R54, RZ ;  /* 0x0000003605097227 */ /* 0x000fc800078e00ff */
[----:B------:R-:W-:Y:S02]  /*3990*/  IMAD.MOV R11, RZ, RZ, -R8 ;  /* 0x000000ffff0b7224 */ /* 0x000fe400078e0a08 */
[----:B------:R-:W-:Y:S02]  /*39a0*/  IMAD.MOV R9, RZ, RZ, -R9 ;  /* 0x000000ffff097224 */ /* 0x000fe400078e0a09 */
[C---:B------:R-:W-:Y:S02]  /*39b0*/  IMAD R112, R4.reuse, R11, R112 ;  /* 0x0000000b04707224 */ /* 0x040fe400078e0270 */
[----:B------:R-:W-:Y:S02]  /*39c0*/  IMAD R54, R4, R9, R54 ;  /* 0x0000000904367224 */ /* 0x000fe400078e0236 */
[--C-:B------:R-:W-:Y:S01]  /*39d0*/  @!P1 IMAD.IADD R50, R50, 0x1, -R4.reuse ;  /* 0x0000000132329824 */ /* 0x100fe200078e0a04 */
[----:B------:R-:W-:Y:S01]  /*39e0*/  ISETP.GT.U32.AND P1, PT, R4, R112, PT ;  /* 0x000000700400720c */ /* 0x000fe20003f24070 */
[----:B------:R-:W-:Y:S01]  /*39f0*/  @!P6 IMAD.IADD R114, R114, 0x1, -R4 ;  /* 0x000000017272e824 */ /* 0x000fe200078e0a04 */
[----:B------:R-:W-:Y:S01]  /*3a00*/  ISETP.GT.U32.AND P6, PT, R4, R54, PT ;  /* 0x000000360400720c */ /* 0x000fe20003fc4070 */
[----:B------:R-:W-:-:S04]  /*3a10*/  IMAD.HI.U32 R9, R5, R56, RZ ;  /* 0x0000003805097227 */ /* 0x000fc800078e00ff */
[----:B------:R-:W-:Y:S01]  /*3a20*/  @!P5 IMAD.MOV R118, RZ, RZ, -R118 ;  /* 0x000000ffff76d224 */ /* 0x000fe200078e0a76 */
[----:B------:R-:W-:Y:S01]  /*3a30*/  ISETP.GE.AND P5, PT, R10, RZ, PT ;  /* 0x000000ff0a00720c */ /* 0x000fe20003fa6270 */
[----:B------:R-:W-:-:S04]  /*3a40*/  IMAD.HI.U32 R10, R5, R108, RZ ;  /* 0x0000006c050a7227 */ /* 0x000fc800078e00ff */
[--C-:B------:R-:W-:Y:S02]  /*3a50*/  @!P1 IMAD.IADD R112, R112, 0x1, -R4.reuse ;  /* 0x0000000170709824 */ /* 0x100fe400078e0a04 */
[--C-:B------:R-:W-:Y:S02]  /*3a60*/  @!P6 IMAD.IADD R54, R54, 0x1, -R4.reuse ;  /* 0x000000013636e824 */ /* 0x100fe400078e0a04 */
[----:B------:R-:W-:Y:S01]  /*3a70*/  IMAD.MOV R9, RZ, RZ, -R9 ;  /* 0x000000ffff097224 */ /* 0x000fe200078e0a09 */
[----:B------:R-:W-:Y:S01]  /*3a80*/  ISETP.GT.U32.AND P6, PT, R4, R112, PT ;  /* 0x000000700400720c */ /* 0x000fe20003fc4070 */
[----:B------:R-:W-:Y:S01]  /*3a90*/  @!P4 IMAD.IADD R116, R116, 0x1, -R4 ;  /* 0x000000017474c824 */ /* 0x000fe200078e0a04 */
[----:B------:R-:W-:Y:S01]  /*3aa0*/  ISETP.GT.U32.AND P4, PT, R4, R52, PT ;  /* 0x000000340400720c */ /* 0x000fe20003f84070 */
[----:B------:R-:W-:Y:S01]  /*3ab0*/  IMAD.MOV R13, RZ, RZ, -R10 ;  /* 0x000000ffff0d7224 */ /* 0x000fe200078e0a0a */
[----:B------:R-:W-:Y:S01]  /*3ac0*/  LOP3.LUT R10, R6, 0xc6, RZ, 0xfc, !PT ;  /* 0x000000c6060a7812 */ /* 0x000fe200078efcff */
[----:B------:R-:W-:-:S02]  /*3ad0*/  IMAD R56, R4, R9, R56 ;  /* 0x0000000904387224 */ /* 0x000fc400078e0238 */
[C---:B------:R-:W-:Y:S01]  /*3ae0*/  IMAD R108, R4.reuse, R13, R108 ;  /* 0x0000000d046c7224 */ /* 0x040fe200078e026c */
[----:B------:R-:W-:Y:S01]  /*3af0*/  IABS R58, R10 ;  /* 0x0000000a003a7213 */ /* 0x000fe20000000000 */
[----:B------:R-:W-:Y:S01]  /*3b00*/  @!P2 IMAD.MOV R114, RZ, RZ, -R114 ;  /* 0x000000ffff72a224 */ /* 0x000fe200078e0a72 */
[----:B------:R-:W-:Y:S01]  /*3b10*/  ISETP.GT.U32.AND P2, PT, R4, R56, PT ;  /* 0x000000380400720c */ /* 0x000fe20003f44070 */
[----:B------:R-:W-:Y:S01]  /*3b20*/  IMAD.HI.U32 R8, R5, R110, RZ ;  /* 0x0000006e05087227 */ /* 0x000fe200078e00ff */
[----:B------:R-:W-:-:S03]  /*3b30*/  LOP3.LUT R13, R6, 0xc0, RZ, 0xfc, !PT ;  /* 0x000000c0060d7812 */ /* 0x000fc600078efcff */
[--C-:B------:R-:W-:Y:S01]  /*3b40*/  @!P6 IMAD.IADD R112, R112, 0x1, -R4.reuse ;  /* 0x000000017070e824 */ /* 0x100fe200078e0a04 */
[----:B------:R-:W-:Y:S01]  /*3b50*/  ISETP.GT.U32.AND P6, PT, R4, R108, PT ;  /* 0x0000006c0400720c */ /* 0x000fe20003fc4070 */
[----:B------:R-:W-:Y:S01]  /*3b60*/  @!P4 IMAD.IADD R52, R52, 0x1, -R4 ;  /* 0x000000013434c824 */ /* 0x000fe200078e0a04 */
[----:B------:R-:W-:Y:S01]  /*3b70*/  ISETP.GE.AND P4, PT, R12, RZ, PT ;  /* 0x000000ff0c00720c */ /* 0x000fe20003f86270 */
[----:B------:R-:W-:Y:S01]  /*3b80*/  IMAD.MOV R11, RZ, RZ, -R8 ;  /* 0x000000ffff0b7224 */ /* 0x000fe200078e0a08 */
[----:B------:R-:W-:Y:S01]  /*3b90*/  LOP3.LUT R12, R6, 0xc4, RZ, 0xfc, !PT ;  /* 0x000000c4060c7812 */ /* 0x000fe200078efcff */
[----:B------:R-:W-:Y:S01]  /*3ba0*/  @!P3 IMAD.MOV R116, RZ, RZ, -R116 ;  /* 0x000000ffff74b224 */ /* 0x000fe200078e0a74 */
[----:B------:R-:W-:Y:S01]  /*3bb0*/  ISETP.GT.U32.AND P1, PT, R4, R52, PT ;  /* 0x000000340400720c */ /* 0x000fe20003f24070 */
[----:B------:R-:W-:Y:S01]  /*3bc0*/  @!P2 IMAD.IADD R56, R56, 0x1, -R4 ;  /* 0x000000013838a824 */ /* 0x000fe200078e0a04 */
[----:B------:R-:W-:Y:S01]  /*3bd0*/  IABS R106, R12 ;  /* 0x0000000c006a7213 */ /* 0x000fe20000000000 */
[C---:B------:R-:W-:Y:S01]  /*3be0*/  IMAD R110, R4.reuse, R11, R110 ;  /* 0x0000000b046e7224 */ /* 0x040fe200078e026e */
[----:B------:R-:W-:Y:S01]  /*3bf0*/  ISETP.GT.U32.AND P3, PT, R4, R54, PT ;  /* 0x000000360400720c */ /* 0x000fe20003f64070 */
[----:B------:R-:W-:Y:S01]  /*3c00*/  @!P0 IMAD.MOV R50, RZ, RZ, -R50 ;  /* 0x000000ffff328224 */ /* 0x000fe200078e0a32 */
[----:B------:R-:W-:Y:S01]  /*3c10*/  IABS R104, R13 ;  /* 0x0000000d00687213 */ /* 0x000fe20000000000 */
[----:B------:R-:W-:Y:S01]  /*3c20*/  @!P6 IMAD.IADD R108, R108, 0x1, -R4 ;  /* 0x000000016c6ce824 */ /* 0x000fe200078e0a04 */
[C---:B------:R-:W-:Y:S01]  /*3c30*/  ISETP.GT.U32.AND P6, PT, R4.reuse, R56, PT ;  /* 0x000000380400720c */ /* 0x040fe20003fc4070 */
[----:B------:R-:W-:Y:S01]  /*3c40*/  IMAD.HI.U32 R9, R5, R106, RZ ;  /* 0x0000006a05097227 */ /* 0x000fe200078e00ff */
[----:B------:R-:W-:-:S02]  /*3c50*/  ISETP.GT.U32.AND P0, PT, R4, R110, PT ;  /* 0x0000006e0400720c */ /* 0x000fc40003f04070 */
[----:B------:R-:W-:Y:S01]  /*3c60*/  ISETP.GE.AND P2, PT, R18, RZ, PT ;  /* 0x000000ff1200720c */ /* 0x000fe20003f46270 */
[----:B------:R-:W-:Y:S02]  /*3c70*/  IMAD.MOV R9, RZ, RZ, -R9 ;  /* 0x000000ffff097224 */ /* 0x000fe400078e0a09 */
[----:B------:R-:W-:-:S04]  /*3c80*/  IMAD.HI.U32 R8, R5, R58, RZ ;  /* 0x0000003a05087227 */ /* 0x000fc800078e00ff */
[----:B------:R-:W-:Y:S02]  /*3c90*/  IMAD R106, R4, R9, R106 ;  /* 0x00000009046a7224 */ /* 0x000fe400078e026a */
[----:B------:R-:W-:Y:S02]  /*3ca0*/  @!P6 IMAD.IADD R56, R56, 0x1, -R4 ;  /* 0x000000013838e824 */ /* 0x000fe400078e0a04 */
[----:B------:R-:W-:Y:S01]  /*3cb0*/  IMAD.MOV R11, RZ, RZ, -R8 ;  /* 0x000000ffff0b7224 */ /* 0x000fe200078e0a08 */
[----:B------:R-:W-:Y:S01]  /*3cc0*/  ISETP.GT.U32.AND P6, PT, R4, R106, PT ;  /* 0x0000006a0400720c */ /* 0x000fe20003fc4070 */
[--C-:B------:R-:W-:Y:S01]  /*3cd0*/  @!P1 IMAD.IADD R52, R52, 0x1, -R4.reuse ;  /* 0x0000000134349824 */ /* 0x100fe200078e0a04 */
[----:B------:R-:W-:Y:S01]  /*3ce0*/  ISETP.GE.AND P1, PT, R14, RZ, PT ;  /* 0x000000ff0e00720c */ /* 0x000fe20003f26270 */
[--C-:B------:R-:W-:Y:S01]  /*3cf0*/  @!P3 IMAD.IADD R54, R54, 0x1, -R4.reuse ;  /* 0x000000013636b824 */ /* 0x100fe200078e0a04 */
[----:B------:R-:W-:Y:S01]  /*3d00*/  ISETP.GE.AND P3, PT, R15, RZ, PT ;  /* 0x000000ff0f00720c */ /* 0x000fe20003f66270 */
[----:B------:R-:W-:Y:S01]  /*3d10*/  @!P0 IMAD.IADD R110, R110, 0x1, -R4 ;  /* 0x000000016e6e8824 */ /* 0x000fe200078e0a04 */
[----:B------:R-:W-:Y:S01]  /*3d20*/  ISETP.GE.AND P0, PT, R17, RZ, PT ;  /* 0x000000ff1100720c */ /* 0x000fe20003f06270 */
[----:B------:R-:W-:Y:S01]  /*3d30*/  IMAD R58, R4, R11, R58 ;  /* 0x0000000b043a7224 */ /* 0x000fe200078e023a */
[----:B------:R-:W-:Y:S01]  /*3d40*/  LOP3.LUT R11, R6, 0xc2, RZ, 0xfc, !PT ;  /* 0x000000c2060b7812 */ /* 0x000fe200078efcff */
[----:B------:R-:W-:Y:S01]  /*3d50*/  @!P4 IMAD.MOV R52, RZ, RZ, -R52 ;  /* 0x000000ffff34c224 */ /* 0x000fe200078e0a34 */
[----:B------:R-:W-:Y:S01]  /*3d60*/  ISETP.GT.U32.AND P4, PT, R4, R110, PT ;  /* 0x0000006e0400720c */ /* 0x000fe20003f84070 */
[----:B------:R-:W-:Y:S01]  /*3d70*/  @!P5 IMAD.MOV R54, RZ, RZ, -R54 ;  /* 0x000000ffff36d224 */ /* 0x000fe200078e0a36 */
[----:B------:R-:W-:Y:S01]  /*3d80*/  IABS R60, R11 ;  /* 0x0000000b003c7213 */ /* 0x000fe20000000000 */
[----:B------:R-:W-:Y:S01]  /*3d90*/  @!P6 IMAD.IADD R106, R106, 0x1, -R4 ;  /* 0x000000016a6ae824 */ /* 0x000fe200078e0a04 */
[C---:B------:R-:W-:Y:S01]  /*3da0*/  ISETP.GT.U32.AND P5, PT, R4.reuse, R58, PT ;  /* 0x0000003a0400720c */ /* 0x040fe20003fa4070 */
[----:B------:R-:W-:Y:S01]  /*3db0*/  @!P1 IMAD.MOV R112, RZ, RZ, -R112 ;  /* 0x000000ffff709224 */ /* 0x000fe200078e0a70 */
[C---:B------:R-:W-:Y:S01]  /*3dc0*/  ISETP.GT.U32.AND P1, PT, R4.reuse, R108, PT ;  /* 0x0000006c0400720c */ /* 0x040fe20003f24070 */
[----:B------:R-:W-:Y:S01]  /*3dd0*/  IMAD.HI.U32 R8, R5, R60, RZ ;  /* 0x0000003c05087227 */ /* 0x000fe200078e00ff */
[----:B------:R-:W-:-:S02]  /*3de0*/  ISETP.GT.U32.AND P6, PT, R4, R106, PT ;  /* 0x0000006a0400720c */ /* 0x000fc40003fc4070 */
[C---:B------:R-:W-:Y:S01]  /*3df0*/  LOP3.LUT R14, R6.reuse, 0xb2, RZ, 0xfc, !PT ;  /* 0x000000b2060e7812 */ /* 0x040fe200078efcff */
[----:B------:R-:W-:Y:S01]  /*3e00*/  IMAD.MOV R9, RZ, RZ, -R8 ;  /* 0x000000ffff097224 */ /* 0x000fe200078e0a08 */
[----:B------:R-:W-:Y:S01]  /*3e10*/  LOP3.LUT R15, R6, 0xb0, RZ, 0xfc, !PT ;  /* 0x000000b0060f7812 */ /* 0x000fe200078efcff */
[----:B------:R-:W-:Y:S01]  /*3e20*/  IMAD.HI.U32 R8, R5, R104, RZ ;  /* 0x0000006805087227 */ /* 0x000fe200078e00ff */
[----:B------:R-:W-:Y:S02]  /*3e30*/  IABS R68, R14 ;  /* 0x0000000e00447213 */ /* 0x000fe40000000000 */
[----:B------:R-:W-:Y:S01]  /*3e40*/  IABS R96, R15 ;  /* 0x0000000f00607213 */ /* 0x000fe20000000000 */
[--C-:B------:R-:W-:Y:S01]  /*3e50*/  @!P4 IMAD.IADD R110, R110, 0x1, -R4.reuse ;  /* 0x000000016e6ec824 */ /* 0x100fe200078e0a04 */
[----:B------:R-:W-:Y:S01]  /*3e60*/  ISETP.GE.AND P4, PT, R10, RZ, PT ;  /* 0x000000ff0a00720c */ /* 0x000fe20003f86270 */
[----:B------:R-:W-:Y:S01]  /*3e70*/  @!P5 IMAD.IADD R58, R58, 0x1, -R4 ;  /* 0x000000013a3ad824 */ /* 0x000fe200078e0a04 */
[----:B------:R-:W-:Y:S01]  /*3e80*/  LOP3.LUT R10, R6, 0xba, RZ, 0xfc, !PT ;  /* 0x000000ba060a7812 */ /* 0x000fe200078efcff */
[C---:B------:R-:W-:Y:S01]  /*3e90*/  IMAD R60, R4.reuse, R9, R60 ;  /* 0x00000009043c7224 */ /* 0x040fe200078e023c */
[----:B------:R-:W-:Y:S01]  /*3ea0*/  ISETP.GE.AND P5, PT, R11, RZ, PT ;  /* 0x000000ff0b00720c */ /* 0x000fe20003fa6270 */
[----:B------:R-:W-:Y:S01]  /*3eb0*/  IMAD.MOV R9, RZ, RZ, -R8 ;  /* 0x000000ffff097224 */ /* 0x000fe200078e0a08 */
[----:B------:R-:W-:Y:S01]  /*3ec0*/  IABS R64, R10 ;  /* 0x0000000a00407213 */ /* 0x000fe20000000000 */
[----:B------:R-:W-:Y:S01]  /*3ed0*/  @!P3 IMAD.MOV R110, RZ, RZ, -R110 ;  /* 0x000000ffff6eb224 */ /* 0x000fe200078e0a6e */
[C---:B------:R-:W-:Y:S01]  /*3ee0*/  ISETP.GT.U32.AND P3, PT, R4.reuse, R58, PT ;  /* 0x0000003a0400720c */ /* 0x040fe20003f64070 */
[----:B------:R-:W-:Y:S01]  /*3ef0*/  IMAD R104, R4, R9, R104 ;  /* 0x0000000904687224 */ /* 0x000fe200078e0268 */
[----:B------:R-:W-:Y:S01]  /*3f00*/  LOP3.LUT R17, R6, 0x2a, RZ, 0xfc, !PT ;  /* 0x0000002a06117812 */ /* 0x000fe200078efcff */
[----:B------:R-:W-:-:S02]  /*3f10*/  @!P6 IMAD.IADD R106, R106, 0x1, -R4 ;  /* 0x000000016a6ae824 */ /* 0x000fc400078e0a04 */
[----:B------:R-:W-:Y:S01]  /*3f20*/  VIADD R8, R7, 0xbe ;  /* 0x000000be07087836 */ /* 0x000fe20000000000 */
[C---:B------:R-:W-:Y:S01]  /*3f30*/  ISETP.GT.U32.AND P6, PT, R4.reuse, R104, PT ;  /* 0x000000680400720c */ /* 0x040fe20003fc4070 */
[----:B------:R-:W-:Y:S01]  /*3f40*/  @!P0 IMAD.MOV R56, RZ, RZ, -R56 ;  /* 0x000000ffff388224 */ /* 0x000fe200078e0a38 */
[----:B------:R-:W-:Y:S01]  /*3f50*/  ISETP.GT.U32.AND P0, PT, R4, R60, PT ;  /* 0x0000003c0400720c */ /* 0x000fe20003f04070 */
[--C-:B------:R-:W-:Y:S01]  /*3f60*/  @!P1 IMAD.IADD R108, R108, 0x1, -R4.reuse ;  /* 0x000000016c6c9824 */ /* 0x100fe200078e0a04 */
[----:B------:R-:W-:Y:S01]  /*3f70*/  IABS R62, R8 ;  /* 0x00000008003e7213 */ /* 0x000fe20000000000 */
[----:B------:R-:W-:Y:S01]  /*3f80*/  IMAD R25, R25, UR5, RZ ;  /* 0x0000000519197c24 */ /* 0x000fe2000f8e02ff */
[----:B------:R-:W-:Y:S01]  /*3f90*/  ISETP.GE.AND P1, PT, R12, RZ, PT ;  /* 0x000000ff0c00720c */ /* 0x000fe20003f26270 */
[----:B------:R-:W-:Y:S01]  /*3fa0*/  @!P3 IMAD.IADD R58, R58, 0x1, -R4 ;  /* 0x000000013a3ab824 */ /* 0x000fe200078e0a04 */
[----:B------:R-:W-:Y:S01]  /*3fb0*/  ISETP.GE.AND P3, PT, R8, RZ, PT ;  /* 0x000000ff0800720c */ /* 0x000fe20003f66270 */
[----:B------:R-:W-:Y:S01]  /*3fc0*/  @!P2 IMAD.MOV R108, RZ, RZ, -R108 ;  /* 0x000000ffff6ca224 */ /* 0x000fe200078e0a6c */
[----:B------:R-:W-:Y:S01]  /*3fd0*/  LOP3.LUT R8, R6, 0xbc, RZ, 0xfc, !PT ;  /* 0x000000bc06087812 */ /* 0x000fe200078efcff */
[----:B------:R-:W-:Y:S01]  /*3fe0*/  @!P4 IMAD.MOV R58, RZ, RZ, -R58 ;  /* 0x000000ffff3ac224 */ /* 0x000fe200078e0a3a */
[----:B------:R-:W-:Y:S01]  /*3ff0*/  ISETP.GE.AND P2, PT, R13, RZ, PT ;  /* 0x000000ff0d00720c */ /* 0x000fe20003f46270 */
[--C-:B------:R-:W-:Y:S01]  /*4000*/  @!P6 IMAD.IADD R104, R104, 0x1, -R4.reuse ;  /* 0x000000016868e824 */ /* 0x100fe200078e0a04 */
[----:B------:R-:W-:Y:S01]  /*4010*/  IABS R102, R8 ;  /* 0x0000000800667213 */ /* 0x000fe20000000000 */
[----:B------:R-:W-:Y:S01]  /*4020*/  @!P0 IMAD.IADD R60, R60, 0x1, -R4 ;  /* 0x000000013c3c8824 */ /* 0x000fe200078e0a04 */
[----:B------:R-:W-:Y:S01]  /*4030*/  LOP3.LUT R12, R6, 0xb8, RZ, 0xfc, !PT ;  /* 0x000000b8060c7812 */ /* 0x000fe200078efcff */
[----:B------:R-:W-:Y:S01]  /*4040*/  UIADD3 UR5, UR4, 0x4000, URZ ;  /* 0x0000400004057890 */ /* 0x000fe2000fffe03f */
[C---:B------:R-:W-:Y:S01]  /*4050*/  ISETP.GT.U32.AND P4, PT, R4.reuse, R104, PT ;  /* 0x000000680400720c */ /* 0x040fe20003f84070 */
[----:B------:R-:W-:Y:S01]  /*4060*/  IMAD.HI.U32 R9, R5, R102, RZ ;  /* 0x0000006605097227 */ /* 0x000fe200078e00ff */
[----:B------:R-:W-:-:S02]  /*4070*/  ISETP.GT.U32.AND P6, PT, R4, R60, PT ;  /* 0x0000003c0400720c */ /* 0x000fc40003fc4070 */
[----:B------:R-:W-:Y:S01]  /*4080*/  ISETP.GE.AND P0, PT, R8, RZ, PT ;  /* 0x000000ff0800720c */ /* 0x000fe20003f06270 */
[----:B------:R-:W-:Y:S01]  /*4090*/  IMAD.MOV R13, RZ, RZ, -R9 ;  /* 0x000000ffff0d7224 */ /* 0x000fe200078e0a09 */
[----:B------:R-:W-:Y:S01]  /*40a0*/  IABS R100, R12 ;  /* 0x0000000c00647213 */ /* 0x000fe20000000000 */
[----:B------:R-:W-:Y:S01]  /*40b0*/  IMAD.HI.U32 R8, R5, R62, RZ ;  /* 0x0000003e05087227 */ /* 0x000fe200078e00ff */
[----:B------:R-:W-:-:S03]  /*40c0*/  IABS R29, R17 ;  /* 0x00000011001d7213 */ /* 0x000fc60000000000 */
[----:B------:R-:W-:Y:S01]  /*40d0*/  IMAD R102, R4, R13, R102 ;  /* 0x0000000d04667224 */ /* 0x000fe200078e0266 */
[----:B------:R-:W-:Y:S01]  /*40e0*/  LOP3.LUT R13, R6, 0xb4, RZ, 0xfc, !PT ;  /* 0x000000b4060d7812 */ /* 0x000fe200078efcff */
[--C-:B------:R-:W-:Y:S02]  /*40f0*/  @!P4 IMAD.IADD R104, R104, 0x1, -R4.reuse ;  /* 0x000000016868c824 */ /* 0x100fe400078e0a04 */
[----:B------:R-:W-:Y:S01]  /*4100*/  @!P6 IMAD.IADD R60, R60, 0x1, -R4 ;  /* 0x000000013c3ce824 */ /* 0x000fe200078e0a04 */
[----:B------:R-:W-:Y:S01]  /*4110*/  ISETP.GT.U32.AND P4, PT, R4, R102, PT ;  /* 0x000000660400720c */ /* 0x000fe20003f84070 */
[----:B------:R-:W-:Y:S01]  /*4120*/  IMAD.MOV R11, RZ, RZ, -R8 ;  /* 0x000000ffff0b7224 */ /* 0x000fe200078e0a08 */
[----:B------:R-:W-:Y:S01]  /*4130*/  ISETP.GE.AND P6, PT, R10, RZ, PT ;  /* 0x000000ff0a00720c */ /* 0x000fe20003fc6270 */
[C---:B------:R-:W-:Y:S01]  /*4140*/  IMAD.HI.U32 R8, R5.reuse, R64, RZ ;  /* 0x0000004005087227 */ /* 0x040fe200078e00ff */
[----:B------:R-:W-:Y:S02]  /*4150*/  LOP3.LUT R10, R6, 0xb6, RZ, 0xfc, !PT ;  /* 0x000000b6060a7812 */ /* 0x000fe400078efcff */
[----:B------:R-:W-:Y:S01]  /*4160*/  IABS R98, R13 ;  /* 0x0000000d00627213 */ /* 0x000fe20000000000 */
[----:B------:R-:W-:Y:S01]  /*4170*/  IMAD.HI.U32 R9, R5, R100, RZ ;  /* 0x0000006405097227 */ /* 0x000fe200078e00ff */
[----:B------:R-:W-:-:S03]  /*4180*/  IABS R66, R10 ;  /* 0x0000000a00427213 */ /* 0x000fc60000000000 */
[----:B------:R-:W-:Y:S02]  /*4190*/  IMAD R62, R4, R11, R62 ;  /* 0x0000000b043e7224 */ /* 0x000fe400078e023e */
[----:B------:R-:W-:Y:S02]  /*41a0*/  @!P4 IMAD.IADD R102, R102, 0x1, -R4 ;  /* 0x000000016666c824 */ /* 0x000fe400078e0a04 */
[----:B------:R-:W-:Y:S02]  /*41b0*/  IMAD.MOV R11, RZ, RZ, -R8 ;  /* 0x000000ffff0b7224 */ /* 0x000fe400078e0a08 */
[----:B------:R-:W-:Y:S01]  /*41c0*/  IMAD.MOV R9, RZ, RZ, -R9 ;  /* 0x000000ffff097224 */ /* 0x000fe200078e0a09 */
[----:B------:R-:W-:Y:S01]  /*41d0*/  ISETP.GT.U32.AND P4, PT, R4, R102, PT ;  /* 0x000000660400720c */ /* 0x000fe20003f84070 */
[----:B------:R-:W-:-:S04]  /*41e0*/  IMAD.HI.U32 R8, R5, R66, RZ ;  /* 0x0000004205087227 */ /* 0x000fc800078e00ff */
[C---:B------:R-:W-:Y:S02]  /*41f0*/  IMAD R64, R4.reuse, R11, R64 ;  /* 0x0000000b04407224 */ /* 0x040fe400078e0240 */
[C---:B------:R-:W-:Y:S02]  /*4200*/  IMAD R100, R4.reuse, R9, R100 ;  /* 0x0000000904647224 */ /* 0x040fe400078e0264 */
[----:B------:R-:W-:Y:S02]  /*4210*/  IMAD.MOV R11, RZ, RZ, -R8 ;  /* 0x000000ffff0b7224 */ /* 0x000fe400078e0a08 */
[----:B------:R-:W-:Y:S01]  /*4220*/  @!P2 IMAD.MOV R104, RZ, RZ, -R104 ;  /* 0x000000ffff68a224 */ /* 0x000fe200078e0a68 */
[C---:B------:R-:W-:Y:S01]  /*4230*/  ISETP.GT.U32.AND P2, PT, R4.reuse, R100, PT ;  /* 0x000000640400720c */ /* 0x040fe20003f44070 */
[----:B------:R-:W-:Y:S02]  /*4240*/  IMAD R66, R4, R11, R66 ;  /* 0x0000000b04427224 */ /* 0x000fe400078e0242 */
[----:B------:R-:W-:-:S02]  /*4250*/  @!P4 IMAD.IADD R102, R102, 0x1, -R4 ;  /* 0x000000016666c824 */ /* 0x000fc400078e0a04 */
[----:B------:R-:W-:Y:S01]  /*4260*/  @!P5 IMAD.MOV R60, RZ, RZ, -R60 ;  /* 0x000000ffff3cd224 */ /* 0x000fe200078e0a3c */
[C---:B------:R-:W-:Y:S01]  /*4270*/  ISETP.GT.U32.AND P4, PT, R4.reuse, R66, PT ;  /* 0x000000420400720c */ /* 0x040fe20003f84070 */
[----:B------:R-:W-:Y:S01]  /*4280*/  @!P1 IMAD.MOV R106, RZ, RZ, -R106 ;  /* 0x000000ffff6a9224 */ /* 0x000fe200078e0a6a */
[C---:B------:R-:W-:Y:S01]  /*4290*/  ISETP.GT.U32.AND P5, PT, R4.reuse, R64, PT ;  /* 0x000000400400720c */ /* 0x040fe20003fa4070 */
[----:B------:R-:W-:Y:S01]  /*42a0*/  IMAD.HI.U32 R9, R5, R98, RZ ;  /* 0x0000006205097227 */ /* 0x000fe200078e00ff */
[----:B------:R-:W-:-:S03]  /*42b0*/  ISETP.GT.U32.AND P1, PT, R4, R62, PT ;  /* 0x0000003e0400720c */ /* 0x000fc60003f24070 */
[----:B------:R-:W-:Y:S02]  /*42c0*/  IMAD.MOV R9, RZ, RZ, -R9 ;  /* 0x000000ffff097224 */ /* 0x000fe400078e0a09 */
[----:B------:R-:W-:Y:S02]  /*42d0*/  @!P2 IMAD.IADD R100, R100, 0x1, -R4 ;  /* 0x000000016464a824 */ /* 0x000fe400078e0a04 */
[----:B------:R-:W-:-:S04]  /*42e0*/  IMAD.HI.U32 R8, R5, R68, RZ ;  /* 0x0000004405087227 */ /* 0x000fc800078e00ff */
[----:B------:R-:W-:Y:S02]  /*42f0*/  IMAD R98, R4, R9, R98 ;  /* 0x0000000904627224 */ /* 0x000fe400078e0262 */
[----:B------:R-:W-:Y:S02]  /*4300*/  VIADD R9, R7, 0xae ;  /* 0x000000ae07097836 */ /* 0x000fe40000000000 */
[--C-:B------:R-:W-:Y:S01]  /*4310*/  @!P4 IMAD.IADD R66, R66, 0x1, -R4.reuse ;  /* 0x000000014242c824 */ /* 0x100fe200078e0a04 */
[----:B------:R-:W-:Y:S01]  /*4320*/  ISETP.GT.U32.AND P4, PT, R4, R100, PT ;  /* 0x000000640400720c */ /* 0x000fe20003f84070 */
[----:B------:R-:W-:Y:S01]  /*4330*/  @!P5 IMAD.IADD R64, R64, 0x1, -R4 ;  /* 0x000000014040d824 */ /* 0x000fe200078e0a04 */
[----:B------:R-:W-:Y:S01]  /*4340*/  ISETP.GE.AND P2, PT, R9, RZ, PT ;  /* 0x000000ff0900720c */ /* 0x000fe20003f46270 */
[----:B------:R-:W-:Y:S01]  /*4350*/  IMAD.MOV R11, RZ, RZ, -R8 ;  /* 0x000000ffff0b7224 */ /* 0x000fe200078e0a08 */
[----:B------:R-:W-:Y:S01]  /*4360*/  IABS R70, R9 ;  /* 0x0000000900467213 */ /* 0x000fe20000000000 */
[----:B------:R-:W-:Y:S01]  /*4370*/  @!P1 IMAD.IADD R62, R62, 0x1, -R4 ;  /* 0x000000013e3e9824 */ /* 0x000fe200078e0a04 */
[----:B------:R-:W-:Y:S01]  /*4380*/  ISETP.GT.U32.AND P5, PT, R4, R64, PT ;  /* 0x000000400400720c */ /* 0x000fe20003fa4070 */
[----:B------:R-:W-:-:S03]  /*4390*/  IMAD.HI.U32 R8, R5, R96, RZ ;  /* 0x0000006005087227 */ /* 0x000fc600078e00ff */
[----:B------:R-:W-:Y:S01]  /*43a0*/  ISETP.GT.U32.AND P1, PT, R4, R62, PT ;  /* 0x0000003e0400720c */ /* 0x000fe20003f24070 */
[----:B------:R-:W-:Y:S02]  /*43b0*/  IMAD.MOV R9, RZ, RZ, -R8 ;  /* 0x000000ffff097224 */ /* 0x000fe400078e0a08 */
[----:B------:R-:W-:Y:S02]  /*43c0*/  @!P4 IMAD.IADD R100, R100, 0x1, -R4 ;  /* 0x000000016464c824 */ /* 0x000fe400078e0a04 */
[C---:B------:R-:W-:Y:S02]  /*43d0*/  IMAD R96, R4.reuse, R9, R96 ;  /* 0x0000000904607224 */ /* 0x040fe400078e0260 */
[----:B------:R-:W-:Y:S01]  /*43e0*/  IMAD R68, R4, R11, R68 ;  /* 0x0000000b04447224 */ /* 0x000fe200078e0244 */
[----:B------:R-:W-:Y:S01]  /*43f0*/  LOP3.LUT R11, R6, 0xaa, RZ, 0xfc, !PT ;  /* 0x000000aa060b7812 */ /* 0x000fe200078efcff */
[----:B------:R-:W-:Y:S01]  /*4400*/  @!P5 IMAD.IADD R64, R64, 0x1, -R4 ;  /* 0x000000014040d824 */ /* 0x000fe200078e0a04 */
[C---:B------:R-:W-:Y:S01]  /*4410*/  ISETP.GT.U32.AND P4, PT, R4.reuse, R96, PT ;  /* 0x000000600400720c */ /* 0x040fe20003f84070 */
[----:B------:R-:W-:Y:S01]  /*4420*/  @!P0 IMAD.MOV R102, RZ, RZ, -R102 ;  /* 0x000000ffff668224 */ /* 0x000fe200078e0a66 */
[----:B------:R-:W-:Y:S01]  /*4430*/  ISETP.GT.U32.AND P0, PT, R4, R68, PT ;  /* 0x000000440400720c */ /* 0x000fe20003f04070 */
[----:B------:R-:W-:Y:S01]  /*4440*/  @!P1 IMAD.IADD R62, R62, 0x1, -R4 ;  /* 0x000000013e3e9824 */ /* 0x000fe200078e0a04 */
[----:B------:R-:W-:Y:S01]  /*4450*/  ISETP.GE.AND P1, PT, R12, RZ, PT ;  /* 0x000000ff0c00720c */ /* 0x000fe20003f26270 */
[----:B------:R-:W-:Y:S01]  /*4460*/  @!P6 IMAD.MOV R64, RZ, RZ, -R64 ;  /* 0x000000ffff40e224 */ /* 0x000fe200078e0a40 */
[----:B------:R-:W-:Y:S01]  /*4470*/  ISETP.GE.AND P6, PT, R10, RZ, PT ;  /* 0x000000ff0a00720c */ /* 0x000fe20003fc6270 */
[----:B------:R-:W-:Y:S01]  /*4480*/  @!P3 IMAD.MOV R62, RZ, RZ, -R62 ;  /* 0x000000ffff3eb224 */ /* 0x000fe200078e0a3e */
[----:B------:R-:W-:Y:S01]  /*4490*/  ISETP.GT.U32.AND P3, PT, R4, R66, PT ;  /* 0x000000420400720c */ /* 0x000fe20003f64070 */
[----:B------:R-:W-:Y:S01]  /*44a0*/  IMAD.HI.U32 R8, R5, R70, RZ ;  /* 0x0000004605087227 */ /* 0x000fe200078e00ff */
[----:B------:R-:W-:-:S02]  /*44b0*/  LOP3.LUT R10, R6, 0xac, RZ, 0xfc, !PT ;  /* 0x000000ac060a7812 */ /* 0x000fc400078efcff */
[----:B------:R-:W-:Y:S01]  /*44c0*/  ISETP.GT.U32.AND P5, PT, R4, R98, PT ;  /* 0x000000620400720c */ /* 0x000fe20003fa4070 */
[----:B------:R-:W-:Y:S01]  /*44d0*/  @!P4 IMAD.IADD R96, R96, 0x1, -R4 ;  /* 0x000000016060c824 */ /* 0x000fe200078e0a04 */
[----:B------:R-:W-:Y:S01]  /*44e0*/  IABS R94, R10 ;  /* 0x0000000a005e7213 */ /* 0x000fe20000000000 */
[----:B------:R-:W-:Y:S01]  /*44f0*/  IMAD.MOV R9, RZ, RZ, -R8 ;  /* 0x000000ffff097224 */ /* 0x000fe200078e0a08 */
[----:B------:R-:W-:Y:S01]  /*4500*/  IABS R72, R11 ;  /* 0x0000000b00487213 */ /* 0x000fe20000000000 */
[----:B------:R-:W-:Y:S01]  /*4510*/  @!P0 IMAD.IADD R68, R68, 0x1, -R4 ;  /* 0x0000000144448824 */ /* 0x000fe200078e0a04 */
[----:B------:R-:W-:Y:S01]  /*4520*/  ISETP.GT.U32.AND P4, PT, R4, R96, PT ;  /* 0x000000600400720c */ /* 0x000fe20003f84070 */
[----:B------:R-:W-:Y:S01]  /*4530*/  IMAD.HI.U32 R8, R5, R94, RZ ;  /* 0x0000005e05087227 */ /* 0x000fe200078e00ff */
[----:B------:R-:W-:-:S03]  /*4540*/  LOP3.LUT R12, R6, 0xa8, RZ, 0xfc, !PT ;  /* 0x000000a8060c7812 */ /* 0x000fc600078efcff */
[C---:B------:R-:W-:Y:S01]  /*4550*/  IMAD R70, R4.reuse, R9, R70 ;  /* 0x0000000904467224 */ /* 0x040fe200078e0246 */
[----:B------:R-:W-:Y:S01]  /*4560*/  IABS R92, R12 ;  /* 0x0000000c005c7213 */ /* 0x000fe20000000000 */
[----:B------:R-:W-:Y:S01]  /*4570*/  @!P1 IMAD.MOV R100, RZ, RZ, -R100 ;  /* 0x000000ffff649224 */ /* 0x000fe200078e0a64 */
[----:B------:R-:W-:Y:S01]  /*4580*/  ISETP.GT.U32.AND P1, PT, R4, R68, PT ;  /* 0x000000440400720c */ /* 0x000fe20003f24070 */
[----:B------:R-:W-:Y:S01]  /*4590*/  @!P3 IMAD.IADD R66, R66, 0x1, -R4 ;  /* 0x000000014242b824 */ /* 0x000fe200078e0a04 */
[----:B------:R-:W-:Y:S01]  /*45a0*/  ISETP.GE.AND P3, PT, R13, RZ, PT ;  /* 0x000000ff0d00720c */ /* 0x000fe20003f66270 */
[----:B------:R-:W-:Y:S01]  /*45b0*/  IMAD.MOV R9, RZ, RZ, -R8 ;  /* 0x000000ffff097224 */ /* 0x000fe200078e0a08 */
[----:B------:R-:W-:Y:S01]  /*45c0*/  LOP3.LUT R13, R6, 0xa4, RZ, 0xfc, !PT ;  /* 0x000000a4060d7812 */ /* 0x000fe200078efcff */
[----:B------:R-:W-:Y:S01]  /*45d0*/  @!P5 IMAD.IADD R98, R98, 0x1, -R4 ;  /* 0x000000016262d824 */ /* 0x000fe200078e0a04 */
[----:B------:R-:W-:Y:S01]  /*45e0*/  ISETP.GE.AND P5, PT, R14, RZ, PT ;  /* 0x000000ff0e00720c */ /* 0x000fe20003fa6270 */
[----:B------:R-:W-:Y:S01]  /*45f0*/  @!P6 IMAD.MOV R66, RZ, RZ, -R66 ;  /* 0x000000ffff42e224 */ /* 0x000fe200078e0a42 */
[C---:B------:R-:W-:Y:S01]  /*4600*/  ISETP.GT.U32.AND P6, PT, R4.reuse, R70, PT ;  /* 0x000000460400720c */ /* 0x040fe20003fc4070 */
[C---:B------:R-:W-:Y:S01]  /*4610*/  IMAD R94, R4.reuse, R9, R94 ;  /* 0x00000009045e7224 */ /* 0x040fe200078e025e */
[----:B------:R-:W-:Y:S01]  /*4620*/  ISETP.GT.U32.AND P0, PT, R4, R98, PT ;  /* 0x000000620400720c */ /* 0x000fe20003f04070 */
[----:B------:R-:W-:Y:S01]  /*4630*/  IMAD.HI.U32 R8, R5, R72, RZ ;  /* 0x0000004805087227 */ /* 0x000fe200078e00ff */
[----:B------:R-:W-:-:S02]  /*4640*/  LOP3.LUT R14, R6, 0xa2, RZ, 0xfc, !PT ;  /* 0x000000a2060e7812 */ /* 0x000fc400078efcff */
[----:B------:R-:W-:Y:S01]  /*4650*/  IABS R90, R13 ;  /* 0x0000000d005a7213 */ /* 0x000fe20000000000 */
[----:B------:R-:W-:Y:S01]  /*4660*/  @!P4 IMAD.IADD R96, R96, 0x1, -R4 ;  /* 0x000000016060c824 */ /* 0x000fe200078e0a04 */
[----:B------:R-:W-:Y:S01]  /*4670*/  ISETP.GT.U32.AND P4, PT, R4, R94, PT ;  /* 0x0000005e0400720c */ /* 0x000fe20003f84070 */
[----:B------:R-:W-:Y:S01]  /*4680*/  IMAD.MOV R9, RZ, RZ, -R8 ;  /* 0x000000ffff097224 */ /* 0x000fe200078e0a08 */
[----:B------:R-:W-:Y:S01]  /*4690*/  IABS R76, R14 ;  /* 0x0000000e004c7213 */ /* 0x000fe20000000000 */
[----:B------:R-:W-:Y:S01]  /*46a0*/  @!P1 IMAD.IADD R68, R68, 0x1, -R4 ;  /* 0x0000000144449824 */ /* 0x000fe200078e0a04 */
[----:B------:R-:W-:Y:S01]  /*46b0*/  ISETP.GE.AND P1, PT, R10, RZ, PT ;  /* 0x000000ff0a00720c */ /* 0x000fe20003f26270 */
[----:B------:R-:W-:Y:S01]  /*46c0*/  IMAD R72, R4, R9, R72 ;  /* 0x0000000904487224 */ /* 0x000fe200078e0248 */
[----:B------:R-:W-:Y:S01]  /*46d0*/  LOP3.LUT R10, R6, 0xa6, RZ, 0xfc, !PT ;  /* 0x000000a6060a7812 */ /* 0x000fe200078efcff */
[----:B------:R-:W-:Y:S02]  /*46e0*/  @!P5 IMAD.MOV R68, RZ, RZ, -R68 ;  /* 0x000000ffff44d224 */ /* 0x000fe400078e0a44 */
[----:B------:R-:W-:Y:S01]  /*46f0*/  @!P6 IMAD.IADD R70, R70, 0x1, -R4 ;  /* 0x000000014646e824 */ /* 0x000fe200078e0a04 */
[----:B------:R-:W-:Y:S01]  /*4700*/  ISETP.GT.U32.AND P5, PT, R4, R72, PT ;  /* 0x000000480400720c */ /* 0x000fe20003fa4070 */
[----:B------:R-:W-:Y:S01]  /*4710*/  IMAD.HI.U32 R8, R5, R92, RZ ;  /* 0x0000005c05087227 */ /* 0x000fe200078e00ff */
[----:B------:R-:W-:-:S02]  /*4720*/  IABS R74, R10 ;  /* 0x0000000a004a7213 */ /* 0x000fc40000000000 */
[----:B------:R-:W-:Y:S01]  /*4730*/  ISETP.GE.AND P6, PT, R11, RZ, PT ;  /* 0x000000ff0b00720c */ /* 0x000fe20003fc6270 */
[----:B------:R-:W-:Y:S01]  /*4740*/  @!P4 IMAD.IADD R94, R94, 0x1, -R4 ;  /* 0x000000015e5ec824 */ /* 0x000fe200078e0a04 */
[----:B------:R-:W-:Y:S01]  /*4750*/  ISETP.GT.U32.AND P4, PT, R4, R70, PT ;  /* 0x000000460400720c */ /* 0x000fe20003f84070 */
[----:B------:R-:W-:Y:S02]  /*4760*/  IMAD.MOV R9, RZ, RZ, -R8 ;  /* 0x000000ffff097224 */ /* 0x000fe400078e0a08 */
[----:B------:R-:W-:Y:S01]  /*4770*/  @!P0 IMAD.IADD R98, R98, 0x1, -R4 ;  /* 0x0000000162628824 */ /* 0x000fe200078e0a04 */
[----:B------:R-:W-:Y:S01]  /*4780*/  ISETP.GE.AND P0, PT, R15, RZ, PT ;  /* 0x000000ff0f00720c */ /* 0x000fe20003f06270 */
[----:B------:R-:W-:Y:S01]  /*4790*/  IMAD R92, R4, R9, R92 ;  /* 0x00000009045c7224 */ /* 0x000fe200078e025c */
[----:B------:R-:W-:Y:S01]  /*47a0*/  LOP3.LUT R15, R6, 0x82, RZ, 0xfc, !PT ;  /* 0x00000082060f7812 */ /* 0x000fe200078efcff */
[----:B------:R-:W-:Y:S02]  /*47b0*/  @!P5 IMAD.IADD R72, R72, 0x1, -R4 ;  /* 0x000000014848d824 */ /* 0x000fe400078e0a04 */
[----:B------:R-:W-:Y:S01]  /*47c0*/  IMAD.HI.U32 R8, R5, R74, RZ ;  /* 0x0000004a05087227 */ /* 0x000fe200078e00ff */
[----:B------:R-:W-:-:S02]  /*47d0*/  IABS R176, R15 ;  /* 0x0000000f00b07213 */ /* 0x000fc40000000000 */
[----:B------:R-:W-:Y:S01]  /*47e0*/  ISETP.GT.U32.AND P5, PT, R4, R72, PT ;  /* 0x000000480400720c */ /* 0x000fe20003fa4070 */
[----:B------:R-:W-:Y:S01]  /*47f0*/  @!P4 IMAD.IADD R70, R70, 0x1, -R4 ;  /* 0x000000014646c824 */ /* 0x000fe200078e0a04 */
[----:B------:R-:W-:Y:S01]  /*4800*/  ISETP.GT.U32.AND P4, PT, R4, R92, PT ;  /* 0x0000005c0400720c */ /* 0x000fe20003f84070 */
[----:B------:R-:W-:-:S04]  /*4810*/  IMAD.HI.U32 R9, R5, R90, RZ ;  /* 0x0000005a05097227 */ /* 0x000fc800078e00ff */
[----:B------:R-:W-:Y:S01]  /*4820*/  @!P3 IMAD.MOV R98, RZ, RZ, -R98 ;  /* 0x000000ffff62b224 */ /* 0x000fe200078e0a62 */
[----:B------:R-:W-:Y:S01]  /*4830*/  ISETP.GT.U32.AND P3, PT, R4, R94, PT ;  /* 0x0000005e0400720c */ /* 0x000fe20003f64070 */
[----:B------:R-:W-:Y:S02]  /*4840*/  IMAD.MOV R11, RZ, RZ, -R8 ;  /* 0x000000ffff0b7224 */ /* 0x000fe400078e0a08 */
[----:B------:R-:W-:-:S04]  /*4850*/  IMAD.HI.U32 R8, R5, R76, RZ ;  /* 0x0000004c05087227 */ /* 0x000fc800078e00ff */
[----:B------:R-:W-:Y:S02]  /*4860*/  IMAD.MOV R9, RZ, RZ, -R9 ;  /* 0x000000ffff097224 */ /* 0x000fe400078e0a09 */
[C---:B------:R-:W-:Y:S02]  /*4870*/  IMAD R74, R4.reuse, R11, R74 ;  /* 0x0000000b044a7224 */ /* 0x040fe400078e024a */
[----:B------:R-:W-:Y:S02]  /*4880*/  IMAD.MOV R11, RZ, RZ, -R8 ;  /* 0x000000ffff0b7224 */ /* 0x000fe400078e0a08 */
[C---:B------:R-:W-:Y:S02]  /*4890*/  IMAD R90, R4.reuse, R9, R90 ;  /* 0x00000009045a7224 */ /* 0x040fe400078e025a */
[----:B------:R-:W-:Y:S02]  /*48a0*/  IMAD R76, R4, R11, R76 ;  /* 0x0000000b044c7224 */ /* 0x000fe400078e024c */
[--C-:B------:R-:W-:Y:S01]  /*48b0*/  @!P5 IMAD.IADD R72, R72, 0x1, -R4.reuse ;  /* 0x000000014848d824 */ /* 0x100fe200078e0a04 */
[----:B------:R-:W-:Y:S01]  /*48c0*/  ISETP.GT.U32.AND P5, PT, R4, R90, PT ;  /* 0x0000005a0400720c */ /* 0x000fe20003fa4070 */
[--C-:B------:R-:W-:Y:S01]  /*48d0*/  @!P4 IMAD.IADD R92, R92, 0x1, -R4.reuse ;  /* 0x000000015c5cc824 */ /* 0x100fe200078e0a04 */
[----:B------:R-:W-:Y:S01]  /*48e0*/  ISETP.GT.U32.AND P4, PT, R4, R74, PT ;  /* 0x0000004a0400720c */ /* 0x000fe20003f84070 */
[----:B------:R-:W-:Y:S01]  /*48f0*/  @!P3 IMAD.IADD R94, R94, 0x1, -R4 ;  /* 0x000000015e5eb824 */ /* 0x000fe200078e0a04 */
[----:B------:R-:W-:Y:S01]  /*4900*/  ISETP.GE.AND P3, PT, R10, RZ, PT ;  /* 0x000000ff0a00720c */ /* 0x000fe20003f66270 */
[----:B------:R-:W-:Y:S01]  /*4910*/  @!P6 IMAD.MOV R72, RZ, RZ, -R72 ;  /* 0x000000ffff48e224 */ /* 0x000fe200078e0a48 */
[----:B------:R-:W-:Y:S01]  /*4920*/  ISETP.GT.U32.AND P6, PT, R4, R76, PT ;  /* 0x0000004c0400720c */ /* 0x000fe20003fc4070 */
[----:B------:R-:W-:Y:S01]  /*4930*/  @!P2 IMAD.MOV R70, RZ, RZ, -R70 ;  /* 0x000000ffff46a224 */ /* 0x000fe200078e0a46 */
[----:B------:R-:W-:Y:S01]  /*4940*/  LOP3.LUT R10, R6, 0xa0, RZ, 0xfc, !PT ;  /* 0x000000a0060a7812 */ /* 0x000fe200078efcff */
[----:B------:R-:W-:Y:S01]  /*4950*/  VIADD R9, R7, 0x9e ;  /* 0x0000009e07097836 */ /* 0x000fe20000000000 */
[----:B------:R-:W-:Y:S01]  /*4960*/  ISETP.GT.U32.AND P2, PT, R4, R92, PT ;  /* 0x0000005c0400720c */ /* 0x000fe20003f44070 */
[----:B------:R-:W-:Y:S01]  /*4970*/  @!P0 IMAD.MOV R96, RZ, RZ, -R96 ;  /* 0x000000ffff608224 */ /* 0x000fe200078e0a60 */
[----:B------:R-:W-:Y:S01]  /*4980*/  IABS R88, R10 ;  /* 0x0000000a00587213 */ /* 0x000fe20000000000 */
[--C-:B------:R-:W-:Y:S01]  /*4990*/  @!P5 IMAD.IADD R90, R90, 0x1, -R4.reuse ;  /* 0x000000015a5ad824 */ /* 0x100fe200078e0a04 */
[----:B------:R-:W-:Y:S01]  /*49a0*/  IABS R78, R9 ;  /* 0x00000009004e7213 */ /* 0x000fe20000000000 */
[----:B------:R-:W-:Y:S01]  /*49b0*/  @!P4 IMAD.IADD R74, R74, 0x1, -R4 ;  /* 0x000000014a4ac824 */ /* 0x000fe200078e0a04 */
[----:B------:R-:W-:Y:S01]  /*49c0*/  ISETP.GE.AND P0, PT, R12, RZ, PT ;  /* 0x000000ff0c00720c */ /* 0x000fe20003f06270 */
[----:B------:R-:W-:Y:S01]  /*49d0*/  IMAD.HI.U32 R8, R5, R88, RZ ;  /* 0x0000005805087227 */ /* 0x000fe200078e00ff */
[----:B------:R-:W-:-:S02]  /*49e0*/  LOP3.LUT R12, R6, 0x9a, RZ, 0xfc, !PT ;  /* 0x0000009a060c7812 */ /* 0x000fc400078efcff */
[----:B------:R-:W-:Y:S01]  /*49f0*/  ISETP.GT.U32.AND P5, PT, R4, R74, PT ;  /* 0x0000004a0400720c */ /* 0x000fe20003fa4070 */
[----:B------:R-:W-:Y:S01]  /*4a00*/  @!P6 IMAD.IADD R76, R76, 0x1, -R4 ;  /* 0x000000014c4ce824 */ /* 0x000fe200078e0a04 */
[----:B------:R-:W-:Y:S01]  /*4a10*/  ISETP.GT.U32.AND P6, PT, R4, R90, PT ;  /* 0x0000005a0400720c */ /* 0x000fe20003fc4070 */
[----:B------:R-:W-:Y:S01]  /*4a20*/  IMAD.MOV R11, RZ, RZ, -R8 ;  /* 0x000000ffff0b7224 */ /* 0x000fe200078e0a08 */
[----:B------:R-:W-:Y:S01]  /*4a30*/  IABS R80, R12 ;  /* 0x0000000c00507213 */ /* 0x000fe20000000000 */
[----:B------:R-:W-:Y:S01]  /*4a40*/  IMAD.HI.U32 R8, R5, R78, RZ ;  /* 0x0000004e05087227 */ /* 0x000fe200078e00ff */
[----:B------:R-:W-:Y:S02]  /*4a50*/  ISETP.GE.AND P4, PT, R14, RZ, PT ;  /* 0x000000ff0e00720c */ /* 0x000fe40003f86270 */
[----:B------:R-:W-:Y:S01]  /*4a60*/  LOP3.LUT R14, R6, 0x84, RZ, 0xfc, !PT ;  /* 0x00000084060e7812 */ /* 0x000fe200078efcff */
[----:B------:R-:W-:Y:S01]  /*4a70*/  @!P2 IMAD.IADD R92, R92, 0x1, -R4 ;  /* 0x000000015c5ca824 */ /* 0x000fe200078e0a04 */
[----:B------:R-:W-:Y:S01]  /*4a80*/  ISETP.GE.AND P2, PT, R9, RZ, PT ;  /* 0x000000ff0900720c */ /* 0x000fe20003f46270 */
[----:B------:R-:W-:Y:S01]  /*4a90*/  IMAD.MOV R9, RZ, RZ, -R8 ;  /* 0x000000ffff097224 */ /* 0x000fe200078e0a08 */
[----:B------:R-:W-:Y:S01]  /*4aa0*/  IABS R174, R14 ;  /* 0x0000000e00ae7213 */ /* 0x000fe20000000000 */
[----:B------:R-:W-:Y:S01]  /*4ab0*/  IMAD R88, R4, R11, R88 ;  /* 0x0000000b04587224 */ /* 0x000fe200078e0258 */
[----:B------:R-:W-:Y:S01]  /*4ac0*/  LOP3.LUT R11, R6, 0x9c, RZ, 0xfc, !PT ;  /* 0x0000009c060b7812 */ /* 0x000fe200078efcff */
[----:B------:R-:W-:-:S02]  /*4ad0*/  IMAD R78, R4, R9, R78 ;  /* 0x00000009044e7224 */ /* 0x000fc400078e024e */
[--C-:B------:R-:W-:Y:S01]  /*4ae0*/  @!P6 IMAD.IADD R90, R90, 0x1, -R4.reuse ;  /* 0x000000015a5ae824 */ /* 0x100fe200078e0a04 */
[----:B------:R-:W-:Y:S01]  /*4af0*/  IABS R86, R11 ;  /* 0x0000000b00567213 */ /* 0x000fe20000000000 */
[----:B------:R-:W-:Y:S01]  /*4b00*/  @!P5 IMAD.IADD R74, R74, 0x1, -R4 ;  /* 0x000000014a4ad824 */ /* 0x000fe200078e0a04 */
[C---:B------:R-:W-:Y:S01]  /*4b10*/  ISETP.GT.U32.AND P6, PT, R4.reuse, R78, PT ;  /* 0x0000004e0400720c */ /* 0x040fe20003fc4070 */
[----:B------:R-:W-:Y:S01]  /*4b20*/  @!P1 IMAD.MOV R94, RZ, RZ, -R94 ;  /* 0x000000ffff5e9224 */ /* 0x000fe200078e0a5e */
[----:B------:R-:W-:Y:S01]  /*4b30*/  ISETP.GT.U32.AND P5, PT, R4, R88, PT ;  /* 0x000000580400720c */ /* 0x000fe20003fa4070 */
[----:B------:R-:W-:Y:S01]  /*4b40*/  IMAD.HI.U32 R8, R5, R86, RZ ;  /* 0x0000005605087227 */ /* 0x000fe200078e00ff */
[----:B------:R-:W-:Y:S02]  /*4b50*/  ISETP.GE.AND P1, PT, R13, RZ, PT ;  /* 0x000000ff0d00720c */ /* 0x000fe40003f26270 */
[----:B------:R-:W-:Y:S01]  /*4b60*/  LOP3.LUT R13, R6, 0x98, RZ, 0xfc, !PT ;  /* 0x00000098060d7812 */ /* 0x000fe200078efcff */
[----:B------:R-:W-:Y:S01]  /*4b70*/  @!P0 IMAD.MOV R92, RZ, RZ, -R92 ;  /* 0x000000ffff5c8224 */ /* 0x000fe200078e0a5c */
[----:B------:R-:W-:Y:S01]  /*4b80*/  ISETP.GT.U32.AND P0, PT, R4, R76, PT ;  /* 0x0000004c0400720c */ /* 0x000fe20003f04070 */
[----:B------:R-:W-:Y:S01]  /*4b90*/  IMAD.MOV R9, RZ, RZ, -R8 ;  /* 0x000000ffff097224 */ /* 0x000fe200078e0a08 */
[----:B------:R-:W-:Y:S01]  /*4ba0*/  IABS R84, R13 ;  /* 0x0000000d00547213 */ /* 0x000fe20000000000 */
[----:B------:R-:W-:-:S02]  /*4bb0*/  @!P3 IMAD.MOV R74, RZ, RZ, -R74 ;  /* 0x000000ffff4ab224 */ /* 0x000fc400078e0a4a */
[--C-:B------:R-:W-:Y:S02]  /*4bc0*/  @!P6 IMAD.IADD R78, R78, 0x1, -R4.reuse ;  /* 0x000000014e4ee824 */ /* 0x100fe400078e0a04 */
[----:B------:R-:W-:Y:S01]  /*4bd0*/  @!P5 IMAD.IADD R88, R88, 0x1, -R4 ;  /* 0x000000015858d824 */ /* 0x000fe200078e0a04 */
[----:B------:R-:W-:Y:S01]  /*4be0*/  ISETP.GE.AND P5, PT, R11, RZ, PT ;  /* 0x000000ff0b00720c */ /* 0x000fe20003fa6270 */
[C---:B------:R-:W-:Y:S01]  /*4bf0*/  IMAD R86, R4.reuse, R9, R86 ;  /* 0x0000000904567224 */ /* 0x040fe200078e0256 */
[C---:B------:R-:W-:Y:S01]  /*4c00*/  ISETP.GT.U32.AND P6, PT, R4.reuse, R78, PT ;  /* 0x0000004e0400720c */ /* 0x040fe20003fc4070 */
[----:B------:R-:W-:Y:S01]  /*4c10*/  @!P1 IMAD.MOV R90, RZ, RZ, -R90 ;  /* 0x000000ffff5a9224 */ /* 0x000fe200078e0a5a */
[C---:B------:R-:W-:Y:S01]  /*4c20*/  ISETP.GT.U32.AND P3, PT, R4.reuse, R88, PT ;  /* 0x000000580400720c */ /* 0x040fe20003f64070 */
[----:B------:R-:W-:Y:S01]  /*4c30*/  IMAD.HI.U32 R9, R5, R84, RZ ;  /* 0x0000005405097227 */ /* 0x000fe200078e00ff */
[----:B------:R-:W-:-:S03]  /*4c40*/  ISETP.GT.U32.AND P1, PT, R4, R86, PT ;  /* 0x000000560400720c */ /* 0x000fc60003f24070 */
[----:B------:R-:W-:Y:S01]  /*4c50*/  @!P0 IMAD.IADD R76, R76, 0x1, -R4 ;  /* 0x000000014c4c8824 */ /* 0x000fe200078e0a04 */
[----:B------:R-:W-:Y:S01]  /*4c60*/  ISETP.GE.AND P0, PT, R10, RZ, PT ;  /* 0x000000ff0a00720c */ /* 0x000fe20003f06270 */
[----:B------:R-:W-:Y:S01]  /*4c70*/  IMAD.HI.U32 R8, R5, R80, RZ ;  /* 0x0000005005087227 */ /* 0x000fe200078e00ff */
[----:B------:R-:W-:-:S03]  /*4c80*/  LOP3.LUT R10, R6, 0x96, RZ, 0xfc, !PT ;  /* 0x00000096060a7812 */ /* 0x000fc600078efcff */
[----:B------:R-:W-:Y:S01]  /*4c90*/  IMAD.MOV R9, RZ, RZ, -R9 ;  /* 0x000000ffff097224 */ /* 0x000fe200078e0a09 */
[----:B------:R-:W-:Y:S01]  /*4ca0*/  IABS R82, R10 ;  /* 0x0000000a00527213 */ /* 0x000fe20000000000 */
[----:B------:R-:W-:Y:S02]  /*4cb0*/  IMAD.MOV R11, RZ, RZ, -R8 ;  /* 0x000000ffff0b7224 */ /* 0x000fe400078e0a08 */
[C---:B------:R-:W-:Y:S02]  /*4cc0*/  IMAD R84, R4.reuse, R9, R84 ;  /* 0x0000000904547224 */ /* 0x040fe400078e0254 */
[----:B------:R-:W-:Y:S01]  /*4cd0*/  IMAD R80, R4, R11, R80 ;  /* 0x0000000b04507224 */ /* 0x000fe200078e0250 */
[----:B------:R-:W-:Y:S01]  /*4ce0*/  LOP3.LUT R11, R6, 0x94, RZ, 0xfc, !PT ;  /* 0x00000094060b7812 */ /* 0x000fe200078efcff */
[--C-:B------:R-:W-:Y:S01]  /*4cf0*/  @!P6 IMAD.IADD R78, R78, 0x1, -R4.reuse ;  /* 0x000000014e4ee824 */ /* 0x100fe200078e0a04 */
[----:B------:R-:W-:Y:S01]  /*4d00*/  ISETP.GT.U32.AND P6, PT, R4, R84, PT ;  /* 0x000000540400720c */ /* 0x000fe20003fc4070 */
[--C-:B------:R-:W-:Y:S01]  /*4d10*/  @!P3 IMAD.IADD R88, R88, 0x1, -R4.reuse ;  /* 0x000000015858b824 */ /* 0x100fe200078e0a04 */
[----:B------:R-:W-:Y:S01]  /*4d20*/  IABS R158, R11 ;  /* 0x0000000b009e7213 */ /* 0x000fe20000000000 */
[----:B------:R-:W-:Y:S01]  /*4d30*/  @!P1 IMAD.IADD R86, R86, 0x1, -R4 ;  /* 0x0000000156569824 */ /* 0x000fe200078e0a04 */
[----:B------:R-:W-:Y:S01]  /*4d40*/  ISETP.GE.AND P3, PT, R12, RZ, PT ;  /* 0x000000ff0c00720c */ /* 0x000fe20003f66270 */
[----:B------:R-:W-:Y:S01]  /*4d50*/  @!P4 IMAD.MOV R76, RZ, RZ, -R76 ;  /* 0x000000ffff4cc224 */ /* 0x000fe200078e0a4c */
[C---:B------:R-:W-:Y:S01]  /*4d60*/  ISETP.GT.U32.AND P4, PT, R4.reuse, R80, PT ;  /* 0x000000500400720c */ /* 0x040fe20003f84070 */
[----:B------:R-:W-:Y:S01]  /*4d70*/  @!P0 IMAD.MOV R88, RZ, RZ, -R88 ;  /* 0x000000ffff588224 */ /* 0x000fe200078e0a58 */
[----:B------:R-:W-:Y:S01]  /*4d80*/  ISETP.GT.U32.AND P0, PT, R4, R86, PT ;  /* 0x000000560400720c */ /* 0x000fe20003f04070 */
[----:B------:R-:W-:Y:S01]  /*4d90*/  IMAD.HI.U32 R8, R5, R82, RZ ;  /* 0x0000005205087227 */ /* 0x000fe200078e00ff */
[----:B------:R-:W-:-:S02]  /*4da0*/  LOP3.LUT R12, R6, 0x92, RZ, 0xfc, !PT ;  /* 0x00000092060c7812 */ /* 0x000fc400078efcff */
[----:B------:R-:W-:Y:S01]  /*4db0*/  ISETP.GE.AND P1, PT, R13, RZ, PT ;  /* 0x000000ff0d00720c */ /* 0x000fe20003f26270 */
[----:B------:R-:W-:Y:S01]  /*4dc0*/  IMAD.MOV R9, RZ, RZ, -R8 ;  /* 0x000000ffff097224 */ /* 0x000fe200078e0a08 */
[----:B------:R-:W-:Y:S01]  /*4dd0*/  IABS R160, R12 ;  /* 0x0000000c00a07213 */ /* 0x000fe20000000000 */
[----:B------:R-:W-:Y:S01]  /*4de0*/  @!P6 IMAD.IADD R84, R84, 0x1, -R4 ;  /* 0x000000015454e824 */ /* 0x000fe200078e0a04 */
[----:B------:R-:W-:Y:S01]  /*4df0*/  LOP3.LUT R13, R6, 0x8c, RZ, 0xfc, !PT ;  /* 0x0000008c060d7812 */ /* 0x000fe200078efcff */
[----:B------:R-:W-:Y:S02]  /*4e00*/  IMAD R82, R4, R9, R82 ;  /* 0x0000000904527224 */ /* 0x000fe400078e0252 */
[--C-:B------:R-:W-:Y:S01]  /*4e10*/  @!P4 IMAD.IADD R80, R80, 0x1, -R4.reuse ;  /* 0x000000015050c824 */ /* 0x100fe200078e0a04 */
[----:B------:R-:W-:Y:S01]  /*4e20*/  ISETP.GT.U32.AND P6, PT, R4, R84, PT ;  /* 0x000000540400720c */ /* 0x000fe20003fc4070 */
[----:B------:R-:W-:Y:S01]  /*4e30*/  @!P0 IMAD.IADD R86, R86, 0x1, -R4 ;  /* 0x0000000156568824 */ /* 0x000fe200078e0a04 */
[C---:B------:R-:W-:Y:S01]  /*4e40*/  ISETP.GT.U32.AND P0, PT, R4.reuse, R82, PT ;  /* 0x000000520400720c */ /* 0x040fe20003f04070 */
[----:B------:R-:W-:Y:S01]  /*4e50*/  IMAD.HI.U32 R8, R5, R158, RZ ;  /* 0x0000009e05087227 */ /* 0x000fe200078e00ff */
[----:B------:R-:W-:-:S02]  /*4e60*/  ISETP.GT.U32.AND P4, PT, R4, R80, PT ;  /* 0x000000500400720c */ /* 0x000fc40003f84070 */
[----:B------:R-:W-:Y:S01]  /*4e70*/  IABS R166, R13 ;  /* 0x0000000d00a67213 */ /* 0x000fe20000000000 */
[----:B------:R-:W-:Y:S02]  /*4e80*/  IMAD.MOV R9, RZ, RZ, -R8 ;  /* 0x000000ffff097224 */ /* 0x000fe400078e0a08 */
[----:B------:R-:W-:Y:S01]  /*4e90*/  @!P2 IMAD.MOV R78, RZ, RZ, -R78 ;  /* 0x000000ffff4ea224 */ /* 0x000fe200078e0a4e */
[----:B------:R-:W-:Y:S01]  /*4ea0*/  ISETP.GE.AND P2, PT, R10, RZ, PT ;  /* 0x000000ff0a00720c */ /* 0x000fe20003f46270 */
[----:B------:R-:W-:Y:S01]  /*4eb0*/  IMAD R158, R4, R9, R158 ;  /* 0x00000009049e7224 */ /* 0x000fe200078e029e */
[----:B------:R-:W-:Y:S01]  /*4ec0*/  LOP3.LUT R10, R6, 0x90, RZ, 0xfc, !PT ;  /* 0x00000090060a7812 */ /* 0x000fe200078efcff */
[--C-:B------:R-:W-:Y:S02]  /*4ed0*/  @!P6 IMAD.IADD R84, R84, 0x1, -R4.reuse ;  /* 0x000000015454e824 */ /* 0x100fe400078e0a04 */
[----:B------:R-:W-:Y:S01]  /*4ee0*/  @!P0 IMAD.IADD R82, R82, 0x1, -R4 ;  /* 0x0000000152528824 */ /* 0x000fe200078e0a04 */
[----:B------:R-:W-:Y:S01]  /*4ef0*/  ISETP.GT.U32.AND P6, PT, R4, R158, PT ;  /* 0x0000009e0400720c */ /* 0x000fe20003fc4070 */
[----:B------:R-:W-:Y:S01]  /*4f00*/  IMAD.HI.U32 R8, R5, R160, RZ ;  /* 0x000000a005087227 */ /* 0x000fe200078e00ff */
[----:B------:R-:W-:-:S03]  /*4f10*/  IABS R162, R10 ;  /* 0x0000000a00a27213 */ /* 0x000fc60000000000 */
[----:B------:R-:W-:Y:S01]  /*4f20*/  @!P4 IMAD.IADD R80, R80, 0x1, -R4 ;  /* 0x000000015050c824 */ /* 0x000fe200078e0a04 */
[----:B------:R-:W-:Y:S01]  /*4f30*/  ISETP.GE.AND P4, PT, R11, RZ, PT ;  /* 0x000000ff0b00720c */ /* 0x000fe20003f86270 */
[----:B------:R-:W-:Y:S02]  /*4f40*/  VIADD R9, R7, 0x8e ;  /* 0x0000008e07097836 */ /* 0x000fe40000000000 */
[----:B------:R-:W-:Y:S01]  /*4f50*/  @!P5 IMAD.MOV R86, RZ, RZ, -R86 ;  /* 0x000000ffff56d224 */ /* 0x000fe200078e0a56 */
[----:B------:R-:W-:Y:S01]  /*4f60*/  ISETP.GT.U32.AND P5, PT, R4, R82, PT ;  /* 0x000000520400720c */ /* 0x000fe20003fa4070 */
[----:B------:R-:W-:Y:S01]  /*4f70*/  IMAD.MOV R11, RZ, RZ, -R8 ;  /* 0x000000ffff0b7224 */ /* 0x000fe200078e0a08 */
[----:B------:R-:W-:Y:S01]  /*4f80*/  ISETP.GE.AND P0, PT, R9, RZ, PT ;  /* 0x000000ff0900720c */ /* 0x000fe20003f06270 */
[----:B------:R-:W-:Y:S01]  /*4f90*/  IMAD.HI.U32 R8, R5, R162, RZ ;  /* 0x000000a205087227 */ /* 0x000fe200078e00ff */
[----:B------:R-:W-:-:S03]  /*4fa0*/  IABS R164, R9 ;  /* 0x0000000900a47213 */ /* 0x000fc60000000000 */
[----:B------:R-:W-:Y:S02]  /*4fb0*/  IMAD.MOV R9, RZ, RZ, -R8 ;  /* 0x000000ffff097224 */ /* 0x000fe400078e0a08 */
[----:B------:R-:W-:Y:S02]  /*4fc0*/  @!P6 IMAD.IADD R158, R158, 0x1, -R4 ;  /* 0x000000019e9ee824 */ /* 0x000fe400078e0a04 */
[----:B------:R-:W-:Y:S02]  /*4fd0*/  IMAD R162, R4, R9, R162 ;  /* 0x0000000904a27224 */ /* 0x000fe400078e02a2 */
[----:B------:R-:W-:Y:S01]  /*4fe0*/  @!P5 IMAD.IADD R82, R82, 0x1, -R4 ;  /* 0x000000015252d824 */ /* 0x000fe200078e0a04 */
[C---:B------:R-:W-:Y:S01]  /*4ff0*/  ISETP.GT.U32.AND P6, PT, R4.reuse, R158, PT ;  /* 0x0000009e0400720c */ /* 0x040fe20003fc4070 */
[C---:B------:R-:W-:Y:S01]  /*5000*/  IMAD R160, R4.reuse, R11, R160 ;  /* 0x0000000b04a07224 */ /* 0x040fe200078e02a0 */
[----:B------:R-:W-:Y:S01]  /*5010*/  ISETP.GT.U32.AND P5, PT, R4, R162, PT ;  /* 0x000000a20400720c */ /* 0x000fe20003fa4070 */
[----:B------:R-:W-:-:S02]  /*5020*/  @!P3 IMAD.MOV R80, RZ, RZ, -R80 ;  /* 0x000000ffff50b224 */ /* 0x000fc400078e0a50 */
[----:B------:R-:W-:Y:S01]  /*5030*/  @!P1 IMAD.MOV R84, RZ, RZ, -R84 ;  /* 0x000000ffff549224 */ /* 0x000fe200078e0a54 */
[----:B------:R-:W-:Y:S01]  /*5040*/  ISETP.GT.U32.AND P3, PT, R4, R160, PT ;  /* 0x000000a00400720c */ /* 0x000fe20003f64070 */
[C---:B------:R-:W-:Y:S01]  /*5050*/  IMAD.HI.U32 R8, R5.reuse, R164, RZ ;  /* 0x000000a405087227 */ /* 0x040fe200078e00ff */
[----:B------:R-:W-:Y:S02]  /*5060*/  ISETP.GE.AND P1, PT, R12, RZ, PT ;  /* 0x000000ff0c00720c */ /* 0x000fe40003f26270 */
[----:B------:R-:W-:Y:S01]  /*5070*/  LOP3.LUT R12, R6, 0x8a, RZ, 0xfc, !PT ;  /* 0x0000008a060c7812 */ /* 0x000fe200078efcff */
[----:B------:R-:W-:-:S03]  /*5080*/  IMAD.HI.U32 R9, R5, R166, RZ ;  /* 0x000000a605097227 */ /* 0x000fc600078e00ff */
[----:B------:R-:W-:Y:S01]  /*5090*/  IABS R168, R12 ;  /* 0x0000000c00a87213 */ /* 0x000fe20000000000 */
[--C-:B------:R-:W-:Y:S01]  /*50a0*/  @!P6 IMAD.IADD R158, R158, 0x1, -R4.reuse ;  /* 0x000000019e9ee824 */ /* 0x100fe200078e0a04 */
[----:B------:R-:W-:Y:S01]  /*50b0*/  ISETP.GE.AND P6, PT, R10, RZ, PT ;  /* 0x000000ff0a00720c */ /* 0x000fe20003fc6270 */
[----:B------:R-:W-:Y:S01]  /*50c0*/  @!P5 IMAD.IADD R162, R162, 0x1, -R4 ;  /* 0x00000001a2a2d824 */ /* 0x000fe200078e0a04 */
[----:B------:R-:W-:Y:S01]  /*50d0*/  LOP3.LUT R10, R6, 0x88, RZ, 0xfc, !PT ;  /* 0x00000088060a7812 */ /* 0x000fe200078efcff */
[----:B------:R-:W-:Y:S02]  /*50e0*/  IMAD.MOV R11, RZ, RZ, -R8 ;  /* 0x000000ffff0b7224 */ /* 0x000fe400078e0a08 */
[----:B------:R-:W-:Y:S01]  /*50f0*/  IMAD.MOV R9, RZ, RZ, -R9 ;  /* 0x000000ffff097224 */ /* 0x000fe200078e0a09 */
[----:B------:R-:W-:Y:S01]  /*5100*/  IABS R170, R10 ;  /* 0x0000000a00aa7213 */ /* 0x000fe20000000000 */
[----:B------:R-:W-:Y:S01]  /*5110*/  @!P2 IMAD.MOV R82, RZ, RZ, -R82 ;  /* 0x000000ffff52a224 */ /* 0x000fe200078e0a52 */
[----:B------:R-:W-:Y:S01]  /*5120*/  ISETP.GT.U32.AND P2, PT, R4, R162, PT ;  /* 0x000000a20400720c */ /* 0x000fe20003f44070 */
[----:B------:R-:W-:-:S04]  /*5130*/  IMAD.HI.U32 R8, R5, R168, RZ ;  /* 0x000000a805087227 */ /* 0x000fc800078e00ff */
[----:B------:R-:W-:Y:S01]  /*5140*/  @!P3 IMAD.IADD R160, R160, 0x1, -R4 ;  /* 0x00000001a0a0b824 */ /* 0x000fe200078e0a04 */
[----:B------:R-:W-:Y:S01]  /*5150*/  ISETP.GE.AND P3, PT, R13, RZ, PT ;  /* 0x000000ff0d00720c */ /* 0x000fe20003f66270 */
[----:B------:R-:W-:Y:S01]  /*5160*/  IMAD R166, R4, R9, R166 ;  /* 0x0000000904a67224 */ /* 0x000fe200078e02a6 */
[----:B------:R-:W-:Y:S01]  /*5170*/  LOP3.LUT R13, R6, 0x86, RZ, 0xfc, !PT ;  /* 0x00000086060d7812 */ /* 0x000fe200078efcff */
[----:B------:R-:W-:Y:S01]  /*5180*/  IMAD.MOV R9, RZ, RZ, -R8 ;  /* 0x000000ffff097224 */ /* 0x000fe200078e0a08 */
[----:B------:R-:W-:Y:S01]  /*5190*/  ISETP.GT.U32.AND P5, PT, R4, R160, PT ;  /* 0x000000a00400720c */ /* 0x000fe20003fa4070 */
[----:B------:R-:W-:Y:S01]  /*51a0*/  IMAD.HI.U32 R8, R5, R170, RZ ;  /* 0x000000aa05087227 */ /* 0x000fe200078e00ff */
[----:B------:R-:W-:-:S03]  /*51b0*/  IABS R172, R13 ;  /* 0x0000000d00ac7213 */ /* 0x000fc60000000000 */
[----:B------:R-:W-:Y:S02]  /*51c0*/  IMAD R168, R4, R9, R168 ;  /* 0x0000000904a87224 */ /* 0x000fe400078e02a8 */
[----:B------:R-:W-:Y:S02]  /*51d0*/  IMAD.MOV R9, RZ, RZ, -R8 ;  /* 0x000000ffff097224 */ /* 0x000fe400078e0a08 */
[----:B------:R-:W-:Y:S01]  /*51e0*/  @!P2 IMAD.IADD R162, R162, 0x1, -R4 ;  /* 0x00000001a2a2a824 */ /* 0x000fe200078e0a04 */
[C---:B------:R-:W-:Y:S01]  /*51f0*/  ISETP.GT.U32.AND P2, PT, R4.reuse, R168, PT ;  /* 0x000000a80400720c */ /* 0x040fe20003f44070 */
[C---:B------:R-:W-:Y:S02]  /*5200*/  IMAD R170, R4.reuse, R9, R170 ;  /* 0x0000000904aa7224 */ /* 0x040fe400078e02aa */
[C---:B------:R-:W-:Y:S02]  /*5210*/  IMAD R164, R4.reuse, R11, R164 ;  /* 0x0000000b04a47224 */ /* 0x040fe400078e02a4 */
[----:B------:R-:W-:Y:S01]  /*5220*/  @!P6 IMAD.MOV R162, RZ, RZ, -R162 ;  /* 0x000000ffffa2e224 */ /* 0x000fe200078e0aa2 */
[C---:B------:R-:W-:Y:S01]  /*5230*/  ISETP.GT.U32.AND P6, PT, R4.reuse, R170, PT ;  /* 0x000000aa0400720c */ /* 0x040fe20003fc4070 */
[----:B------:R-:W-:Y:S01]  /*5240*/  @!P4 IMAD.MOV R158, RZ, RZ, -R158 ;  /* 0x000000ffff9ec224 */ /* 0x000fe200078e0a9e */
[----:B------:R-:W-:Y:S01]  /*5250*/  ISETP.GT.U32.AND P4, PT, R4, R164, PT ;  /* 0x000000a40400720c */ /* 0x000fe20003f84070 */
[----:B------:R-:W-:Y:S01]  /*5260*/  @!P5 IMAD.IADD R160, R160, 0x1, -R4 ;  /* 0x00000001a0a0d824 */ /* 0x000fe200078e0a04 */
[----:B------:R-:W-:Y:S01]  /*5270*/  ISETP.GT.U32.AND P5, PT, R4, R166, PT ;  /* 0x000000a60400720c */ /* 0x000fe20003fa4070 */
[----:B------:R-:W-:-:S04]  /*5280*/  IMAD.HI.U32 R8, R5, R172, RZ ;  /* 0x000000ac05087227 */ /* 0x000fc800078e00ff */
[----:B------:R-:W-:Y:S02]  /*5290*/  IMAD.MOV R9, RZ, RZ, -R8 ;  /* 0x000000ffff097224 */ /* 0x000fe400078e0a08 */
[----:B------:R-:W-:Y:S02]  /*52a0*/  @!P1 IMAD.MOV R160, RZ, RZ, -R160 ;  /* 0x000000ffffa09224 */ /* 0x000fe400078e0aa0 */
[--C-:B------:R-:W-:Y:S02]  /*52b0*/  @!P6 IMAD.IADD R170, R170, 0x1, -R4.reuse ;  /* 0x00000001aaaae824 */ /* 0x100fe400078e0a04 */
[--C-:B------:R-:W-:Y:S01]  /*52c0*/  @!P4 IMAD.IADD R164, R164, 0x1, -R4.reuse ;  /* 0x00000001a4a4c824 */ /* 0x100fe200078e0a04 */
[----:B------:R-:W-:Y:S01]  /*52d0*/  ISETP.GE.AND P4, PT, R12, RZ, PT ;  /* 0x000000ff0c00720c */ /* 0x000fe20003f86270 */
[----:B------:R-:W-:Y:S01]  /*52e0*/  @!P5 IMAD.IADD R166, R166, 0x1, -R4 ;  /* 0x00000001a6a6d824 */ /* 0x000fe200078e0a04 */
[C---:B------:R-:W-:Y:S01]  /*52f0*/  ISETP.GT.U32.AND P6, PT, R4.reuse, R170, PT ;  /* 0x000000aa0400720c */ /* 0x040fe20003fc4070 */
[C---:B------:R-:W-:Y:S01]  /*5300*/  IMAD R172, R4.reuse, R9, R172 ;  /* 0x0000000904ac7224 */ /* 0x040fe200078e02ac */
[C---:B------:R-:W-:Y:S01]  /*5310*/  ISETP.GT.U32.AND P5, PT, R4.reuse, R164, PT ;  /* 0x000000a40400720c */ /* 0x040fe20003fa4070 */
[----:B------:R-:W-:Y:S01]  /*5320*/  IMAD.HI.U32 R9, R5, R176, RZ ;  /* 0x000000b005097227 */ /* 0x000fe200078e00ff */
[----:B------:R-:W-:-:S02]  /*5330*/  ISETP.GT.U32.AND P1, PT, R4, R166, PT ;  /* 0x000000a60400720c */ /* 0x000fc40003f24070 */
[----:B------:R-:W-:Y:S01]  /*5340*/  LOP3.LUT R12, R6, 0x7c, RZ, 0xfc, !PT ;  /* 0x0000007c060c7812 */ /* 0x000fe200078efcff */
[----:B------:R-:W-:Y:S02]  /*5350*/  IMAD.MOV R9, RZ, RZ, -R9 ;  /* 0x000000ffff097224 */ /* 0x000fe400078e0a09 */
[----:B------:R-:W-:Y:S01]  /*5360*/  IMAD.HI.U32 R8, R5, R174, RZ ;  /* 0x000000ae05087227 */ /* 0x000fe200078e00ff */
[----:B------:R-:W-:-:S03]  /*5370*/  IABS R182, R12 ;  /* 0x0000000c00b67213 */ /* 0x000fc60000000000 */
[----:B------:R-:W-:Y:S02]  /*5380*/  IMAD R176, R4, R9, R176 ;  /* 0x0000000904b07224 */ /* 0x000fe400078e02b0 */
[----:B------:R-:W-:Y:S02]  /*5390*/  IMAD.MOV R11, RZ, RZ, -R8 ;  /* 0x000000ffff0b7224 */ /* 0x000fe400078e0a08 */
[--C-:B------:R-:W-:Y:S01]  /*53a0*/  @!P6 IMAD.IADD R170, R170, 0x1, -R4.reuse ;  /* 0x00000001aaaae824 */ /* 0x100fe200078e0a04 */
[----:B------:R-:W-:Y:S01]  /*53b0*/  ISETP.GT.U32.AND P6, PT, R4, R176, PT ;  /* 0x000000b00400720c */ /* 0x000fe20003fc4070 */
[--C-:B------:R-:W-:Y:S01]  /*53c0*/  @!P5 IMAD.IADD R164, R164, 0x1, -R4.reuse ;  /* 0x00000001a4a4d824 */ /* 0x100fe200078e0a04 */
[----:B------:R-:W-:Y:S01]  /*53d0*/  ISETP.GE.AND P5, PT, R10, RZ, PT ;  /* 0x000000ff0a00720c */ /* 0x000fe20003fa6270 */
[----:B------:R-:W-:Y:S01]  /*53e0*/  @!P1 IMAD.IADD R166, R166, 0x1, -R4 ;  /* 0x00000001a6a69824 */ /* 0x000fe200078e0a04 */
[C---:B------:R-:W-:Y:S01]  /*53f0*/  ISETP.GT.U32.AND P1, PT, R4.reuse, R172, PT ;  /* 0x000000ac0400720c */ /* 0x040fe20003f24070 */
[----:B------:R-:W-:Y:S01]  /*5400*/  IMAD R174, R4, R11, R174 ;  /* 0x0000000b04ae7224 */ /* 0x000fe200078e02ae */
[----:B------:R-:W-:Y:S01]  /*5410*/  LOP3.LUT R10, R6, 0x80, RZ, 0xfc, !PT ;  /* 0x00000080060a7812 */ /* 0x000fe200078efcff */
[----:B------:R-:W-:-:S02]  /*5420*/  VIADD R8, R7, 0x7e ;  /* 0x0000007e07087836 */ /* 0x000fc40000000000 */
[----:B------:R-:W-:Y:S01]  /*5430*/  @!P3 IMAD.MOV R166, RZ, RZ, -R166 ;  /* 0x000000ffffa6b224 */ /* 0x000fe200078e0aa6 */
[----:B------:R-:W-:Y:S01]  /*5440*/  ISETP.GT.U32.AND P3, PT, R4, R174, PT ;  /* 0x000000ae0400720c */ /* 0x000fe20003f64070 */
[----:B------:R-:W-:Y:S01]  /*5450*/  @!P2 IMAD.IADD R168, R168, 0x1, -R4 ;  /* 0x00000001a8a8a824 */ /* 0x000fe200078e0a04 */
[----:B------:R-:W-:Y:S01]  /*5460*/  IABS R178, R10 ;  /* 0x0000000a00b27213 */ /* 0x000fe20000000000 */
[----:B------:R-:W-:Y:S01]  /*5470*/  @!P0 IMAD.MOV R164, RZ, RZ, -R164 ;  /* 0x000000ffffa48224 */ /* 0x000fe200078e0aa4 */
[----:B------:R-:W-:Y:S01]  /*5480*/  IABS R180, R8 ;  /* 0x0000000800b47213 */ /* 0x000fe20000000000 */
[--C-:B------:R-:W-:Y:S01]  /*5490*/  @!P6 IMAD.IADD R176, R176, 0x1, -R4.reuse ;  /* 0x00000001b0b0e824 */ /* 0x100fe200078e0a04 */
[----:B------:R-:W-:Y:S01]  /*54a0*/  ISETP.GT.U32.AND P2, PT, R4, R168, PT ;  /* 0x000000a80400720c */ /* 0x000fe20003f44070 */
[----:B------:R-:W-:Y:S01]  /*54b0*/  @!P1 IMAD.IADD R172, R172, 0x1, -R4 ;  /* 0x00000001acac9824 */ /* 0x000fe200078e0a04 */
[----:B------:R-:W-:Y:S01]  /*54c0*/  ISETP.GE.AND P0, PT, R8, RZ, PT ;  /* 0x000000ff0800720c */ /* 0x000fe20003f06270 */
[----:B------:R-:W-:Y:S01]  /*54d0*/  IMAD.HI.U32 R8, R5, R178, RZ ;  /* 0x000000b205087227 */ /* 0x000fe200078e00ff */
[----:B------:R-:W-:-:S02]  /*54e0*/  ISETP.GT.U32.AND P6, PT, R4, R176, PT ;  /* 0x000000b00400720c */ /* 0x000fc40003fc4070 */
[----:B------:R-:W-:Y:S01]  /*54f0*/  ISETP.GT.U32.AND P1, PT, R4, R172, PT ;  /* 0x000000ac0400720c */ /* 0x000fe20003f24070 */
[----:B------:R-:W-:-:S04]  /*5500*/  IMAD.HI.U32 R9, R5, R180, RZ ;  /* 0x000000b405097227 */ /* 0x000fc800078e00ff */
[----:B------:R-:W-:Y:S02]  /*5510*/  IMAD.MOV R11, RZ, RZ, -R8 ;  /* 0x000000ffff0b7224 */ /* 0x000fe400078e0a08 */
[----:B------:R-:W-:Y:S02]  /*5520*/  IMAD.MOV R9, RZ, RZ, -R9 ;  /* 0x000000ffff097224 */ /* 0x000fe400078e0a09 */
[----:B------:R-:W-:-:S04]  /*5530*/  IMAD.HI.U32 R8, R5, R182, RZ ;  /* 0x000000b605087227 */ /* 0x000fc800078e00ff */
[----:B------:R-:W-:Y:S02]  /*5540*/  @!P3 IMAD.IADD R174, R174, 0x1, -R4 ;  /* 0x00000001aeaeb824 */ /* 0x000fe400078e0a04 */
[C---:B------:R-:W-:Y:S02]  /*5550*/  IMAD R180, R4.reuse, R9, R180 ;  /* 0x0000000904b47224 */ /* 0x040fe400078e02b4 */
[----:B------:R-:W-:Y:S01]  /*5560*/  IMAD.MOV R9, RZ, RZ, -R8 ;  /* 0x000000ffff097224 */ /* 0x000fe200078e0a08 */
[----:B------:R-:W-:Y:S01]  /*5570*/  ISETP.GT.U32.AND P3, PT, R4, R174, PT ;  /* 0x000000ae0400720c */ /* 0x000fe20003f64070 */
[----:B------:R-:W-:Y:S01]  /*5580*/  @!P2 IMAD.IADD R168, R168, 0x1, -R4 ;  /* 0x00000001a8a8a824 */ /* 0x000fe200078e0a04 */
[----:B------:R-:W-:Y:S01]  /*5590*/  ISETP.GE.AND P2, PT, R13, RZ, PT ;  /* 0x000000ff0d00720c */ /* 0x000fe20003f46270 */
[----:B------:R-:W-:Y:S01]  /*55a0*/  IMAD R182, R4, R9, R182 ;  /* 0x0000000904b67224 */ /* 0x000fe200078e02b6 */
[----:B------:R-:W-:Y:S01]  /*55b0*/  LOP3.LUT R13, R6, 0x74, RZ, 0xfc, !PT ;  /* 0x00000074060d7812 */ /* 0x000fe200078efcff */
[----:B------:R-:W-:Y:S01]  /*55c0*/  IMAD R178, R4, R11, R178 ;  /* 0x0000000b04b27224 */ /* 0x000fe200078e02b2 */
[----:B------:R-:W-:Y:S01]  /*55d0*/  LOP3.LUT R11, R6, 0x7a, RZ, 0xfc, !PT ;  /* 0x0000007a060b7812 */ /* 0x000fe200078efcff */
[----:B------:R-:W-:Y:S01]  /*55e0*/  @!P6 IMAD.IADD R176, R176, 0x1, -R4 ;  /* 0x00000001b0b0e824 */ /* 0x000fe200078e0a04 */
[C---:B------:R-:W-:Y:S01]  /*55f0*/  ISETP.GT.U32.AND P6, PT, R4.reuse, R182, PT ;  /* 0x000000b60400720c */ /* 0x040fe20003fc4070 */
[----:B------:R-:W-:Y:S01]  /*5600*/  @!P5 IMAD.MOV R170, RZ, RZ, -R170 ;  /* 0x000000ffffaad224 */ /* 0x000fe200078e0aaa */
[----:B------:R-:W-:Y:S01]  /*5610*/  ISETP.GT.U32.AND P5, PT, R4, R178, PT ;  /* 0x000000b20400720c */ /* 0x000fe20003fa4070 */
[--C-:B------:R-:W-:Y:S01]  /*5620*/  @!P1 IMAD.IADD R172, R172, 0x1, -R4.reuse ;  /* 0x00000001acac9824 */ /* 0x100fe200078e0a04 */
[----:B------:R-:W-:Y:S01]  /*5630*/  IABS R184, R11 ;  /* 0x0000000b00b87213 */ /* 0x000fe20000000000 */
[----:B------:R-:W-:Y:S01]  /*5640*/  @!P3 IMAD.IADD R174, R174, 0x1, -R4 ;  /* 0x00000001aeaeb824 */ /* 0x000fe200078e0a04 */
[----:B------:R-:W-:Y:S01]  /*5650*/  ISETP.GT.U32.AND P3, PT, R4, R180, PT ;  /* 0x000000b40400720c */ /* 0x000fe20003f64070 */
[----:B------:R-:W-:Y:S01]  /*5660*/  @!P2 IMAD.MOV R172, RZ, RZ, -R172 ;  /* 0x000000ffffaca224 */ /* 0x000fe200078e0aac */
[----:B------:R-:W-:Y:S01]  /*5670*/  ISETP.GE.AND P2, PT, R10, RZ, PT ;  /* 0x000000ff0a00720c */ /* 0x000fe20003f46270 */
[----:B------:R-:W-:Y:S01]  /*5680*/  @!P4 IMAD.MOV R168, RZ, RZ, -R168 ;  /* 0x000000ffffa8c224 */ /* 0x000fe200078e0aa8 */
[----:B------:R-:W-:Y:S01]  /*5690*/  LOP3.LUT R10, R6, 0x78, RZ, 0xfc, !PT ;  /* 0x00000078060a7812 */ /* 0x000fe200078efcff */
[----:B------:R-:W-:Y:S01]  /*56a0*/  IMAD.HI.U32 R8, R5, R184, RZ ;  /* 0x000000b805087227 */ /* 0x000fe200078e00ff */
[----:B------:R-:W-:-:S02]  /*56b0*/  ISETP.GE.AND P4, PT, R14, RZ, PT ;  /* 0x000000ff0e00720c */ /* 0x000fc40003f86270 */
[----:B------:R-:W-:Y:S01]  /*56c0*/  IABS R186, R10 ;  /* 0x0000000a00ba7213 */ /* 0x000fe20000000000 */
[--C-:B------:R-:W-:Y:S01]  /*56d0*/  @!P6 IMAD.IADD R182, R182, 0x1, -R4.reuse ;  /* 0x00000001b6b6e824 */ /* 0x100fe200078e0a04 */
[----:B------:R-:W-:Y:S01]  /*56e0*/  IABS R190, R13 ;  /* 0x0000000d00be7213 */ /* 0x000fe20000000000 */
[----:B------:R-:W-:Y:S01]  /*56f0*/  @!P5 IMAD.IADD R178, R178, 0x1, -R4 ;  /* 0x00000001b2b2d824 */ /* 0x000fe200078e0a04 */
[----:B------:R-:W-:Y:S01]  /*5700*/  ISETP.GE.AND P1, PT, R15, RZ, PT ;  /* 0x000000ff0f00720c */ /* 0x000fe20003f26270 */
[----:B------:R-:W-:Y:S01]  /*5710*/  IMAD.MOV R9, RZ, RZ, -R8 ;  /* 0x000000ffff097224 */ /* 0x000fe200078e0a08 */
[C---:B------:R-:W-:Y:S01]  /*5720*/  ISETP.GT.U32.AND P6, PT, R4.reuse, R182, PT ;  /* 0x000000b60400720c */ /* 0x040fe20003fc4070 */
[----:B------:R-:W-:Y:S01]  /*5730*/  IMAD.HI.U32 R8, R5, R186, RZ ;  /* 0x000000ba05087227 */ /* 0x000fe200078e00ff */
[----:B------:R-:W-:Y:S02]  /*5740*/  ISETP.GT.U32.AND P5, PT, R4, R178, PT ;  /* 0x000000b20400720c */ /* 0x000fe40003fa4070 */
[----:B------:R-:W-:Y:S01]  /*5750*/  LOP3.LUT R14, R6, 0x72, RZ, 0xfc, !PT ;  /* 0x00000072060e7812 */ /* 0x000fe200078efcff */
[----:B------:R-:W-:Y:S01]  /*5760*/  @!P3 IMAD.IADD R180, R180, 0x1, -R4 ;  /* 0x00000001b4b4b824 */ /* 0x000fe200078e0a04 */
[----:B------:R-:W-:Y:S01]  /*5770*/  LOP3.LUT R15, R6, 0x2c, RZ, 0xfc, !PT ;  /* 0x0000002c060f7812 */ /* 0x000fe200078efcff */
[C---:B------:R-:W-:Y:S01]  /*5780*/  IMAD R184, R4.reuse, R9, R184 ;  /* 0x0000000904b87224 */ /* 0x040fe200078e02b8 */
[----:B------:R-:W-:Y:S01]  /*5790*/  IABS R192, R14 ;  /* 0x0000000e00c07213 */ /* 0x000fe20000000000 */
[----:B------:R-:W-:Y:S01]  /*57a0*/  IMAD.MOV R9, RZ, RZ, -R8 ;  /* 0x000000ffff097224 */ /* 0x000fe200078e0a08 */
[----:B------:R-:W-:Y:S01]  /*57b0*/  ISETP.GT.U32.AND P3, PT, R4, R180, PT ;  /* 0x000000b40400720c */ /* 0x000fe20003f64070 */
[----:B------:R-:W-:Y:S01]  /*57c0*/  @!P4 IMAD.MOV R174, RZ, RZ, -R174 ;  /* 0x000000ffffaec224 */ /* 0x000fe200078e0aae */
[----:B------:R-:W-:Y:S01]  /*57d0*/  ISETP.GE.AND P4, PT, R12, RZ, PT ;  /* 0x000000ff0c00720c */ /* 0x000fe20003f86270 */
[----:B------:R-:W-:Y:S01]  /*57e0*/  IMAD R186, R4, R9, R186 ;  /* 0x0000000904ba7224 */ /* 0x000fe200078e02ba */
[----:B------:R-:W-:Y:S01]  /*57f0*/  LOP3.LUT R12, R6, 0x76, RZ, 0xfc, !PT ;  /* 0x00000076060c7812 */ /* 0x000fe200078efcff */
[----:B------:R-:W-:-:S02]  /*5800*/  @!P6 IMAD.IADD R182, R182, 0x1, -R4 ;  /* 0x00000001b6b6e824 */ /* 0x000fc400078e0a04 */
[----:B------:R-:W-:Y:S01]  /*5810*/  @!P5 IMAD.IADD R178, R178, 0x1, -R4 ;  /* 0x00000001b2b2d824 */ /* 0x000fe200078e0a04 */
[----:B------:R-:W-:Y:S01]  /*5820*/  IABS R188, R12 ;  /* 0x0000000c00bc7213 */ /* 0x000fe20000000000 */
[C---:B------:R-:W-:Y:S01]  /*5830*/  IMAD.HI.U32 R9, R5.reuse, R190, RZ ;  /* 0x000000be05097227 */ /* 0x040fe200078e00ff */
[C---:B------:R-:W-:Y:S02]  /*5840*/  ISETP.GT.U32.AND P6, PT, R4.reuse, R186, PT ;  /* 0x000000ba0400720c */ /* 0x040fe40003fc4070 */
[----:B------:R-:W-:Y:S01]  /*5850*/  ISETP.GT.U32.AND P5, PT, R4, R184, PT ;  /* 0x000000b80400720c */ /* 0x000fe20003fa4070 */
[----:B------:R-:W-:-:S04]  /*5860*/  IMAD.HI.U32 R8, R5, R188, RZ ;  /* 0x000000bc05087227 */ /* 0x000fc800078e00ff */
[----:B------:R-:W-:Y:S01]  /*5870*/  @!P3 IMAD.IADD R180, R180, 0x1, -R4 ;  /* 0x00000001b4b4b824 */ /* 0x000fe200078e0a04 */
[----:B------:R-:W-:Y:S01]  /*5880*/  ISETP.GE.AND P3, PT, R11, RZ, PT ;  /* 0x000000ff0b00720c */ /* 0x000fe20003f66270 */
[----:B------:R-:W-:Y:S02]  /*5890*/  IMAD.MOV R11, RZ, RZ, -R8 ;  /* 0x000000ffff0b7224 */ /* 0x000fe400078e0a08 */
[----:B------:R-:W-:Y:S02]  /*58a0*/  IMAD.MOV R9, RZ, RZ, -R9 ;  /* 0x000000ffff097224 */ /* 0x000fe400078e0a09 */
[----:B------:R-:W-:Y:S02]  /*58b0*/  IMAD R188, R4, R11, R188 ;  /* 0x0000000b04bc7224 */ /* 0x000fe400078e02bc */
[--C-:B------:R-:W-:Y:S02]  /*58c0*/  @!P6 IMAD.IADD R186, R186, 0x1, -R4.reuse ;  /* 0x00000001babae824 */ /* 0x100fe400078e0a04 */
[----:B------:R-:W-:Y:S01]  /*58d0*/  @!P5 IMAD.IADD R184, R184, 0x1, -R4 ;  /* 0x00000001b8b8d824 */ /* 0x000fe200078e0a04 */
[----:B------:R-:W-:Y:S01]  /*58e0*/  ISETP.GE.AND P5, PT, R10, RZ, PT ;  /* 0x000000ff0a00720c */ /* 0x000fe20003fa6270 */
[C---:B------:R-:W-:Y:S01]  /*58f0*/  IMAD R190, R4.reuse, R9, R190 ;  /* 0x0000000904be7224 */ /* 0x040fe200078e02be */
[C---:B------:R-:W-:Y:S01]  /*5900*/  ISETP.GT.U32.AND P6, PT, R4.reuse, R186, PT ;  /* 0x000000ba0400720c */ /* 0x040fe20003fc4070 */
[----:B------:R-:W-:Y:S01]  /*5910*/  @!P2 IMAD.MOV R178, RZ, RZ, -R178 ;  /* 0x000000ffffb2a224 */ /* 0x000fe200078e0ab2 */
[----:B------:R-:W-:Y:S01]  /*5920*/  ISETP.GT.U32.AND P2, PT, R4, R188, PT ;  /* 0x000000bc0400720c */ /* 0x000fe20003f44070 */
[----:B------:R-:W-:Y:S01]  /*5930*/  IMAD.HI.U32 R8, R5, R192, RZ ;  /* 0x000000c005087227 */ /* 0x000fe200078e00ff */
[----:B------:R-:W-:-:S03]  /*5940*/  LOP3.LUT R10, R6, 0x70, RZ, 0xfc, !PT ;  /* 0x00000070060a7812 */ /* 0x000fc600078efcff */
[----:B------:R-:W-:Y:S01]  /*5950*/  @!P1 IMAD.MOV R176, RZ, RZ, -R176 ;  /* 0x000000ffffb09224 */ /* 0x000fe200078e0ab0 */
[C---:B------:R-:W-:Y:S01]  /*5960*/  ISETP.GT.U32.AND P1, PT, R4.reuse, R184, PT ;  /* 0x000000b80400720c */ /* 0x040fe20003f24070 */
[----:B------:R-:W-:Y:S01]  /*5970*/  @!P0 IMAD.MOV R180, RZ, RZ, -R180 ;  /* 0x000000ffffb48224 */ /* 0x000fe200078e0ab4 */
[C---:B------:R-:W-:Y:S01]  /*5980*/  ISETP.GT.U32.AND P0, PT, R4.reuse, R190, PT ;  /* 0x000000be0400720c */ /* 0x040fe20003f04070 */
[----:B------:R-:W-:Y:S01]  /*5990*/  IMAD.MOV R11, RZ, RZ, -R8 ;  /* 0x000000ffff0b7224 */ /* 0x000fe200078e0a08 */
[----:B------:R-:W-:Y:S01]  /*59a0*/  IABS R196, R10 ;  /* 0x0000000a00c47213 */ /* 0x000fe20000000000 */
[----:B------:R-:W-:Y:S02]  /*59b0*/  VIADD R9, R7, 0x6e ;  /* 0x0000006e07097836 */ /* 0x000fe40000000000 */
[----:B------:R-:W-:Y:S01]  /*59c0*/  IMAD R192, R4, R11, R192 ;  /* 0x0000000b04c07224 */ /* 0x000fe200078e02c0 */
[----:B------:R-:W-:Y:S01]  /*59d0*/  LOP3.LUT R11, R6, 0x6c, RZ, 0xfc, !PT ;  /* 0x0000006c060b7812 */ /* 0x000fe200078efcff */
[--C-:B------:R-:W-:Y:S01]  /*59e0*/  @!P6 IMAD.IADD R186, R186, 0x1, -R4.reuse ;  /* 0x00000001babae824 */ /* 0x100fe200078e0a04 */
[----:B------:R-:W-:Y:S01]  /*59f0*/  IABS R194, R9 ;  /* 0x0000000900c27213 */ /* 0x000fe20000000000 */
[--C-:B------:R-:W-:Y:S01]  /*5a00*/  @!P2 IMAD.IADD R188, R188, 0x1, -R4.reuse ;  /* 0x00000001bcbca824 */ /* 0x100fe200078e0a04 */
[----:B------:R-:W-:Y:S01]  /*5a10*/  ISETP.GT.U32.AND P6, PT, R4, R192, PT ;  /* 0x000000c00400720c */ /* 0x000fe20003fc4070 */
[--C-:B------:R-:W-:Y:S01]  /*5a20*/  @!P1 IMAD.IADD R184, R184, 0x1, -R4.reuse ;  /* 0x00000001b8b89824 */ /* 0x100fe200078e0a04 */
[----:B------:R-:W-:Y:S01]  /*5a30*/  ISETP.GE.AND P1, PT, R9, RZ, PT ;  /* 0x000000ff0900720c */ /* 0x000fe20003f26270 */
[----:B------:R-:W-:Y:S01]  /*5a40*/  @!P0 IMAD.IADD R190, R190, 0x1, -R4 ;  /* 0x00000001bebe8824 */ /* 0x000fe200078e0a04 */
        /* <DEDUP_REMOVED lines=10> */
[----:B------:R-:W-:Y:S02]  /*5af0*/  IMAD R196, R4, R9, R196 ;  /* 0x0000000904c47224 */ /* 0x000fe400078e02c4 */
[----:B------:R-:W-:Y:S02]  /*5b00*/  IMAD.MOV R9, RZ, RZ, -R8 ;  /* 0x000000ffff097224 */ /* 0x000fe400078e0a08 */
[----:B------:R-:W-:Y:S02]  /*5b10*/  @!P6 IMAD.IADD R192, R192, 0x1, -R4 ;  /* 0x00000001c0c0e824 */ /* 0x000fe400078e0a04 */
[----:B------:R-:W-:Y:S01]  /*5b20*/  @!P4 IMAD.MOV R182, RZ, RZ, -R182 ;  /* 0x000000ffffb6c224 */ /* 0x000fe200078e0ab6 */
[----:B------:R-:W-:Y:S01]  /*5b30*/  ISETP.GE.AND P4, PT, R12, RZ, PT ;  /* 0x000000ff0c00720c */ /* 0x000fe20003f86270 */
[C---:B------:R-:W-:Y:S01]  /*5b40*/  IMAD R194, R4.reuse, R9, R194 ;  /* 0x0000000904c27224 */ /* 0x040fe200078e02c2 */
[----:B------:R-:W-:Y:S01]  /*5b50*/  ISETP.GT.U32.AND P6, PT, R4, R192, PT ;  /* 0x000000c00400720c */ /* 0x000fe20003fc4070 */
[--C-:B------:R-:W-:Y:S01]  /*5b60*/  @!P2 IMAD.IADD R188, R188, 0x1, -R4.reuse ;  /* 0x00000001bcbca824 */ /* 0x100fe200078e0a04 */
[----:B------:R-:W-:Y:S01]  /*5b70*/  ISETP.GT.U32.AND P2, PT, R4, R196, PT ;  /* 0x000000c40400720c */ /* 0x000fe20003f44070 */
[----:B------:R-:W-:Y:S01]  /*5b80*/  @!P3 IMAD.IADD R190, R190, 0x1, -R4 ;  /* 0x00000001bebeb824 */ /* 0x000fe200078e0a04 */
[----:B------:R-:W-:Y:S01]  /*5b90*/  ISETP.GT.U32.AND P3, PT, R4, R194, PT ;  /* 0x000000c20400720c */ /* 0x000fe20003f64070 */
[----:B------:R-:W-:Y:S01]  /*5ba0*/  @!P5 IMAD.MOV R186, RZ, RZ, -R186 ;  /* 0x000000ffffbad224 */ /* 0x000fe200078e0aba */
[----:B------:R-:W-:Y:S01]  /*5bb0*/  ISETP.GE.AND P5, PT, R14, RZ, PT ;  /* 0x000000ff0e00720c */ /* 0x000fe20003fa6270 */
[----:B------:R-:W-:Y:S01]  /*5bc0*/  IMAD.HI.U32 R8, R5, R198, RZ ;  /* 0x000000c605087227 */ /* 0x000fe200078e00ff */
[----:B------:R-:W-:-:S02]  /*5bd0*/  LOP3.LUT R12, R6, 0x64, RZ, 0xfc, !PT ;  /* 0x00000064060c7812 */ /* 0x000fc400078efcff */
[----:B------:R-:W-:Y:S01]  /*5be0*/  LOP3.LUT R14, R6, 0x46, RZ, 0xfc, !PT ;  /* 0x00000046060e7812 */ /* 0x000fe200078efcff */
[----:B------:R-:W-:Y:S01]  /*5bf0*/  IMAD.MOV R9, RZ, RZ, -R8 ;  /* 0x000000ffff097224 */ /* 0x000fe200078e0a08 */
[----:B------:R-:W-:Y:S01]  /*5c00*/  IABS R206, R12 ;  /* 0x0000000c00ce7213 */ /* 0x000fe20000000000 */
[----:B------:R-:W-:Y:S01]  /*5c10*/  @!P4 IMAD.MOV R188, RZ, RZ, -R188 ;  /* 0x000000ffffbcc224 */ /* 0x000fe200078e0abc */
[----:B------:R-:W-:Y:S01]  /*5c20*/  ISETP.GE.AND P4, PT, R10, RZ, PT ;  /* 0x000000ff0a00720c */ /* 0x000fe20003f86270 */
[--C-:B------:R-:W-:Y:S01]  /*5c30*/  @!P6 IMAD.IADD R192, R192, 0x1, -R4.reuse ;  /* 0x00000001c0c0e824 */ /* 0x100fe200078e0a04 */
[----:B------:R-:W-:Y:S01]  /*5c40*/  LOP3.LUT R10, R6, 0x6a, RZ, 0xfc, !PT ;  /* 0x0000006a060a7812 */ /* 0x000fe200078efcff */
[----:B------:R-:W-:Y:S01]  /*5c50*/  @!P2 IMAD.IADD R196, R196, 0x1, -R4 ;  /* 0x00000001c4c4a824 */ /* 0x000fe200078e0a04 */
[----:B------:R-:W-:Y:S01]  /*5c60*/  ISETP.GE.AND P6, PT, R11, RZ, PT ;  /* 0x000000ff0b00720c */ /* 0x000fe20003fc6270 */
[----:B------:R-:W-:Y:S01]  /*5c70*/  IMAD R198, R4, R9, R198 ;  /* 0x0000000904c67224 */ /* 0x000fe200078e02c6 */
[----:B------:R-:W-:Y:S01]  /*5c80*/  IABS R200, R10 ;  /* 0x0000000a00c87213 */ /* 0x000fe20000000000 */
[----:B------:R-:W-:Y:S01]  /*5c90*/  @!P3 IMAD.IADD R194, R194, 0x1, -R4 ;  /* 0x00000001c2c2b824 */ /* 0x000fe200078e0a04 */
[C---:B------:R-:W-:Y:S01]  /*5ca0*/  ISETP.GT.U32.AND P2, PT, R4.reuse, R196, PT ;  /* 0x000000c40400720c */ /* 0x040fe20003f44070 */
[----:B------:R-:W-:Y:S01]  /*5cb0*/  @!P5 IMAD.MOV R192, RZ, RZ, -R192 ;  /* 0x000000ffffc0d224 */ /* 0x000fe200078e0ac0 */
[C---:B------:R-:W-:Y:S01]  /*5cc0*/  ISETP.GT.U32.AND P5, PT, R4.reuse, R198, PT ;  /* 0x000000c60400720c */ /* 0x040fe20003fa4070 */
[----:B------:R-:W-:Y:S01]  /*5cd0*/  IMAD.HI.U32 R8, R5, R200, RZ ;  /* 0x000000c805087227 */ /* 0x000fe200078e00ff */
[----:B------:R-:W-:-:S02]  /*5ce0*/  ISETP.GT.U32.AND P3, PT, R4, R194, PT ;  /* 0x000000c20400720c */ /* 0x000fc40003f64070 */
[----:B------:R-:W-:Y:S01]  /*5cf0*/  LOP3.LUT R9, R6, 0x68, RZ, 0xfc, !PT ;  /* 0x0000006806097812 */ /* 0x000fe200078efcff */
[----:B------:R-:W-:Y:S01]  /*5d00*/  IMAD.MOV R11, RZ, RZ, -R8 ;  /* 0x000000ffff0b7224 */ /* 0x000fe200078e0a08 */
[----:B------:R-:W-:Y:S01]  /*5d10*/  IABS R236, R14 ;  /* 0x0000000e00ec7213 */ /* 0x000fe20000000000 */
[----:B------:R-:W-:Y:S01]  /*5d20*/  @!P0 IMAD.MOV R190, RZ, RZ, -R190 ;  /* 0x000000ffffbe8224 */ /* 0x000fe200078e0abe */
[----:B------:R-:W-:Y:S01]  /*5d30*/  ISETP.GE.AND P0, PT, R10, RZ, PT ;  /* 0x000000ff0a00720c */ /* 0x000fe20003f06270 */
[----:B------:R-:W-:Y:S01]  /*5d40*/  IMAD R200, R4, R11, R200 ;  /* 0x0000000b04c87224 */ /* 0x000fe200078e02c8 */
[----:B------:R-:W-:Y:S01]  /*5d50*/  LOP3.LUT R10, R6, 0x66, RZ, 0xfc, !PT ;  /* 0x00000066060a7812 */ /* 0x000fe200078efcff */
[--C-:B------:R-:W-:Y:S01]  /*5d60*/  @!P2 IMAD.IADD R196, R196, 0x1, -R4.reuse ;  /* 0x00000001c4c4a824 */ /* 0x100fe200078e0a04 */
[----:B------:R-:W-:Y:S01]  /*5d70*/  IABS R202, R9 ;  /* 0x0000000900ca7213 */ /* 0x000fe20000000000 */
[--C-:B------:R-:W-:Y:S01]  /*5d80*/  @!P5 IMAD.IADD R198, R198, 0x1, -R4.reuse ;  /* 0x00000001c6c6d824 */ /* 0x100fe200078e0a04 */
[----:B------:R-:W-:Y:S01]  /*5d90*/  IABS R204, R10 ;  /* 0x0000000a00cc7213 */ /* 0x000fe20000000000 */
[----:B------:R-:W-:Y:S01]  /*5da0*/  @!P3 IMAD.IADD R194, R194, 0x1, -R4 ;  /* 0x00000001c2c2b824 */ /* 0x000fe200078e0a04 */
[C---:B------:R-:W-:Y:S01]  /*5db0*/  ISETP.GT.U32.AND P3, PT, R4.reuse, R200, PT ;  /* 0x000000c80400720c */ /* 0x040fe20003f64070 */
[----:B------:R-:W-:Y:S01]  /*5dc0*/  @!P4 IMAD.MOV R196, RZ, RZ, -R196 ;  /* 0x000000ffffc4c224 */ /* 0x000fe200078e0ac4 */
[----:B------:R-:W-:Y:S01]  /*5dd0*/  ISETP.GT.U32.AND P4, PT, R4, R198, PT ;  /* 0x000000c60400720c */ /* 0x000fe20003f84070 */
[----:B------:R-:W-:Y:S01]  /*5de0*/  IMAD.HI.U32 R8, R5, R202, RZ ;  /* 0x000000ca05087227 */ /* 0x000fe200078e00ff */
[----:B------:R-:W-:-:S02]  /*5df0*/  ISETP.GE.AND P2, PT, R9, RZ, PT ;  /* 0x000000ff0900720c */ /* 0x000fc40003f46270 */
[----:B------:R-:W-:Y:S01]  /*5e00*/  ISETP.GE.AND P5, PT, R10, RZ, PT ;  /* 0x000000ff0a00720c */ /* 0x000fe20003fa6270 */
[----:B------:R-:W-:-:S04]  /*5e10*/  IMAD.HI.U32 R9, R5, R204, RZ ;  /* 0x000000cc05097227 */ /* 0x000fc800078e00ff */
[----:B------:R-:W-:Y:S02]  /*5e20*/  IMAD.MOV R11, RZ, RZ, -R8 ;  /* 0x000000ffff0b7224 */ /* 0x000fe400078e0a08 */
[----:B------:R-:W-:Y:S02]  /*5e30*/  IMAD.MOV R9, RZ, RZ, -R9 ;  /* 0x000000ffff097224 */ /* 0x000fe400078e0a09 */
[----:B------:R-:W-:Y:S02]  /*5e40*/  IMAD R202, R4, R11, R202 ;  /* 0x0000000b04ca7224 */ /* 0x000fe400078e02ca */
[--C-:B------:R-:W-:Y:S02]  /*5e50*/  @!P3 IMAD.IADD R200, R200, 0x1, -R4.reuse ;  /* 0x00000001c8c8b824 */ /* 0x100fe400078e0a04 */
[----:B------:R-:W-:Y:S01]  /*5e60*/  @!P4 IMAD.IADD R198, R198, 0x1, -R4 ;  /* 0x00000001c6c6c824 */ /* 0x000fe200078e0a04 */
[C---:B------:R-:W-:Y:S01]  /*5e70*/  ISETP.GT.U32.AND P4, PT, R4.reuse, R202, PT ;  /* 0x000000ca0400720c */ /* 0x040fe20003f84070 */
[C---:B------:R-:W-:Y:S01]  /*5e80*/  IMAD R204, R4.reuse, R9, R204 ;  /* 0x0000000904cc7224 */ /* 0x040fe200078e02cc */
[----:B------:R-:W-:Y:S01]  /*5e90*/  ISETP.GT.U32.AND P3, PT, R4, R200, PT ;  /* 0x000000c80400720c */ /* 0x000fe20003f64070 */
[----:B------:R-:W-:-:S02]  /*5ea0*/  @!P6 IMAD.MOV R198, RZ, RZ, -R198 ;  /* 0x000000ffffc6e224 */ /* 0x000fc400078e0ac6 */
[----:B------:R-:W-:Y:S01]  /*5eb0*/  IMAD.HI.U32 R10, R5, R206, RZ ;  /* 0x000000ce050a7227 */ /* 0x000fe200078e00ff */
[----:B------:R-:W-:-:S03]  /*5ec0*/  ISETP.GT.U32.AND P6, PT, R4, R204, PT ;  /* 0x000000cc0400720c */ /* 0x000fc60003fc4070 */
[----:B------:R-:W-:Y:S01]  /*5ed0*/  IMAD.MOV R11, RZ, RZ, -R10 ;  /* 0x000000ffff0b7224 */ /* 0x000fe200078e0a0a */
[----:B------:R-:W-:Y:S01]  /*5ee0*/  LOP3.LUT R10, R6, 0x62, RZ, 0xfc, !PT ;  /* 0x00000062060a7812 */ /* 0x000fe200078efcff */
[----:B------:R-:W-:Y:S01]  /*5ef0*/  @!P1 IMAD.MOV R194, RZ, RZ, -R194 ;  /* 0x000000ffffc29224 */ /* 0x000fe200078e0ac2 */
[----:B------:R-:W-:Y:S01]  /*5f00*/  ISETP.GE.AND P1, PT, R12, RZ, PT ;  /* 0x000000ff0c00720c */ /* 0x000fe20003f26270 */
[----:B------:R-:W-:Y:S01]  /*5f10*/  VIADD R8, R7, 0x5e ;  /* 0x0000005e07087836 */ /* 0x000fe20000000000 */
[----:B------:R-:W-:Y:S01]  /*5f20*/  IABS R208, R10 ;  /* 0x0000000a00d07213 */ /* 0x000fe20000000000 */
[--C-:B------:R-:W-:Y:S01]  /*5f30*/  @!P4 IMAD.IADD R202, R202, 0x1, -R4.reuse ;  /* 0x00000001cacac824 */ /* 0x100fe200078e0a04 */
[----:B------:R-:W-:Y:S01]  /*5f40*/  LOP3.LUT R12, R6, 0x60, RZ, 0xfc, !PT ;  /* 0x00000060060c7812 */ /* 0x000fe200078efcff */
[----:B------:R-:W-:Y:S01]  /*5f50*/  @!P3 IMAD.IADD R200, R200, 0x1, -R4 ;  /* 0x00000001c8c8b824 */ /* 0x000fe200078e0a04 */
[----:B------:R-:W-:Y:S01]  /*5f60*/  ISETP.GE.AND P3, PT, R8, RZ, PT ;  /* 0x000000ff0800720c */ /* 0x000fe20003f66270 */
[----:B------:R-:W-:Y:S01]  /*5f70*/  IMAD R206, R4, R11, R206 ;  /* 0x0000000b04ce7224 */ /* 0x000fe200078e02ce */
[----:B------:R-:W-:Y:S01]  /*5f80*/  IABS R212, R8 ;  /* 0x0000000800d47213 */ /* 0x000fe20000000000 */
[----:B------:R-:W-:Y:S01]  /*5f90*/  @!P6 IMAD.IADD R204, R204, 0x1, -R4 ;  /* 0x00000001cccce824 */ /* 0x000fe200078e0a04 */
[----:B------:R-:W-:Y:S01]  /*5fa0*/  IABS R210, R12 ;  /* 0x0000000c00d27213 */ /* 0x000fe20000000000 */
[----:B------:R-:W-:Y:S01]  /*5fb0*/  IMAD.HI.U32 R8, R5, R208, RZ ;  /* 0x000000d005087227 */ /* 0x000fe200078e00ff */
[----:B------:R-:W-:-:S02]  /*5fc0*/  ISETP.GT.U32.AND P6, PT, R4, R202, PT ;  /* 0x000000ca0400720c */ /* 0x000fc40003fc4070 */
[----:B------:R-:W-:Y:S01]  /*5fd0*/  ISETP.GT.U32.AND P4, PT, R4, R206, PT ;  /* 0x000000ce0400720c */ /* 0x000fe20003f84070 */
[----:B------:R-:W-:Y:S02]  /*5fe0*/  IMAD.MOV R9, RZ, RZ, -R8 ;  /* 0x000000ffff097224 */ /* 0x000fe400078e0a08 */
[----:B------:R-:W-:-:S04]  /*5ff0*/  IMAD.HI.U32 R8, R5, R210, RZ ;  /* 0x000000d205087227 */ /* 0x000fc800078e00ff */
[----:B------:R-:W-:Y:S02]  /*6000*/  IMAD.MOV R11, RZ, RZ, -R8 ;  /* 0x000000ffff0b7224 */ /* 0x000fe400078e0a08 */
[----:B------:R-:W-:Y:S02]  /*6010*/  IMAD R208, R4, R9, R208 ;  /* 0x0000000904d07224 */ /* 0x000fe400078e02d0 */
[----:B------:R-:W-:Y:S02]  /*6020*/  @!P6 IMAD.IADD R202, R202, 0x1, -R4 ;  /* 0x00000001cacae824 */ /* 0x000fe400078e0a04 */
[C---:B------:R-:W-:Y:S01]  /*6030*/  IMAD R210, R4.reuse, R11, R210 ;  /* 0x0000000b04d27224 */ /* 0x040fe200078e02d2 */
[----:B------:R-:W-:Y:S01]  /*6040*/  ISETP.GT.U32.AND P6, PT, R4, R208, PT ;  /* 0x000000d00400720c */ /* 0x000fe20003fc4070 */
[----:B------:R-:W-:Y:S01]  /*6050*/  @!P4 IMAD.IADD R206, R206, 0x1, -R4 ;  /* 0x00000001cecec824 */ /* 0x000fe200078e0a04 */
[C---:B------:R-:W-:Y:S01]  /*6060*/  ISETP.GT.U32.AND P4, PT, R4.reuse, R204, PT ;  /* 0x000000cc0400720c */ /* 0x040fe20003f84070 */
[----:B------:R-:W-:Y:S01]  /*6070*/  @!P2 IMAD.MOV R202, RZ, RZ, -R202 ;  /* 0x000000ffffcaa224 */ /* 0x000fe200078e0aca */
[C---:B------:R-:W-:Y:S01]  /*6080*/  ISETP.GT.U32.AND P2, PT, R4.reuse, R210, PT ;  /* 0x000000d20400720c */ /* 0x040fe20003f44070 */
[----:B------:R-:W-:Y:S01]  /*6090*/  @!P0 IMAD.MOV R200, RZ, RZ, -R200 ;  /* 0x000000ffffc88224 */ /* 0x000fe200078e0ac8 */
[----:B------:R-:W-:Y:S01]  /*60a0*/  ISETP.GT.U32.AND P0, PT, R4, R206, PT ;  /* 0x000000ce0400720c */ /* 0x000fe20003f04070 */
[----:B------:R-:W-:Y:S01]  /*60b0*/  IMAD.HI.U32 R9, R5, R212, RZ ;  /* 0x000000d405097227 */ /* 0x000fe200078e00ff */
[----:B------:R-:W-:-:S03]  /*60c0*/  LOP3.LUT R11, R6, 0x5a, RZ, 0xfc, !PT ;  /* 0x0000005a060b7812 */ /* 0x000fc600078efcff */
[----:B------:R-:W-:Y:S01]  /*60d0*/  IMAD.MOV R9, RZ, RZ, -R9 ;  /* 0x000000ffff097224 */ /* 0x000fe200078e0a09 */
[----:B------:R-:W-:Y:S01]  /*60e0*/  IABS R216, R11 ;  /* 0x0000000b00d87213 */ /* 0x000fe20000000000 */
[----:B------:R-:W-:-:S04]  /*60f0*/  IMAD.HI.U32 R8, R5, R214, RZ ;  /* 0x000000d605087227 */ /* 0x000fc800078e00ff */
[--C-:B------:R-:W-:Y:S02]  /*6100*/  @!P4 IMAD.IADD R204, R204, 0x1, -R4.reuse ;  /* 0x00000001ccccc824 */ /* 0x100fe400078e0a04 */
[----:B------:R-:W-:Y:S02]  /*6110*/  @!P2 IMAD.IADD R210, R210, 0x1, -R4 ;  /* 0x00000001d2d2a824 */ /* 0x000fe400078e0a04 */
[C---:B------:R-:W-:Y:S02]  /*6120*/  IMAD R212, R4.reuse, R9, R212 ;  /* 0x0000000904d47224 */ /* 0x040fe400078e02d4 */
[----:B------:R-:W-:Y:S01]  /*6130*/  @!P5 IMAD.MOV R204, RZ, RZ, -R204 ;  /* 0x000000ffffccd224 */ /* 0x000fe200078e0acc */
[C---:B------:R-:W-:Y:S01]  /*6140*/  ISETP.GT.U32.AND P5, PT, R4.reuse, R210, PT ;  /* 0x000000d20400720c */ /* 0x040fe20003fa4070 */
[----:B------:R-:W-:Y:S01]  /*6150*/  IMAD.MOV R9, RZ, RZ, -R8 ;  /* 0x000000ffff097224 */ /* 0x000fe200078e0a08 */
[----:B------:R-:W-:Y:S01]  /*6160*/  ISETP.GT.U32.AND P4, PT, R4, R212, PT ;  /* 0x000000d40400720c */ /* 0x000fe20003f84070 */
[----:B------:R-:W-:-:S04]  /*6170*/  IMAD.HI.U32 R8, R5, R216, RZ ;  /* 0x000000d805087227 */ /* 0x000fc800078e00ff */
[--C-:B------:R-:W-:Y:S01]  /*6180*/  @!P0 IMAD.IADD R206, R206, 0x1, -R4.reuse ;  /* 0x00000001cece8824 */ /* 0x100fe200078e0a04 */
[----:B------:R-:W-:Y:S01]  /*6190*/  ISETP.GE.AND P0, PT, R10, RZ, PT ;  /* 0x000000ff0a00720c */ /* 0x000fe20003f06270 */
[----:B------:R-:W-:Y:S01]  /*61a0*/  @!P6 IMAD.IADD R208, R208, 0x1, -R4 ;  /* 0x00000001d0d0e824 */ /* 0x000fe200078e0a04 */
[----:B------:R-:W-:Y:S01]  /*61b0*/  LOP3.LUT R10, R6, 0x58, RZ, 0xfc, !PT ;  /* 0x00000058060a7812 */ /* 0x000fe200078efcff */
[----:B------:R-:W-:Y:S01]  /*61c0*/  IMAD R214, R4, R9, R214 ;  /* 0x0000000904d67224 */ /* 0x000fe200078e02d6 */
[----:B------:R-:W-:Y:S01]  /*61d0*/  ISETP.GE.AND P6, PT, R12, RZ, PT ;  /* 0x000000ff0c00720c */ /* 0x000fe20003fc6270 */
[----:B------:R-:W-:Y:S01]  /*61e0*/  IMAD.MOV R9, RZ, RZ, -R8 ;  /* 0x000000ffff097224 */ /* 0x000fe200078e0a08 */
[----:B------:R-:W-:Y:S01]  /*61f0*/  IABS R218, R10 ;  /* 0x0000000a00da7213 */ /* 0x000fe20000000000 */
[----:B------:R-:W-:Y:S01]  /*6200*/  @!P1 IMAD.MOV R206, RZ, RZ, -R206 ;  /* 0x000000ffffce9224 */ /* 0x000fe200078e0ace */
[C---:B------:R-:W-:Y:S01]  /*6210*/  ISETP.GT.U32.AND P2, PT, R4.reuse, R208, PT ;  /* 0x000000d00400720c */ /* 0x040fe20003f44070 */
[C---:B------:R-:W-:Y:S01]  /*6220*/  IMAD R216, R4.reuse, R9, R216 ;  /* 0x0000000904d87224 */ /* 0x040fe200078e02d8 */
[----:B------:R-:W-:Y:S01]  /*6230*/  ISETP.GT.U32.AND P1, PT, R4, R214, PT ;  /* 0x000000d60400720c */ /* 0x000fe20003f24070 */
[----:B------:R-:W-:Y:S01]  /*6240*/  @!P5 IMAD.IADD R210, R210, 0x1, -R4 ;  /* 0x00000001d2d2d824 */ /* 0x000fe200078e0a04 */
[----:B------:R-:W-:Y:S01]  /*6250*/  LOP3.LUT R12, R6, 0x56, RZ, 0xfc, !PT ;  /* 0x00000056060c7812 */ /* 0x000fe200078efcff */
[----:B------:R-:W-:Y:S01]  /*6260*/  IMAD.HI.U32 R8, R5, R218, RZ ;  /* 0x000000da05087227 */ /* 0x000fe200078e00ff */
[----:B------:R-:W-:-:S02]  /*6270*/  ISETP.GT.U32.AND P5, PT, R4, R216, PT ;  /* 0x000000d80400720c */ /* 0x000fc40003fa4070 */
[----:B------:R-:W-:Y:S01]  /*6280*/  IABS R220, R12 ;  /* 0x0000000c00dc7213 */ /* 0x000fe20000000000 */
[----:B------:R-:W-:Y:S02]  /*6290*/  IMAD.MOV R9, RZ, RZ, -R8 ;  /* 0x000000ffff097224 */ /* 0x000fe400078e0a08 */
[----:B------:R-:W-:Y:S02]  /*62a0*/  @!P6 IMAD.MOV R210, RZ, RZ, -R210 ;  /* 0x000000ffffd2e224 */ /* 0x000fe400078e0ad2 */
        /* <DEDUP_REMOVED lines=8> */
[----:B------:R-:W-:Y:S01]  /*6330*/  @!P5 IMAD.IADD R216, R216, 0x1, -R4 ;  /* 0x00000001d8d8d824 */ /* 0x000fe200078e0a04 */
[----:B------:R-:W-:Y:S01]  /*6340*/  ISETP.GT.U32.AND P6, PT, R4, R218, PT ;  /* 0x000000da0400720c */ /* 0x000fe20003fc4070 */
[----:B------:R-:W-:Y:S01]  /*6350*/  IMAD.HI.U32 R8, R5, R220, RZ ;  /* 0x000000dc05087227 */ /* 0x000fe200078e00ff */
[----:B------:R-:W-:-:S02]  /*6360*/  IABS R222, R10 ;  /* 0x0000000a00de7213 */ /* 0x000fc40000000000 */
[----:B------:R-:W-:Y:S01]  /*6370*/  ISETP.GT.U32.AND P5, PT, R4, R216, PT ;  /* 0x000000d80400720c */ /* 0x000fe20003fa4070 */
[----:B------:R-:W-:Y:S01]  /*6380*/  IMAD.MOV R9, RZ, RZ, -R8 ;  /* 0x000000ffff097224 */ /* 0x000fe200078e0a08 */
[----:B------:R-:W-:Y:S01]  /*6390*/  LOP3.LUT R13, R6, 0x48, RZ, 0xfc, !PT ;  /* 0x00000048060d7812 */ /* 0x000fe200078efcff */
[----:B------:R-:W-:Y:S02]  /*63a0*/  @!P4 IMAD.IADD R212, R212, 0x1, -R4 ;  /* 0x00000001d4d4c824 */ /* 0x000fe400078e0a04 */
[----:B------:R-:W-:Y:S01]  /*63b0*/  IMAD R220, R4, R9, R220 ;  /* 0x0000000904dc7224 */ /* 0x000fe200078e02dc */
[----:B------:R-:W-:Y:S01]  /*63c0*/  LOP3.LUT R9, R6, 0x52, RZ, 0xfc, !PT ;  /* 0x0000005206097812 */ /* 0x000fe200078efcff */
[--C-:B------:R-:W-:Y:S01]  /*63d0*/  @!P0 IMAD.IADD R214, R214, 0x1, -R4.reuse ;  /* 0x00000001d6d68824 */ /* 0x100fe200078e0a04 */
[----:B------:R-:W-:Y:S01]  /*63e0*/  ISETP.GT.U32.AND P4, PT, R4, R212, PT ;  /* 0x000000d40400720c */ /* 0x000fe20003f84070 */
[----:B------:R-:W-:Y:S01]  /*63f0*/  @!P6 IMAD.IADD R218, R218, 0x1, -R4 ;  /* 0x00000001dadae824 */ /* 0x000fe200078e0a04 */
[----:B------:R-:W-:Y:S01]  /*6400*/  ISETP.GE.AND P6, PT, R9, RZ, PT ;  /* 0x000000ff0900720c */ /* 0x000fe20003fc6270 */
[----:B------:R-:W-:Y:S01]  /*6410*/  @!P2 IMAD.MOV R214, RZ, RZ, -R214 ;  /* 0x000000ffffd6a224 */ /* 0x000fe200078e0ad6 */
[----:B------:R-:W-:Y:S01]  /*6420*/  IABS R224, R9 ;  /* 0x0000000900e07213 */ /* 0x000fe20000000000 */
[----:B------:R-:W-:Y:S01]  /*6430*/  @!P5 IMAD.IADD R216, R216, 0x1, -R4 ;  /* 0x00000001d8d8d824 */ /* 0x000fe200078e0a04 */
[C---:B------:R-:W-:Y:S01]  /*6440*/  ISETP.GT.U32.AND P2, PT, R4.reuse, R218, PT ;  /* 0x000000da0400720c */ /* 0x040fe20003f44070 */
[----:B------:R-:W-:Y:S01]  /*6450*/  IMAD.HI.U32 R8, R5, R222, RZ ;  /* 0x000000de05087227 */ /* 0x000fe200078e00ff */
[----:B------:R-:W-:-:S02]  /*6460*/  ISETP.GT.U32.AND P5, PT, R4, R220, PT ;  /* 0x000000dc0400720c */ /* 0x000fc40003fa4070 */
[----:B------:R-:W-:Y:S01]  /*6470*/  ISETP.GE.AND P0, PT, R10, RZ, PT ;  /* 0x000000ff0a00720c */ /* 0x000fe20003f06270 */
[----:B------:R-:W-:Y:S01]  /*6480*/  IMAD.MOV R9, RZ, RZ, -R8 ;  /* 0x000000ffff097224 */ /* 0x000fe200078e0a08 */
[----:B------:R-:W-:Y:S01]  /*6490*/  LOP3.LUT R10, R6, 0x50, RZ, 0xfc, !PT ;  /* 0x00000050060a7812 */ /* 0x000fe200078efcff */
[----:B------:R-:W-:Y:S01]  /*64a0*/  @!P4 IMAD.IADD R212, R212, 0x1, -R4 ;  /* 0x00000001d4d4c824 */ /* 0x000fe200078e0a04 */
[----:B------:R-:W-:Y:S01]  /*64b0*/  ISETP.GE.AND P4, PT, R11, RZ, PT ;  /* 0x000000ff0b00720c */ /* 0x000fe20003f86270 */
[----:B------:R-:W-:Y:S01]  /*64c0*/  IMAD R222, R4, R9, R222 ;  /* 0x0000000904de7224 */ /* 0x000fe200078e02de */
[----:B------:R-:W-:Y:S01]  /*64d0*/  IABS R226, R10 ;  /* 0x0000000a00e27213 */ /* 0x000fe20000000000 */
[----:B------:R-:W-:Y:S01]  /*64e0*/  IMAD.HI.U32 R8, R5, R224, RZ ;  /* 0x000000e005087227 */ /* 0x000fe200078e00ff */
[----:B------:R-:W-:-:S03]  /*64f0*/  IABS R234, R13 ;  /* 0x0000000d00ea7213 */ /* 0x000fc60000000000 */
[--C-:B------:R-:W-:Y:S02]  /*6500*/  @!P2 IMAD.IADD R218, R218, 0x1, -R4.reuse ;  /* 0x00000001dadaa824 */ /* 0x100fe400078e0a04 */
[----:B------:R-:W-:Y:S02]  /*6510*/  @!P5 IMAD.IADD R220, R220, 0x1, -R4 ;  /* 0x00000001dcdcd824 */ /* 0x000fe400078e0a04 */
[----:B------:R-:W-:Y:S01]  /*6520*/  @!P1 IMAD.MOV R218, RZ, RZ, -R218 ;  /* 0x000000ffffda9224 */ /* 0x000fe200078e0ada */
[C---:B------:R-:W-:Y:S01]  /*6530*/  ISETP.GT.U32.AND P1, PT, R4.reuse, R222, PT ;  /* 0x000000de0400720c */ /* 0x040fe20003f24070 */
[----:B------:R-:W-:Y:S01]  /*6540*/  IMAD.MOV R11, RZ, RZ, -R8 ;  /* 0x000000ffff0b7224 */ /* 0x000fe200078e0a08 */
[----:B------:R-:W-:Y:S01]  /*6550*/  ISETP.GT.U32.AND P5, PT, R4, R220, PT ;  /* 0x000000dc0400720c */ /* 0x000fe20003fa4070 */
[----:B------:R-:W-:Y:S01]  /*6560*/  @!P4 IMAD.MOV R216, RZ, RZ, -R216 ;  /* 0x000000ffffd8c224 */ /* 0x000fe200078e0ad8 */
[----:B------:R-:W-:Y:S01]  /*6570*/  ISETP.GE.AND P4, PT, R10, RZ, PT ;  /* 0x000000ff0a00720c */ /* 0x000fe20003f86270 */
[----:B------:R-:W-:-:S02]  /*6580*/  VIADD R10, R7, 0x4e ;  /* 0x0000004e070a7836 */ /* 0x000fc40000000000 */
[----:B------:R-:W-:Y:S02]  /*6590*/  IMAD R224, R4, R11, R224 ;  /* 0x0000000b04e07224 */ /* 0x000fe400078e02e0 */
[----:B------:R-:W-:Y:S01]  /*65a0*/  @!P3 IMAD.MOV R212, RZ, RZ, -R212 ;  /* 0x000000ffffd4b224 */ /* 0x000fe200078e0ad4 */
[----:B------:R-:W-:Y:S01]  /*65b0*/  ISETP.GE.AND P3, PT, R12, RZ, PT ;  /* 0x000000ff0c00720c */ /* 0x000fe20003f66270 */
[C---:B------:R-:W-:Y:S01]  /*65c0*/  IMAD.HI.U32 R9, R5.reuse, R226, RZ ;  /* 0x000000e205097227 */ /* 0x040fe200078e00ff */
[----:B------:R-:W-:Y:S02]  /*65d0*/  IABS R228, R10 ;  /* 0x0000000a00e47213 */ /* 0x000fe40000000000 */
[----:B------:R-:W-:Y:S01]  /*65e0*/  ISETP.GE.AND P2, PT, R10, RZ, PT ;  /* 0x000000ff0a00720c */ /* 0x000fe20003f46270 */
[--C-:B------:R-:W-:Y:S01]  /*65f0*/  @!P1 IMAD.IADD R222, R222, 0x1, -R4.reuse ;  /* 0x00000001dede9824 */ /* 0x100fe200078e0a04 */
[----:B------:R-:W-:Y:S01]  /*6600*/  LOP3.LUT R10, R6, 0x4c, RZ, 0xfc, !PT ;  /* 0x0000004c060a7812 */ /* 0x000fe200078efcff */
[----:B------:R-:W-:Y:S01]  /*6610*/  @!P5 IMAD.IADD R220, R220, 0x1, -R4 ;  /* 0x00000001dcdcd824 */ /* 0x000fe200078e0a04 */
[C---:B------:R-:W-:Y:S01]  /*6620*/  ISETP.GT.U32.AND P5, PT, R4.reuse, R224, PT ;  /* 0x000000e00400720c */ /* 0x040fe20003fa4070 */
[----:B------:R-:W-:Y:S01]  /*6630*/  IMAD.MOV R9, RZ, RZ, -R9 ;  /* 0x000000ffff097224 */ /* 0x000fe200078e0a09 */
[----:B------:R-:W-:Y:S01]  /*6640*/  ISETP.GT.U32.AND P1, PT, R4, R222, PT ;  /* 0x000000de0400720c */ /* 0x000fe20003f24070 */
[----:B------:R-:W-:Y:S01]  /*6650*/  IMAD.HI.U32 R8, R5, R228, RZ ;  /* 0x000000e405087227 */ /* 0x000fe200078e00ff */
[----:B------:R-:W-:-:S02]  /*6660*/  IABS R230, R10 ;  /* 0x0000000a00e67213 */ /* 0x000fc40000000000 */
[----:B------:R-:W-:Y:S01]  /*6670*/  LOP3.LUT R12, R6, 0x4a, RZ, 0xfc, !PT ;  /* 0x0000004a060c7812 */ /* 0x000fe200078efcff */
[C---:B------:R-:W-:Y:S02]  /*6680*/  IMAD R226, R4.reuse, R9, R226 ;  /* 0x0000000904e27224 */ /* 0x040fe400078e02e2 */
[----:B------:R-:W-:Y:S01]  /*6690*/  IMAD.MOV R9, RZ, RZ, -R8 ;  /* 0x000000ffff097224 */ /* 0x000fe200078e0a08 */
[----:B------:R-:W-:Y:S01]  /*66a0*/  IABS R232, R12 ;  /* 0x0000000c00e87213 */ /* 0x000fe20000000000 */
[----:B------:R-:W-:Y:S01]  /*66b0*/  @!P3 IMAD.MOV R220, RZ, RZ, -R220 ;  /* 0x000000ffffdcb224 */ /* 0x000fe200078e0adc */
[C---:B------:R-:W-:Y:S01]  /*66c0*/  ISETP.GT.U32.AND P3, PT, R4.reuse, R226, PT ;  /* 0x000000e20400720c */ /* 0x040fe20003f64070 */
[----:B------:R-:W-:Y:S02]  /*66d0*/  IMAD R228, R4, R9, R228 ;  /* 0x0000000904e47224 */ /* 0x000fe400078e02e4 */
[--C-:B------:R-:W-:Y:S02]  /*66e0*/  @!P5 IMAD.IADD R224, R224, 0x1, -R4.reuse ;  /* 0x00000001e0e0d824 */ /* 0x100fe400078e0a04 */
[----:B------:R-:W-:Y:S01]  /*66f0*/  @!P1 IMAD.IADD R222, R222, 0x1, -R4 ;  /* 0x00000001dede9824 */ /* 0x000fe200078e0a04 */
[C---:B------:R-:W-:Y:S01]  /*6700*/  ISETP.GT.U32.AND P1, PT, R4.reuse, R228, PT ;  /* 0x000000e40400720c */ /* 0x040fe20003f24070 */
[----:B------:R-:W-:Y:S01]  /*6710*/  IMAD.HI.U32 R8, R5, R230, RZ ;  /* 0x000000e605087227 */ /* 0x000fe200078e00ff */
[----:B------:R-:W-:-:S03]  /*6720*/  ISETP.GT.U32.AND P5, PT, R4, R224, PT ;  /* 0x000000e00400720c */ /* 0x000fc60003fa4070 */
[----:B------:R-:W-:Y:S02]  /*6730*/  IMAD.MOV R9, RZ, RZ, -R8 ;  /* 0x000000ffff097224 */ /* 0x000fe400078e0a08 */
[----:B------:R-:W-:Y:S02]  /*6740*/  @!P3 IMAD.IADD R226, R226, 0x1, -R4 ;  /* 0x00000001e2e2b824 */ /* 0x000fe400078e0a04 */
[C---:B------:R-:W-:Y:S02]  /*6750*/  IMAD R230, R4.reuse, R9, R230 ;  /* 0x0000000904e67224 */ /* 0x040fe400078e02e6 */
[----:B------:R-:W-:Y:S01]  /*6760*/  IMAD.HI.U32 R8, R5, R232, RZ ;  /* 0x000000e805087227 */ /* 0x000fe200078e00ff */
[----:B------:R-:W-:-:S03]  /*6770*/  ISETP.GT.U32.AND P3, PT, R4, R226, PT ;  /* 0x000000e20400720c */ /* 0x000fc60003f64070 */
[--C-:B------:R-:W-:Y:S01]  /*6780*/  @!P1 IMAD.IADD R228, R228, 0x1, -R4.reuse ;  /* 0x00000001e4e49824 */ /* 0x100fe200078e0a04 */
[----:B------:R-:W-:Y:S01]  /*6790*/  ISETP.GE.AND P1, PT, R10, RZ, PT ;  /* 0x000000ff0a00720c */ /* 0x000fe20003f26270 */
[----:B------:R-:W-:Y:S01]  /*67a0*/  @!P5 IMAD.IADD R224, R224, 0x1, -R4 ;  /* 0x00000001e0e0d824 */ /* 0x000fe200078e0a04 */
[C---:B------:R-:W-:Y:S01]  /*67b0*/  ISETP.GT.U32.AND P5, PT, R4.reuse, R230, PT ;  /* 0x000000e60400720c */ /* 0x040fe20003fa4070 */
[----:B------:R-:W-:Y:S01]  /*67c0*/  @!P0 IMAD.MOV R222, RZ, RZ, -R222 ;  /* 0x000000ffffde8224 */ /* 0x000fe200078e0ade */
[----:B------:R-:W-:Y:S01]  /*67d0*/  ISETP.GT.U32.AND P0, PT, R4, R228, PT ;  /* 0x000000e40400720c */ /* 0x000fe20003f04070 */
[----:B------:R-:W-:Y:S01]  /*67e0*/  IMAD.MOV R9, RZ, RZ, -R8 ;  /* 0x000000ffff097224 */ /* 0x000fe200078e0a08 */
[----:B------:R-:W-:Y:S01]  /*67f0*/  LOP3.LUT R10, R6, 0x44, RZ, 0xfc, !PT ;  /* 0x00000044060a7812 */ /* 0x000fe200078efcff */
[----:B------:R-:W-:-:S03]  /*6800*/  IMAD.HI.U32 R8, R5, R234, RZ ;  /* 0x000000ea05087227 */ /* 0x000fc600078e00ff */
[----:B------:R-:W-:Y:S01]  /*6810*/  IABS R238, R10 ;  /* 0x0000000a00ee7213 */ /* 0x000fe20000000000 */
[----:B------:R-:W-:Y:S02]  /*6820*/  IMAD R232, R4, R9, R232 ;  /* 0x0000000904e87224 */ /* 0x000fe400078e02e8 */
[----:B------:R-:W-:-:S04]  /*6830*/  IMAD.HI.U32 R9, R5, R236, RZ ;  /* 0x000000ec05097227 */ /* 0x000fc800078e00ff */
[----:B------:R-:W-:Y:S02]  /*6840*/  IMAD.MOV R11, RZ, RZ, -R8 ;  /* 0x000000ffff0b7224 */ /* 0x000fe400078e0a08 */
[--C-:B------:R-:W-:Y:S01]  /*6850*/  @!P3 IMAD.IADD R226, R226, 0x1, -R4.reuse ;  /* 0x00000001e2e2b824 */ /* 0x100fe200078e0a04 */
[----:B------:R-:W-:Y:S01]  /*6860*/  ISETP.GT.U32.AND P3, PT, R4, R232, PT ;  /* 0x000000e80400720c */ /* 0x000fe20003f64070 */
[----:B------:R-:W-:Y:S02]  /*6870*/  IMAD.MOV R9, RZ, RZ, -R9 ;  /* 0x000000ffff097224 */ /* 0x000fe400078e0a09 */
        /* <DEDUP_REMOVED lines=9> */
[C---:B------:R-:W-:Y:S01]  /*6910*/  ISETP.GT.U32.AND P6, PT, R4.reuse, R230, PT ;  /* 0x000000e60400720c */ /* 0x040fe20003fc4070 */
[----:B------:R-:W-:Y:S01]  /*6920*/  @!P2 IMAD.MOV R228, RZ, RZ, -R228 ;  /* 0x000000ffffe4a224 */ /* 0x000fe200078e0ae4 */
[----:B------:R-:W-:Y:S01]  /*6930*/  ISETP.GT.U32.AND P2, PT, R4, R236, PT ;  /* 0x000000ec0400720c */ /* 0x000fe20003f44070 */
[----:B------:R-:W-:Y:S01]  /*6940*/  IMAD.HI.U32 R8, R5, R238, RZ ;  /* 0x000000ee05087227 */ /* 0x000fe200078e00ff */
[----:B------:R-:W-:-:S02]  /*6950*/  IABS R240, R11 ;  /* 0x0000000b00f07213 */ /* 0x000fc40000000000 */
[----:B------:R-:W-:Y:S01]  /*6960*/  IABS R248, R12 ;  /* 0x0000000c00f87213 */ /* 0x000fe20000000000 */
[----:B------:R-:W-:Y:S02]  /*6970*/  @!P3 IMAD.IADD R232, R232, 0x1, -R4 ;  /* 0x00000001e8e8b824 */ /* 0x000fe400078e0a04 */
[----:B------:R-:W-:Y:S02]  /*6980*/  IMAD.MOV R9, RZ, RZ, -R8 ;  /* 0x000000ffff097224 */ /* 0x000fe400078e0a08 */
[--C-:B------:R-:W-:Y:S01]  /*6990*/  @!P0 IMAD.IADD R234, R234, 0x1, -R4.reuse ;  /* 0x00000001eaea8824 */ /* 0x100fe200078e0a04 */
[----:B------:R-:W-:Y:S01]  /*69a0*/  ISETP.GT.U32.AND P3, PT, R4, R232, PT ;  /* 0x000000e80400720c */ /* 0x000fe20003f64070 */
[----:B------:R-:W-:Y:S01]  /*69b0*/  @!P6 IMAD.IADD R230, R230, 0x1, -R4 ;  /* 0x00000001e6e6e824 */ /* 0x000fe200078e0a04 */
[----:B------:R-:W-:Y:S01]  /*69c0*/  ISETP.GE.AND P6, PT, R14, RZ, PT ;  /* 0x000000ff0e00720c */ /* 0x000fe20003fc6270 */
[C---:B------:R-:W-:Y:S01]  /*69d0*/  IMAD R238, R4.reuse, R9, R238 ;  /* 0x0000000904ee7224 */ /* 0x040fe200078e02ee */
[----:B------:R-:W-:Y:S01]  /*69e0*/  ISETP.GT.U32.AND P0, PT, R4, R234, PT ;  /* 0x000000ea0400720c */ /* 0x000fe20003f04070 */
[----:B------:R-:W-:Y:S01]  /*69f0*/  @!P2 IMAD.IADD R236, R236, 0x1, -R4 ;  /* 0x00000001ececa824 */ /* 0x000fe200078e0a04 */
[----:B------:R-:W-:Y:S01]  /*6a00*/  LOP3.LUT R14, R6, 0x30, RZ, 0xfc, !PT ;  /* 0x00000030060e7812 */ /* 0x000fe200078efcff */
[----:B------:R-:W-:Y:S01]  /*6a10*/  @!P1 IMAD.MOV R230, RZ, RZ, -R230 ;  /* 0x000000ffffe69224 */ /* 0x000fe200078e0ae6 */
[C---:B------:R-:W-:Y:S01]  /*6a20*/  ISETP.GT.U32.AND P1, PT, R4.reuse, R238, PT ;  /* 0x000000ee0400720c */ /* 0x040fe20003f24070 */
[----:B------:R-:W-:Y:S01]  /*6a30*/  @!P4 IMAD.MOV R226, RZ, RZ, -R226 ;  /* 0x000000ffffe2c224 */ /* 0x000fe200078e0ae2 */
[----:B------:R-:W-:Y:S01]  /*6a40*/  ISETP.GT.U32.AND P2, PT, R4, R236, PT ;  /* 0x000000ec0400720c */ /* 0x000fe20003f44070 */
[----:B------:R-:W-:Y:S01]  /*6a50*/  IMAD.HI.U32 R8, R5, R240, RZ ;  /* 0x000000f005087227 */ /* 0x000fe200078e00ff */
[----:B------:R-:W-:-:S02]  /*6a60*/  ISETP.GE.AND P4, PT, R13, RZ, PT ;  /* 0x000000ff0d00720c */ /* 0x000fc40003f86270 */
[----:B------:R-:W-:Y:S01]  /*6a70*/  LOP3.LUT R13, R6, 0x34, RZ, 0xfc, !PT ;  /* 0x00000034060d7812 */ /* 0x000fe200078efcff */
[----:B------:R-:W-:Y:S01]  /*6a80*/  @!P3 IMAD.IADD R232, R232, 0x1, -R4 ;  /* 0x00000001e8e8b824 */ /* 0x000fe200078e0a04 */
[----:B------:R-:W-:Y:S01]  /*6a90*/  ISETP.GE.AND P3, PT, R10, RZ, PT ;  /* 0x000000ff0a00720c */ /* 0x000fe20003f66270 */
[----:B------:R-:W-:Y:S01]  /*6aa0*/  IMAD.MOV R9, RZ, RZ, -R8 ;  /* 0x000000ffff097224 */ /* 0x000fe200078e0a08 */
[----:B------:R-:W-:Y:S01]  /*6ab0*/  LOP3.LUT R10, R6, 0x40, RZ, 0xfc, !PT ;  /* 0x00000040060a7812 */ /* 0x000fe200078efcff */
[----:B------:R-:W-:Y:S02]  /*6ac0*/  @!P0 IMAD.IADD R234, R234, 0x1, -R4 ;  /* 0x00000001eaea8824 */ /* 0x000fe400078e0a04 */
[----:B------:R-:W-:Y:S01]  /*6ad0*/  IMAD R240, R4, R9, R240 ;  /* 0x0000000904f07224 */ /* 0x000fe200078e02f0 */
[----:B------:R-:W-:Y:S01]  /*6ae0*/  IABS R242, R10 ;  /* 0x0000000a00f27213 */ /* 0x000fe20000000000 */
[--C-:B------:R-:W-:Y:S01]  /*6af0*/  @!P1 IMAD.IADD R238, R238, 0x1, -R4.reuse ;  /* 0x00000001eeee9824 */ /* 0x100fe200078e0a04 */
[----:B------:R-:W-:Y:S01]  /*6b00*/  ISETP.GE.AND P0, PT, R10, RZ, PT ;  /* 0x000000ff0a00720c */ /* 0x000fe20003f06270 */
[----:B------:R-:W-:Y:S01]  /*6b10*/  @!P2 IMAD.IADD R236, R236, 0x1, -R4 ;  /* 0x00000001ececa824 */ /* 0x000fe200078e0a04 */
[C---:B------:R-:W-:Y:S01]  /*6b20*/  ISETP.GT.U32.AND P2, PT, R4.reuse, R240, PT ;  /* 0x000000f00400720c */ /* 0x040fe20003f44070 */
[----:B------:R-:W-:Y:S01]  /*6b30*/  @!P4 IMAD.MOV R234, RZ, RZ, -R234 ;  /* 0x000000ffffeac224 */ /* 0x000fe200078e0aea */
[----:B------:R-:W-:Y:S01]  /*6b40*/  ISETP.GT.U32.AND P4, PT, R4, R238, PT ;  /* 0x000000ee0400720c */ /* 0x000fe20003f84070 */
[----:B------:R-:W-:Y:S01]  /*6b50*/  IMAD.HI.U32 R8, R5, R242, RZ ;  /* 0x000000f205087227 */ /* 0x000fe200078e00ff */
[----:B------:R-:W-:-:S03]  /*6b60*/  LOP3.LUT R10, R6, 0x3c, RZ, 0xfc, !PT ;  /* 0x0000003c060a7812 */ /* 0x000fc600078efcff */
[----:B------:R-:W-:Y:S01]  /*6b70*/  @!P5 IMAD.MOV R232, RZ, RZ, -R232 ;  /* 0x000000ffffe8d224 */ /* 0x000fe200078e0ae8 */
[----:B------:R-:W-:Y:S01]  /*6b80*/  ISETP.GE.AND P5, PT, R11, RZ, PT ;  /* 0x000000ff0b00720c */ /* 0x000fe20003fa6270 */
[----:B------:R-:W-:Y:S01]  /*6b90*/  IMAD.MOV R11, RZ, RZ, -R8 ;  /* 0x000000ffff0b7224 */ /* 0x000fe200078e0a08 */
[----:B------:R-:W-:Y:S01]  /*6ba0*/  IABS R246, R10 ;  /* 0x0000000a00f67213 */ /* 0x000fe20000000000 */
[----:B------:R-:W-:Y:S02]  /*6bb0*/  VIADD R9, R7, 0x3e ;  /* 0x0000003e07097836 */ /* 0x000fe40000000000 */
[----:B------:R-:W-:Y:S01]  /*6bc0*/  IMAD R242, R4, R11, R242 ;  /* 0x0000000b04f27224 */ /* 0x000fe200078e02f2 */
[----:B------:R-:W-:Y:S01]  /*6bd0*/  LOP3.LUT R11, R6, 0x38, RZ, 0xfc, !PT ;  /* 0x00000038060b7812 */ /* 0x000fe200078efcff */
        /* <DEDUP_REMOVED lines=8> */
[----:B------:R-:W-:Y:S01]  /*6c60*/  IABS R250, R11 ;  /* 0x0000000b00fa7213 */ /* 0x000fe20000000000 */
[----:B------:R-:W-:Y:S01]  /*6c70*/  IMAD.MOV R9, RZ, RZ, -R8 ;  /* 0x000000ffff097224 */ /* 0x000fe200078e0a08 */
[----:B------:R-:W-:Y:S01]  /*6c80*/  ISETP.GE.AND P6, PT, R10, RZ, PT ;  /* 0x000000ff0a00720c */ /* 0x000fe20003fc6270 */
[----:B------:R-:W-:Y:S01]  /*6c90*/  IMAD.HI.U32 R8, R5, R246, RZ ;  /* 0x000000f605087227 */ /* 0x000fe200078e00ff */
[----:B------:R-:W-:-:S03]  /*6ca0*/  IABS R10, R13 ;  /* 0x0000000d000a7213 */ /* 0x000fc60000000000 */
[----:B------:R-:W-:Y:S02]  /*6cb0*/  IMAD R244, R4, R9, R244 ;  /* 0x0000000904f47224 */ /* 0x000fe400078e02f4 */
[----:B------:R-:W-:Y:S02]  /*6cc0*/  IMAD.MOV R9, RZ, RZ, -R8 ;  /* 0x000000ffff097224 */ /* 0x000fe400078e0a08 */
[--C-:B------:R-:W-:Y:S02]  /*6cd0*/  @!P4 IMAD.IADD R242, R242, 0x1, -R4.reuse ;  /* 0x00000001f2f2c824 */ /* 0x100fe400078e0a04 */
[----:B------:R-:W-:Y:S01]  /*6ce0*/  @!P2 IMAD.IADD R240, R240, 0x1, -R4 ;  /* 0x00000001f0f0a824 */ /* 0x000fe200078e0a04 */
[C---:B------:R-:W-:Y:S01]  /*6cf0*/  ISETP.GT.U32.AND P2, PT, R4.reuse, R244, PT ;  /* 0x000000f40400720c */ /* 0x040fe20003f44070 */
[C---:B------:R-:W-:Y:S01]  /*6d00*/  IMAD R246, R4.reuse, R9, R246 ;  /* 0x0000000904f67224 */ /* 0x040fe200078e02f6 */
[----:B------:R-:W-:Y:S01]  /*6d10*/  ISETP.GT.U32.AND P4, PT, R4, R242, PT ;  /* 0x000000f20400720c */ /* 0x000fe20003f84070 */
[----:B------:R-:W-:-:S04]  /*6d20*/  IMAD.HI.U32 R8, R5, R248, RZ ;  /* 0x000000f805087227 */ /* 0x000fc800078e00ff */
[----:B------:R-:W-:Y:S01]  /*6d30*/  @!P5 IMAD.MOV R240, RZ, RZ, -R240 ;  /* 0x000000fffff0d224 */ /* 0x000fe200078e0af0 */
[----:B------:R-:W-:Y:S01]  /*6d40*/  ISETP.GT.U32.AND P5, PT, R4, R246, PT ;  /* 0x000000f60400720c */ /* 0x000fe20003fa4070 */
        /* <DEDUP_REMOVED lines=9> */
[----:B------:R-:W-:-:S02]  /*6de0*/  IABS R252, R12 ;  /* 0x0000000c00fc7213 */ /* 0x000fc40000000000 */
[----:B------:R-:W-:Y:S01]  /*6df0*/  ISETP.GT.U32.AND P2, PT, R4, R244, PT ;  /* 0x000000f40400720c */ /* 0x000fe20003f44070 */
[----:B------:R-:W-:Y:S02]  /*6e00*/  @!P5 IMAD.IADD R246, R246, 0x1, -R4 ;  /* 0x00000001f6f6d824 */ /* 0x000fe400078e0a04 */
[----:B------:R-:W-:Y:S01]  /*6e10*/  @!P0 IMAD.MOV R242, RZ, RZ, -R242 ;  /* 0x000000fffff28224 */ /* 0x000fe200078e0af2 */
[----:B------:R-:W-:Y:S01]  /*6e20*/  ISETP.GE.AND P0, PT, R11, RZ, PT ;  /* 0x000000ff0b00720c */ /* 0x000fe20003f06270 */
[----:B------:R-:W-:Y:S01]  /*6e30*/  IMAD.MOV R11, RZ, RZ, -R8 ;  /* 0x000000ffff0b7224 */ /* 0x000fe200078e0a08 */
[----:B------:R-:W-:Y:S01]  /*6e40*/  ISETP.GT.U32.AND P5, PT, R4, R246, PT ;  /* 0x000000f60400720c */ /* 0x000fe20003fa4070 */
[----:B------:R-:W-:-:S04]  /*6e50*/  IMAD.HI.U32 R9, R5, R252, RZ ;  /* 0x000000fc05097227 */ /* 0x000fc800078e00ff */
[----:B------:R-:W-:Y:S02]  /*6e60*/  @!P4 IMAD.IADD R248, R248, 0x1, -R4 ;  /* 0x00000001f8f8c824 */ /* 0x000fe400078e0a04 */
[C---:B------:R-:W-:Y:S01]  /*6e70*/  IMAD R250, R4.reuse, R11, R250 ;  /* 0x0000000b04fa7224 */ /* 0x040fe200078e02fa */
[----:B------:R-:W-:Y:S01]  /*6e80*/  IABS R11, R14 ;  /* 0x0000000e000b7213 */ /* 0x000fe20000000000 */
[----:B------:R-:W-:Y:S01]  /*6e90*/  IMAD.MOV R9, RZ, RZ, -R9 ;  /* 0x000000ffff097224 */ /* 0x000fe200078e0a09 */
[----:B------:R-:W-:Y:S01]  /*6ea0*/  ISETP.GT.U32.AND P4, PT, R4, R248, PT ;  /* 0x000000f80400720c */ /* 0x000fe20003f84070 */
[----:B------:R-:W-:-:S04]  /*6eb0*/  IMAD.HI.U32 R8, R5, R10, RZ ;  /* 0x0000000a05087227 */ /* 0x000fc800078e00ff */
[----:B------:R-:W-:Y:S01]  /*6ec0*/  @!P5 IMAD.IADD R246, R246, 0x1, -R4 ;  /* 0x00000001f6f6d824 */ /* 0x000fe200078e0a04 */
        /* <DEDUP_REMOVED lines=9> */
[----:B------:R-:W-:Y:S01]  /*6f60*/  VIADD R8, R7, 0x2e ;  /* 0x0000002e07087836 */ /* 0x000fe20000000000 */
[----:B------:R-:W-:Y:S01]  /*6f70*/  IABS R33, R12 ;  /* 0x0000000c00217213 */ /* 0x000fe20000000000 */
[--C-:B------:R-:W-:Y:S01]  /*6f80*/  @!P4 IMAD.IADD R248, R248, 0x1, -R4.reuse ;  /* 0x00000001f8f8c824 */ /* 0x100fe200078e0a04 */
[----:B------:R-:W-:Y:S01]  /*6f90*/  ISETP.GT.U32.AND P4, PT, R4, R9, PT ;  /* 0x000000090400720c */ /* 0x000fe20003f84070 */
[----:B------:R-:W-:Y:S01]  /*6fa0*/  @!P5 IMAD.IADD R250, R250, 0x1, -R4 ;  /* 0x00000001fafad824 */ /* 0x000fe200078e0a04 */
[----:B------:R-:W-:Y:S01]  /*6fb0*/  ISETP.GE.AND P5, PT, R8, RZ, PT ;  /* 0x000000ff0800720c */ /* 0x000fe20003fa6270 */
[----:B------:R-:W-:Y:S01]  /*6fc0*/  @!P1 IMAD.MOV R244, RZ, RZ, -R244 ;  /* 0x000000fffff49224 */ /* 0x000fe200078e0af4 */
[----:B------:R-:W-:Y:S01]  /*6fd0*/  IABS R31, R8 ;  /* 0x00000008001f7213 */ /* 0x000fe20000000000 */
[----:B------:R-:W-:Y:S01]  /*6fe0*/  IMAD.HI.U32 R8, R5, R33, RZ ;  /* 0x0000002105087227 */ /* 0x000fe200078e00ff */
[----:B------:R-:W-:-:S02]  /*6ff0*/  ISETP.GE.AND P1, PT, R13, RZ, PT ;  /* 0x000000ff0d00720c */ /* 0x000fc40003f26270 */
[----:B------:R-:W-:Y:S01]  /*7000*/  IABS R13, R15 ;  /* 0x0000000f000d7213 */ /* 0x000fe20000000000 */
[----:B------:R-:W-:Y:S02]  /*7010*/  IMAD.MOV R10, RZ, RZ, -R8 ;  /* 0x000000ffff0a7224 */ /* 0x000fe400078e0a08 */
[----:B------:R-:W-:-:S04]  /*7020*/  IMAD.HI.U32 R8, R5, R11, RZ ;  /* 0x0000000b05087227 */ /* 0x000fc800078e00ff */
[--C-:B------:R-:W-:Y:S01]  /*7030*/  @!P6 IMAD.IADD R252, R252, 0x1, -R4.reuse ;  /* 0x00000001fcfce824 */ /* 0x100fe200078e0a04 */
[C---:B------:R-:W-:Y:S01]  /*7040*/  ISETP.GT.U32.AND P6, PT, R4.reuse, R250, PT ;  /* 0x000000fa0400720c */ /* 0x040fe20003fc4070 */
[----:B------:R-:W-:Y:S02]  /*7050*/  @!P4 IMAD.IADD R9, R9, 0x1, -R4 ;  /* 0x000000010909c824 */ /* 0x000fe400078e0a04 */
[----:B------:R-:W-:Y:S01]  /*7060*/  IMAD.MOV R8, RZ, RZ, -R8 ;  /* 0x000000ffff087224 */ /* 0x000fe200078e0a08 */
[C---:B------:R-:W-:Y:S01]  /*7070*/  ISETP.GT.U32.AND P4, PT, R4.reuse, R252, PT ;  /* 0x000000fc0400720c */ /* 0x040fe20003f84070 */
[----:B------:R-:W-:Y:S01]  /*7080*/  @!P3 IMAD.MOV R248, RZ, RZ, -R248 ;  /* 0x000000fffff8b224 */ /* 0x000fe200078e0af8 */
[C---:B------:R-:W-:Y:S01]  /*7090*/  ISETP.GT.U32.AND P3, PT, R4.reuse, R9, PT ;  /* 0x000000090400720c */ /* 0x040fe20003f64070 */
[----:B------:R-:W-:Y:S02]  /*70a0*/  IMAD R11, R4, R8, R11 ;  /* 0x00000008040b7224 */ /* 0x000fe400078e020b */
[----:B------:R-:W-:-:S04]  /*70b0*/  IMAD.HI.U32 R8, R5, R31, RZ ;  /* 0x0000001f05087227 */ /* 0x000fc800078e00ff */
[----:B------:R-:W-:Y:S02]  /*70c0*/  IMAD R33, R4, R10, R33 ;  /* 0x0000000a04217224 */ /* 0x000fe400078e0221 */
[----:B------:R-:W-:Y:S02]  /*70d0*/  IMAD.MOV R10, RZ, RZ, -R8 ;  /* 0x000000ffff0a7224 */ /* 0x000fe400078e0a08 */
[----:B------:R-:W-:-:S04]  /*70e0*/  IMAD.HI.U32 R8, R5, R13, RZ ;  /* 0x0000000d05087227 */ /* 0x000fc800078e00ff */
[----:B------:R-:W-:Y:S01]  /*70f0*/  @!P6 IMAD.IADD R250, R250, 0x1, -R4 ;  /* 0x00000001fafae824 */ /* 0x000fe200078e0a04 */
[----:B------:R-:W-:Y:S01]  /*7100*/  ISETP.GT.U32.AND P6, PT, R4, R33, PT ;  /* 0x000000210400720c */ /* 0x000fe20003fc4070 */
[----:B------:R-:W-:Y:S02]  /*7110*/  IMAD.MOV R8, RZ, RZ, -R8 ;  /* 0x000000ffff087224 */ /* 0x000fe400078e0a08 */
[----:B------:R-:W-:Y:S01]  /*7120*/  @!P3 IMAD.IADD R9, R9, 0x1, -R4 ;  /* 0x000000010909b824 */ /* 0x000fe200078e0a04 */
[----:B------:R-:W-:Y:S01]  /*7130*/  ISETP.GE.AND P3, PT, R12, RZ, PT ;  /* 0x000000ff0c00720c */ /* 0x000fe20003f66270 */
[----:B------:R-:W-:Y:S01]  /*7140*/  IMAD R13, R4, R8, R13 ;  /* 0x00000008040d7224 */ /* 0x000fe200078e020d */
[----:B------:R-:W-:Y:S01]  /*7150*/  LOP3.LUT R12, R6, 0x26, RZ, 0xfc, !PT ;  /* 0x00000026060c7812 */ /* 0x000fe200078efcff */
[----:B------:R-:W-:Y:S02]  /*7160*/  @!P1 IMAD.MOV R9, RZ, RZ, -R9 ;  /* 0x000000ffff099224 */ /* 0x000fe400078e0a09 */
[C---:B------:R-:W-:Y:S01]  /*7170*/  IMAD R31, R4.reuse, R10, R31 ;  /* 0x0000000a041f7224 */ /* 0x040fe200078e021f */
[----:B------:R-:W-:Y:S01]  /*7180*/  ISETP.GT.U32.AND P1, PT, R4, R13, PT ;  /* 0x0000000d0400720c */ /* 0x000fe20003f24070 */
[----:B------:R-:W-:Y:S01]  /*7190*/  IMAD.HI.U32 R10, R5, R29, RZ ;  /* 0x0000001d050a7227 */ /* 0x000fe200078e00ff */
[----:B------:R-:W-:-:S03]  /*71a0*/  IABS R156, R12 ;  /* 0x0000000c009c7213 */ /* 0x000fc60000000000 */
[----:B------:R-:W-:Y:S01]  /*71b0*/  @!P6 IMAD.IADD R33, R33, 0x1, -R4 ;  /* 0x000000012121e824 */ /* 0x000fe200078e0a04 */
[----:B------:R-:W-:Y:S01]  /*71c0*/  ISETP.GE.AND P6, PT, R14, RZ, PT ;  /* 0x000000ff0e00720c */ /* 0x000fe20003fc6270 */
[----:B------:R-:W-:Y:S01]  /*71d0*/  IMAD.MOV R10, RZ, RZ, -R10 ;  /* 0x000000ffff0a7224 */ /* 0x000fe200078e0a0a */
[----:B------:R-:W-:Y:S01]  /*71e0*/  LOP3.LUT R14, R6, 0x24, RZ, 0xfc, !PT ;  /* 0x00000024060e7812 */ /* 0x000fe200078efcff */
[----:B------:R-:W-:Y:S01]  /*71f0*/  @!P0 IMAD.MOV R250, RZ, RZ, -R250 ;  /* 0x000000fffffa8224 */ /* 0x000fe200078e0afa */
[C---:B------:R-:W-:Y:S01]  /*7200*/  ISETP.GT.U32.AND P0, PT, R4.reuse, R33, PT ;  /* 0x000000210400720c */ /* 0x040fe20003f04070 */
[----:B------:R-:W-:Y:S01]  /*7210*/  IMAD R29, R4, R10, R29 ;  /* 0x0000000a041d7224 */ /* 0x000fe200078e021d */
[----:B------:R-:W-:Y:S01]  /*7220*/  LOP3.LUT R10, R6, 0x28, RZ, 0xfc, !PT ;  /* 0x00000028060a7812 */ /* 0x000fe200078efcff */
[--C-:B------:R-:W-:Y:S01]  /*7230*/  @!P1 IMAD.IADD R13, R13, 0x1, -R4.reuse ;  /* 0x000000010d0d9824 */ /* 0x100fe200078e0a04 */
[----:B------:R-:W-:Y:S01]  /*7240*/  IABS R24, R14 ;  /* 0x0000000e00187213 */ /* 0x000fe20000000000 */
[----:B------:R-:W-:Y:S01]  /*7250*/  @!P4 IMAD.IADD R252, R252, 0x1, -R4 ;  /* 0x00000001fcfcc824 */ /* 0x000fe200078e0a04 */
[----:B------:R-:W-:-:S02]  /*7260*/  IABS R26, R10 ;  /* 0x0000000a001a7213 */ /* 0x000fc40000000000 */
[C---:B------:R-:W-:Y:S01]  /*7270*/  ISETP.GT.U32.AND P1, PT, R4.reuse, R13, PT ;  /* 0x0000000d0400720c */ /* 0x040fe20003f24070 */
[----:B------:R-:W-:Y:S01]  /*7280*/  @!P2 IMAD.MOV R252, RZ, RZ, -R252 ;  /* 0x000000fffffca224 */ /* 0x000fe200078e0afc */
[C---:B------:R-:W-:Y:S01]  /*7290*/  ISETP.GT.U32.AND P4, PT, R4.reuse, R11, PT ;  /* 0x0000000b0400720c */ /* 0x040fe20003f84070 */
[----:B------:R-:W-:Y:S01]  /*72a0*/  IMAD.HI.U32 R8, R5, R26, RZ ;  /* 0x0000001a05087227 */ /* 0x000fe200078e00ff */
[----:B------:R-:W-:-:S03]  /*72b0*/  ISETP.GT.U32.AND P2, PT, R4, R31, PT ;  /* 0x0000001f0400720c */ /* 0x000fc60003f44070 */
[----:B------:R-:W-:Y:S01]  /*72c0*/  @!P0 IMAD.IADD R33, R33, 0x1, -R4 ;  /* 0x0000000121218824 */ /* 0x000fe200078e0a04 */
[----:B------:R-:W-:Y:S01]  /*72d0*/  ISETP.GE.AND P0, PT, R15, RZ, PT ;  /* 0x000000ff0f00720c */ /* 0x000fe20003f06270 */
[----:B------:R-:W-:Y:S02]  /*72e0*/  IMAD.MOV R15, RZ, RZ, -R8 ;  /* 0x000000ffff0f7224 */ /* 0x000fe400078e0a08 */
[----:B------:R-:W-:-:S04]  /*72f0*/  IMAD.HI.U32 R8, R5, R156, RZ ;  /* 0x0000009c05087227 */ /* 0x000fc800078e00ff */
[C---:B------:R-:W-:Y:S02]  /*7300*/  IMAD R26, R4.reuse, R15, R26 ;  /* 0x0000000f041a7224 */ /* 0x040fe400078e021a */
[----:B------:R-:W-:Y:S02]  /*7310*/  @!P1 IMAD.IADD R13, R13, 0x1, -R4 ;  /* 0x000000010d0d9824 */ /* 0x000fe400078e0a04 */
[----:B------:R-:W-:Y:S01]  /*7320*/  IMAD.MOV R15, RZ, RZ, -R8 ;  /* 0x000000ffff0f7224 */ /* 0x000fe200078e0a08 */
[C---:B------:R-:W-:Y:S01]  /*7330*/  ISETP.GT.U32.AND P1, PT, R4.reuse, R26, PT ;  /* 0x0000001a0400720c */ /* 0x040fe20003f24070 */
[----:B------:R-:W-:Y:S02]  /*7340*/  @!P4 IMAD.IADD R11, R11, 0x1, -R4 ;  /* 0x000000010b0bc824 */ /* 0x000fe400078e0a04 */
[C---:B------:R-:W-:Y:S02]  /*7350*/  IMAD R156, R4.reuse, R15, R156 ;  /* 0x0000000f049c7224 */ /* 0x040fe400078e029c */
[----:B------:R-:W-:Y:S01]  /*7360*/  IMAD.HI.U32 R8, R5, R24, RZ ;  /* 0x0000001805087227 */ /* 0x000fe200078e00ff */
[----:B------:R-:W-:-:S03]  /*7370*/  ISETP.GT.U32.AND P4, PT, R4, R11, PT ;  /* 0x0000000b0400720c */ /* 0x000fc60003f84070 */
[----:B------:R-:W-:Y:S02]  /*7380*/  IMAD.MOV R15, RZ, RZ, -R8 ;  /* 0x000000ffff0f7224 */ /* 0x000fe400078e0a08 */
[----:B------:R-:W-:-:S04]  /*7390*/  IMAD.HI.U32 R8, R5, R22, RZ ;  /* 0x0000001605087227 */ /* 0x000fc800078e00ff */
[----:B------:R-:W-:Y:S01]  /*73a0*/  @!P1 IMAD.IADD R26, R26, 0x1, -R4 ;  /* 0x000000011a1a9824 */ /* 0x000fe200078e0a04 */
[C---:B------:R-:W-:Y:S01]  /*73b0*/  ISETP.GT.U32.AND P1, PT, R4.reuse, R156, PT ;  /* 0x0000009c0400720c */ /* 0x040fe20003f24070 */
[C---:B------:R-:W-:Y:S02]  /*73c0*/  IMAD R24, R4.reuse, R15, R24 ;  /* 0x0000000f04187224 */ /* 0x040fe400078e0218 */
[----:B------:R-:W-:Y:S01]  /*73d0*/  @!P4 IMAD.IADD R11, R11, 0x1, -R4 ;  /* 0x000000010b0bc824 */ /* 0x000fe200078e0a04 */
[C---:B------:R-:W-:Y:S01]  /*73e0*/  ISETP.GT.U32.AND P4, PT, R4.reuse, R29, PT ;  /* 0x0000001d0400720c */ /* 0x040fe20003f84070 */
[----:B------:R-:W-:Y:S02]  /*73f0*/  IMAD.MOV R15, RZ, RZ, -R8 ;  /* 0x000000ffff0f7224 */ /* 0x000fe400078e0a08 */
[----:B------:R-:W-:Y:S01]  /*7400*/  @!P2 IMAD.IADD R31, R31, 0x1, -R4 ;  /* 0x000000011f1fa824 */ /* 0x000fe200078e0a04 */
[----:B------:R-:W-:Y:S01]  /*7410*/  ISETP.GE.AND P2, PT, R17, RZ, PT ;  /* 0x000000ff1100720c */ /* 0x000fe20003f46270 */
[----:B------:R-:W-:Y:S01]  /*7420*/  @!P0 IMAD.MOV R13, RZ, RZ, -R13 ;  /* 0x000000ffff0d8224 */ /* 0x000fe200078e0a0d */
[C---:B------:R-:W-:Y:S01]  /*7430*/  ISETP.GT.U32.AND P0, PT, R4.reuse, R24, PT ;  /* 0x000000180400720c */ /* 0x040fe20003f04070 */
[----:B------:R-:W-:-:S02]  /*7440*/  IMAD R22, R4, R15, R22 ;  /* 0x0000000f04167224 */ /* 0x000fc400078e0216 */
[--C-:B------:R-:W-:Y:S01]  /*7450*/  @!P1 IMAD.IADD R156, R156, 0x1, -R4.reuse ;  /* 0x000000019c9c9824 */ /* 0x100fe200078e0a04 */
[C---:B------:R-:W-:Y:S01]  /*7460*/  ISETP.GT.U32.AND P1, PT, R4.reuse, R26, PT ;  /* 0x0000001a0400720c */ /* 0x040fe20003f24070 */
[----:B------:R-:W-:Y:S01]  /*7470*/  @!P3 IMAD.MOV R33, RZ, RZ, -R33 ;  /* 0x000000ffff21b224 */ /* 0x000fe200078e0a21 */
[----:B------:R-:W-:Y:S01]  /*7480*/  ISETP.GT.U32.AND P3, PT, R4, R31, PT ;  /* 0x0000001f0400720c */ /* 0x000fe20003f64070 */
[--C-:B------:R-:W-:Y:S02]  /*7490*/  @!P4 IMAD.IADD R29, R29, 0x1, -R4.reuse ;  /* 0x000000011d1dc824 */ /* 0x100fe400078e0a04 */
[----:B------:R-:W-:Y:S01]  /*74a0*/  @!P6 IMAD.MOV R11, RZ, RZ, -R11 ;  /* 0x000000ffff0be224 */ /* 0x000fe200078e0a0b */
[----:B------:R-:W-:Y:S01]  /*74b0*/  ISETP.GE.AND P6, PT, R10, RZ, PT ;  /* 0x000000ff0a00720c */ /* 0x000fe20003fc6270 */
[----:B------:R-:W-:Y:S01]  /*74c0*/  VIADD R10, R7, 0x1e ;  /* 0x0000001e070a7836 */ /* 0x000fe20000000000 */
[----:B------:R-:W-:Y:S01]  /*74d0*/  ISETP.GT.U32.AND P4, PT, R4, R29, PT ;  /* 0x0000001d0400720c */ /* 0x000fe20003f84070 */
[----:B------:R-:W-:-:S02]  /*74e0*/  @!P0 IMAD.IADD R24, R24, 0x1, -R4 ;  /* 0x0000000118188824 */ /* 0x000fc400078e0a04 */
[----:B------:R-:W-:Y:S01]  /*74f0*/  IMAD.HI.U32 R8, R5, R154, RZ ;  /* 0x0000009a05087227 */ /* 0x000fe200078e00ff */
[----:B------:R-:W-:-:S03]  /*7500*/  IABS R18, R10 ;  /* 0x0000000a00127213 */ /* 0x000fc60000000000 */
[--C-:B------:R-:W-:Y:S01]  /*7510*/  @!P1 IMAD.IADD R26, R26, 0x1, -R4.reuse ;  /* 0x000000011a1a9824 */ /* 0x100fe200078e0a04 */
[----:B------:R-:W-:Y:S01]  /*7520*/  ISETP.GT.U32.AND P1, PT, R4, R22, PT ;  /* 0x000000160400720c */ /* 0x000fe20003f24070 */
[----:B------:R-:W-:Y:S01]  /*7530*/  @!P3 IMAD.IADD R31, R31, 0x1, -R4 ;  /* 0x000000011f1fb824 */ /* 0x000fe200078e0a04 */
[----:B------:R-:W-:Y:S01]  /*7540*/  ISETP.GE.AND P3, PT, R12, RZ, PT ;  /* 0x000000ff0c00720c */ /* 0x000fe20003f66270 */
[----:B------:R-:W-:-:S04]  /*7550*/  IMAD.HI.U32 R12, R5, R18, RZ ;  /* 0x00000012050c7227 */ /* 0x000fc800078e00ff */
[----:B------:R-:W-:Y:S01]  /*7560*/  @!P4 IMAD.IADD R29, R29, 0x1, -R4 ;  /* 0x000000011d1dc824 */ /* 0x000fe200078e0a04 */
[----:B------:R-:W-:Y:S01]  /*7570*/  ISETP.GE.AND P4, PT, R10, RZ, PT ;  /* 0x000000ff0a00720c */ /* 0x000fe20003f86270 */
[----:B------:R-:W-:-:S04]  /*7580*/  IMAD.HI.U32 R10, R5, R20, RZ ;  /* 0x00000014050a7227 */ /* 0x000fc800078e00ff */
[----:B------:R-:W-:Y:S01]  /*7590*/  @!P1 IMAD.IADD R22, R22, 0x1, -R4 ;  /* 0x0000000116169824 */ /* 0x000fe200078e0a04 */
[C---:B------:R-:W-:Y:S01]  /*75a0*/  ISETP.GT.U32.AND P1, PT, R4.reuse, R24, PT ;  /* 0x000000180400720c */ /* 0x040fe20003f24070 */
[----:B------:R-:W-:Y:S02]  /*75b0*/  IMAD.MOV R15, RZ, RZ, -R12 ;  /* 0x000000ffff0f7224 */ /* 0x000fe400078e0a0c */
[----:B------:R-:W-:Y:S02]  /*75c0*/  IMAD.MOV R17, RZ, RZ, -R10 ;  /* 0x000000ffff117224 */ /* 0x000fe400078e0a0a */
[C---:B------:R-:W-:Y:S02]  /*75d0*/  IMAD R18, R4.reuse, R15, R18 ;  /* 0x0000000f04127224 */ /* 0x040fe400078e0212 */
[C---:B------:R-:W-:Y:S02]  /*75e0*/  IMAD R20, R4.reuse, R17, R20 ;  /* 0x0000001104147224 */ /* 0x040fe400078e0214 */
[----:B------:R-:W-:Y:S01]  /*75f0*/  @!P5 IMAD.MOV R31, RZ, RZ, -R31 ;  /* 0x000000ffff1fd224 */ /* 0x000fe200078e0a1f */
[C---:B------:R-:W-:Y:S01]  /*7600*/  ISETP.GT.U32.AND P5, PT, R4.reuse, R156, PT ;  /* 0x0000009c0400720c */ /* 0x040fe20003fa4070 */
[----:B------:R-:W-:Y:S01]  /*7610*/  @!P6 IMAD.MOV R26, RZ, RZ, -R26 ;  /* 0x000000ffff1ae224 */ /* 0x000fe200078e0a1a */
[----:B------:R-:W-:Y:S01]  /*7620*/  ISETP.GT.U32.AND P6, PT, R4, R22, PT ;  /* 0x000000160400720c */ /* 0x000fe20003fc4070 */
[----:B------:R-:W-:Y:S01]  /*7630*/  @!P1 IMAD.IADD R24, R24, 0x1, -R4 ;  /* 0x0000000118189824 */ /* 0x000fe200078e0a04 */
[C---:B------:R-:W-:Y:S01]  /*7640*/  ISETP.GT.U32.AND P1, PT, R4.reuse, R18, PT ;  /* 0x000000120400720c */ /* 0x040fe20003f24070 */
[----:B------:R-:W-:Y:S01]  /*7650*/  IMAD.MOV R17, RZ, RZ, -R8 ;  /* 0x000000ffff117224 */ /* 0x000fe200078e0a08 */
[----:B------:R-:W-:Y:S01]  /*7660*/  ISETP.GT.U32.AND P0, PT, R4, R20, PT ;  /* 0x000000140400720c */ /* 0x000fe20003f04070 */
[----:B------:R-:W-:-:S04]  /*7670*/  IMAD.HI.U32 R8, R5, R150, RZ ;  /* 0x0000009605087227 */ /* 0x000fc800078e00ff */
[----:B------:R-:W-:Y:S02]  /*7680*/  IMAD.MOV R15, RZ, RZ, -R8 ;  /* 0x000000ffff0f7224 */ /* 0x000fe400078e0a08 */
[C---:B------:R-:W-:Y:S01]  /*7690*/  IMAD R154, R4.reuse, R17, R154 ;  /* 0x00000011049a7224 */ /* 0x040fe200078e029a */
[----:B------:R-:W-:Y:S01]  /*76a0*/  IABS R17, R41 ;  /* 0x0000002900117213 */ /* 0x000fe20000000000 */
[----:B------:R-:W-:Y:S02]  /*76b0*/  IMAD R150, R4, R15, R150 ;  /* 0x0000000f04967224 */ /* 0x000fe400078e0296 */
[--C-:B------:R-:W-:Y:S01]  /*76c0*/  @!P5 IMAD.IADD R156, R156, 0x1, -R4.reuse ;  /* 0x000000019c9cd824 */ /* 0x100fe200078e0a04 */
[----:B------:R-:W-:Y:S01]  /*76d0*/  ISETP.GE.AND P5, PT, R19, RZ, PT ;  /* 0x000000ff1300720c */ /* 0x000fe20003fa6270 */
[--C-:B------:R-:W-:Y:S01]  /*76e0*/  @!P6 IMAD.IADD R22, R22, 0x1, -R4.reuse ;  /* 0x000000011616e824 */ /* 0x100fe200078e0a04 */
[----:B------:R-:W-:Y:S01]  /*76f0*/  IABS R19, R43 ;  /* 0x0000002b00137213 */ /* 0x000fe20000000000 */
[--C-:B------:R-:W-:Y:S01]  /*7700*/  @!P1 IMAD.IADD R18, R18, 0x1, -R4.reuse ;  /* 0x0000000112129824 */ /* 0x100fe200078e0a04 */
[----:B------:R-:W-:Y:S01]  /*7710*/  ISETP.GT.U32.AND P6, PT, R4, R154, PT ;  /* 0x0000009a0400720c */ /* 0x000fe20003fc4070 */
[----:B------:R-:W-:Y:S01]  /*7720*/  @!P0 IMAD.IADD R20, R20, 0x1, -R4 ;  /* 0x0000000114148824 */ /* 0x000fe200078e0a04 */
[----:B------:R-:W-:Y:S01]  /*7730*/  ISETP.GT.U32.AND P1, PT, R4, R150, PT ;  /* 0x000000960400720c */ /* 0x000fe20003f24070 */
[----:B------:R-:W-:-:S03]  /*7740*/  IMAD.HI.U32 R10, R5, R17, RZ ;  /* 0x00000011050a7227 */ /* 0x000fc600078e00ff */
[----:B------:R-:W-:Y:S01]  /*7750*/  ISETP.GT.U32.AND P0, PT, R4, R20, PT ;  /* 0x000000140400720c */ /* 0x000fe20003f04070 */
[----:B------:R-:W-:-:S04]  /*7760*/  IMAD.HI.U32 R12, R5, R19, RZ ;  /* 0x00000013050c7227 */ /* 0x000fc800078e00ff */
[----:B------:R-:W-:Y:S02]  /*7770*/  IMAD.MOV R10, RZ, RZ, -R10 ;  /* 0x000000ffff0a7224 */ /* 0x000fe400078e0a0a */
[----:B------:R-:W-:Y:S02]  /*7780*/  IMAD.MOV R8, RZ, RZ, -R12 ;  /* 0x000000ffff087224 */ /* 0x000fe400078e0a0c */
[----:B------:R-:W-:Y:S02]  /*7790*/  IMAD R12, R4, R10, R17 ;  /* 0x0000000a040c7224 */ /* 0x000fe400078e0211 */
[--C-:B------:R-:W-:Y:S02]  /*77a0*/  @!P6 IMAD.IADD R154, R154, 0x1, -R4.reuse ;  /* 0x000000019a9ae824 */ /* 0x100fe400078e0a04 */
[--C-:B------:R-:W-:Y:S01]  /*77b0*/  @!P1 IMAD.IADD R150, R150, 0x1, -R4.reuse ;  /* 0x0000000196969824 */ /* 0x100fe200078e0a04 */
[----:B------:R-:W-:Y:S01]  /*77c0*/  ISETP.GT.U32.AND P6, PT, R4, R12, PT ;  /* 0x0000000c0400720c */ /* 0x000fe20003fc4070 */
[----:B------:R-:W-:Y:S01]  /*77d0*/  @!P0 IMAD.IADD R20, R20, 0x1, -R4 ;  /* 0x0000000114148824 */ /* 0x000fe200078e0a04 */
[C---:B------:R-:W-:Y:S01]  /*77e0*/  ISETP.GT.U32.AND P1, PT, R4.reuse, R18, PT ;  /* 0x000000120400720c */ /* 0x040fe20003f24070 */
[----:B------:R-:W-:Y:S01]  /*77f0*/  IMAD R10, R4, R8, R19 ;  /* 0x00000008040a7224 */ /* 0x000fe200078e0213 */
[----:B------:R-:W-:Y:S01]  /*7800*/  ISETP.GE.AND P0, PT, R35, RZ, PT ;  /* 0x000000ff2300720c */ /* 0x000fe20003f06270 */
[----:B------:R-:W-:Y:S01]  /*7810*/  VIADD R7, R7, 0xe ;  /* 0x0000000e07077836 */ /* 0x000fe20000000000 */
[----:B------:R-:W-:Y:S01]  /*7820*/  LOP3.LUT R35, R6, 0x12, RZ, 0xfc, !PT ;  /* 0x0000001206237812 */ /* 0x000fe200078efcff */
[----:B------:R-:W-:Y:S01]  /*7830*/  @!P2 IMAD.MOV R29, RZ, RZ, -R29 ;  /* 0x000000ffff1da224 */ /* 0x000fe200078e0a1d */
[----:B------:R-:W-:Y:S01]  /*7840*/  ISETP.GE.AND P2, PT, R14, RZ, PT ;  /* 0x000000ff0e00720c */ /* 0x000fe20003f46270 */
[----:B------:R-:W-:Y:S01]  /*7850*/  IMAD.HI.U32 R14, R5, R27, RZ ;  /* 0x0000001b050e7227 */ /* 0x000fe200078e00ff */
[----:B------:R-:W-:-:S02]  /*7860*/  IABS R15, R35 ;  /* 0x00000023000f7213 */ /* 0x000fc40000000000 */
[----:B------:R-:W-:Y:S01]  /*7870*/  IABS R144, R7 ;  /* 0x0000000700907213 */ /* 0x000fe20000000000 */
[--C-:B------:R-:W-:Y:S01]  /*7880*/  @!P6 IMAD.IADD R12, R12, 0x1, -R4.reuse ;  /* 0x000000010c0ce824 */ /* 0x100fe200078e0a04 */
[----:B------:R-:W-:Y:S01]  /*7890*/  ISETP.GE.AND P6, PT, R7, RZ, PT ;  /* 0x000000ff0700720c */ /* 0x000fe20003fc6270 */
[----:B------:R-:W-:Y:S01]  /*78a0*/  @!P1 IMAD.IADD R18, R18, 0x1, -R4 ;  /* 0x0000000112129824 */ /* 0x000fe200078e0a04 */
[----:B------:R-:W-:Y:S01]  /*78b0*/  ISETP.GT.U32.AND P1, PT, R4, R10, PT ;  /* 0x0000000a0400720c */ /* 0x000fe20003f24070 */
[----:B------:R-:W-:-:S04]  /*78c0*/  IMAD.HI.U32 R7, R5, R15, RZ ;  /* 0x0000000f05077227 */ /* 0x000fc800078e00ff */
[----:B------:R-:W-:Y:S02]  /*78d0*/  IMAD.MOV R7, RZ, RZ, -R7 ;  /* 0x000000ffff077224 */ /* 0x000fe400078e0a07 */
[----:B------:R-:W-:Y:S02]  /*78e0*/  IMAD.MOV R14, RZ, RZ, -R14 ;  /* 0x000000ffff0e7224 */ /* 0x000fe400078e0a0e */
[C---:B------:R-:W-:Y:S02]  /*78f0*/  IMAD R7, R4.reuse, R7, R15 ;  /* 0x0000000704077224 */ /* 0x040fe400078e020f */
[----:B------:R-:W-:Y:S02]  /*7900*/  IMAD R8, R4, R14, R27 ;  /* 0x0000000e04087224 */ /* 0x000fe400078e021b */
[----:B------:R-:W-:Y:S01]  /*7910*/  @!P1 IMAD.IADD R10, R10, 0x1, -R4 ;  /* 0x000000010a0a9824 */ /* 0x000fe200078e0a04 */
[----:B------:R-:W-:Y:S01]  /*7920*/  ISETP.GT.U32.AND P1, PT, R4, R7, PT ;  /* 0x000000070400720c */ /* 0x000fe20003f24070 */
[----:B------:R-:W-:-:S04]  /*7930*/  IMAD.HI.U32 R14, R5, R148, RZ ;  /* 0x00000094050e7227 */ /* 0x000fc800078e00ff */
[----:B------:R-:W-:Y:S01]  /*7940*/  @!P2 IMAD.MOV R24, RZ, RZ, -R24 ;  /* 0x000000ffff18a224 */ /* 0x000fe200078e0a18 */
[C---:B------:R-:W-:Y:S01]  /*7950*/  ISETP.GT.U32.AND P2, PT, R4.reuse, R154, PT ;  /* 0x0000009a0400720c */ /* 0x040fe20003f44070 */
[----:B------:R-:W-:Y:S01]  /*7960*/  @!P3 IMAD.MOV R156, RZ, RZ, -R156 ;  /* 0x000000ffff9cb224 */ /* 0x000fe200078e0a9c */
[----:B------:R-:W-:Y:S01]  /*7970*/  ISETP.GT.U32.AND P3, PT, R4, R150, PT ;  /* 0x000000960400720c */ /* 0x000fe20003f64070 */
[----:B------:R-:W-:Y:S02]  /*7980*/  IMAD.MOV R17, RZ, RZ, -R14 ;  /* 0x000000ffff117224 */ /* 0x000fe400078e0a0e */
[----:B------:R-:W-:-:S04]  /*7990*/  IMAD.HI.U32 R15, R5, R144, RZ ;  /* 0x00000090050f7227 */ /* 0x000fc800078e00ff */
[C---:B------:R-:W-:Y:S02]  /*79a0*/  IMAD R148, R4.reuse, R17, R148 ;  /* 0x0000001104947224 */ /* 0x040fe400078e0294 */
[----:B------:R-:W-:Y:S02]  /*79b0*/  @!P1 IMAD.IADD R7, R7, 0x1, -R4 ;  /* 0x0000000107079824 */ /* 0x000fe400078e0a04 */
[----:B------:R-:W-:Y:S01]  /*79c0*/  @!P5 IMAD.MOV R22, RZ, RZ, -R22 ;  /* 0x000000ffff16d224 */ /* 0x000fe200078e0a16 */
[----:B------:R-:W-:Y:S01]  /*79d0*/  ISETP.GT.U32.AND P1, PT, R4, R148, PT ;  /* 0x000000940400720c */ /* 0x000fe20003f24070 */
[--C-:B------:R-:W-:Y:S01]  /*79e0*/  @!P2 IMAD.IADD R154, R154, 0x1, -R4.reuse ;  /* 0x000000019a9aa824 */ /* 0x100fe200078e0a04 */
[----:B------:R-:W-:Y:S01]  /*79f0*/  ISETP.GT.U32.AND P5, PT, R4, R12, PT ;  /* 0x0000000c0400720c */ /* 0x000fe20003fa4070 */
[----:B------:R-:W-:Y:S01]  /*7a00*/  @!P3 IMAD.IADD R150, R150, 0x1, -R4 ;  /* 0x000000019696b824 */ /* 0x000fe200078e0a04 */
[----:B------:R-:W-:Y:S01]  /*7a10*/  ISETP.GT.U32.AND P2, PT, R4, R8, PT ;  /* 0x000000080400720c */ /* 0x000fe20003f44070 */
[----:B------:R-:W-:Y:S01]  /*7a20*/  IMAD.MOV R15, RZ, RZ, -R15 ;  /* 0x000000ffff0f7224 */ /* 0x000fe200078e0a0f */
[----:B------:R-:W-:Y:S01]  /*7a30*/  ISETP.GE.AND P3, PT, R37, RZ, PT ;  /* 0x000000ff2500720c */ /* 0x000fe20003f66270 */
[----:B------:R-:W-:Y:S01]  /*7a40*/  @!P0 IMAD.MOV R20, RZ, RZ, -R20 ;  /* 0x000000ffff148224 */ /* 0x000fe200078e0a14 */
[----:B------:R-:W-:Y:S01]  /*7a50*/  LOP3.LUT R37, R6, 0xc, RZ, 0xfc, !PT ;  /* 0x0000000c06257812 */ /* 0x000fe200078efcff */
[C---:B------:R-:W-:Y:S01]  /*7a60*/  IMAD R144, R4.reuse, R15, R144 ;  /* 0x0000000f04907224 */ /* 0x040fe200078e0290 */
[----:B------:R-:W-:Y:S01]  /*7a70*/  ISETP.GT.U32.AND P0, PT, R4, R10, PT ;  /* 0x0000000a0400720c */ /* 0x000fe20003f04070 */
[----:B------:R-:W-:Y:S01]  /*7a80*/  IMAD.HI.U32 R19, R5, R142, RZ ;  /* 0x0000008e05137227 */ /* 0x000fe200078e00ff */
[----:B------:R-:W-:-:S03]  /*7a90*/  IABS R14, R37 ;  /* 0x00000025000e7213 */ /* 0x000fc60000000000 */
[----:B------:R-:W-:Y:S01]  /*7aa0*/  @!P1 IMAD.IADD R148, R148, 0x1, -R4 ;  /* 0x0000000194949824 */ /* 0x000fe200078e0a04 */
[----:B------:R-:W-:Y:S01]  /*7ab0*/  ISETP.GT.U32.AND P1, PT, R4, R144, PT ;  /* 0x000000900400720c */ /* 0x000fe20003f24070 */
[----:B------:R-:W-:Y:S02]  /*7ac0*/  IMAD.MOV.U32 R17, RZ, RZ, R14 ;  /* 0x000000ffff117224 */ /* 0x000fe400078e000e */
[--C-:B------:R-:W-:Y:S01]  /*7ad0*/  @!P5 IMAD.IADD R12, R12, 0x1, -R4.reuse ;  /* 0x000000010c0cd824 */ /* 0x100fe200078e0a04 */
[----:B------:R-:W-:Y:S01]  /*7ae0*/  ISETP.GE.AND P5, PT, R39, RZ, PT ;  /* 0x000000ff2700720c */ /* 0x000fe20003fa6270 */
[----:B------:R-:W-:Y:S01]  /*7af0*/  @!P2 IMAD.IADD R8, R8, 0x1, -R4 ;  /* 0x000000010808a824 */ /* 0x000fe200078e0a04 */
[----:B------:R-:W-:Y:S01]  /*7b00*/  ISETP.GE.AND P2, PT, R41, RZ, PT ;  /* 0x000000ff2900720c */ /* 0x000fe20003f46270 */
[C---:B------:R-:W-:Y:S01]  /*7b10*/  IMAD.HI.U32 R14, R5.reuse, R17, RZ ;  /* 0x00000011050e7227 */ /* 0x040fe200078e00ff */
[C---:B------:R-:W-:Y:S02]  /*7b20*/  LOP3.LUT R39, R6.reuse, 0xa, RZ, 0xfc, !PT ;  /* 0x0000000a06277812 */ /* 0x040fe400078efcff */
[----:B------:R-:W-:Y:S01]  /*7b30*/  LOP3.LUT R41, R6, 0x8, RZ, 0xfc, !PT ;  /* 0x0000000806297812 */ /* 0x000fe200078efcff */
[----:B------:R-:W-:Y:S01]  /*7b40*/  IMAD.MOV R14, RZ, RZ, -R14 ;  /* 0x000000ffff0e7224 */ /* 0x000fe200078e0a0e */
[----:B------:R-:W-:Y:S01]  /*7b50*/  IABS R146, R39 ;  /* 0x0000002700927213 */ /* 0x000fe20000000000 */
[----:B------:R-:W-:Y:S01]  /*7b60*/  @!P1 IMAD.IADD R144, R144, 0x1, -R4 ;  /* 0x0000000190909824 */ /* 0x000fe200078e0a04 */
[----:B------:R-:W-:Y:S01]  /*7b70*/  IABS R136, R41 ;  /* 0x0000002900887213 */ /* 0x000fe20000000000 */
[----:B------:R-:W-:Y:S01]  /*7b80*/  @!P3 IMAD.MOV R154, RZ, RZ, -R154 ;  /* 0x000000ffff9ab224 */ /* 0x000fe200078e0a9a */
[C---:B------:R-:W-:Y:S01]  /*7b90*/  ISETP.GT.U32.AND P1, PT, R4.reuse, R8, PT ;  /* 0x000000080400720c */ /* 0x040fe20003f24070 */
[----:B------:R-:W-:Y:S01]  /*7ba0*/  IMAD.HI.U32 R15, R5, R146, RZ ;  /* 0x00000092050f7227 */ /* 0x000fe200078e00ff */
[----:B------:R-:W-:-:S03]  /*7bb0*/  ISETP.GT.U32.AND P3, PT, R4, R7, PT ;  /* 0x000000070400720c */ /* 0x000fc60003f64070 */
[----:B------:R-:W-:Y:S02]  /*7bc0*/  IMAD R14, R4, R14, R17 ;  /* 0x0000000e040e7224 */ /* 0x000fe400078e0211 */
[----:B------:R-:W-:-:S04]  /*7bd0*/  IMAD.HI.U32 R17, R5, R136, RZ ;  /* 0x0000008805117227 */ /* 0x000fc800078e00ff */
[----:B------:R-:W-:Y:S01]  /*7be0*/  IMAD.MOV R27, RZ, RZ, -R15 ;  /* 0x000000ffff1b7224 */ /* 0x000fe200078e0a0f */
[----:B------:R-:W-:Y:S01]  /*7bf0*/  LOP3.LUT R15, R6, 0x2, RZ, 0xfc, !PT ;  /* 0x00000002060f7812 */ /* 0x000fe200078efcff */
[----:B------:R-:W-:Y:S02]  /*7c00*/  IMAD.MOV R17, RZ, RZ, -R17 ;  /* 0x000000ffff117224 */ /* 0x000fe400078e0a11 */
[----:B------:R-:W-:Y:S01]  /*7c10*/  IMAD.MOV R19, RZ, RZ, -R19 ;  /* 0x000000ffff137224 */ /* 0x000fe200078e0a13 */
[----:B------:R-:W-:Y:S01]  /*7c20*/  IABS R138, R15 ;  /* 0x0000000f008a7213 */ /* 0x000fe20000000000 */
[C---:B------:R-:W-:Y:S02]  /*7c30*/  IMAD R146, R4.reuse, R27, R146 ;  /* 0x0000001b04927224 */ /* 0x040fe400078e0292 */
[C---:B------:R-:W-:Y:S02]  /*7c40*/  IMAD R136, R4.reuse, R17, R136 ;  /* 0x0000001104887224 */ /* 0x040fe400078e0288 */
[----:B------:R-:W-:-:S02]  /*7c50*/  IMAD R142, R4, R19, R142 ;  /* 0x00000013048e7224 */ /* 0x000fc400078e028e */
[----:B------:R-:W-:Y:S01]  /*7c60*/  @!P4 IMAD.MOV R18, RZ, RZ, -R18 ;  /* 0x000000ffff12c224 */ /* 0x000fe200078e0a12 */
[C---:B------:R-:W-:Y:S01]  /*7c70*/  ISETP.GT.U32.AND P4, PT, R4.reuse, R148, PT ;  /* 0x000000940400720c */ /* 0x040fe20003f84070 */
[----:B------:R-:W-:Y:S01]  /*7c80*/  @!P2 IMAD.MOV R12, RZ, RZ, -R12 ;  /* 0x000000ffff0ca224 */ /* 0x000fe200078e0a0c */
[----:B------:R-:W-:Y:S01]  /*7c90*/  ISETP.GT.U32.AND P2, PT, R4, R14, PT ;  /* 0x0000000e0400720c */ /* 0x000fe20003f44070 */
[----:B------:R-:W-:-:S04]  /*7ca0*/  IMAD.HI.U32 R6, R5, R140, RZ ;  /* 0x0000008c05067227 */ /* 0x000fc800078e00ff */
[----:B------:R-:W-:Y:S01]  /*7cb0*/  @!P5 IMAD.MOV R150, RZ, RZ, -R150 ;  /* 0x000000ffff96d224 */ /* 0x000fe200078e0a96 */
[----:B------:R-:W-:Y:S01]  /*7cc0*/  ISETP.GT.U32.AND P5, PT, R4, R144, PT ;  /* 0x000000900400720c */ /* 0x000fe20003fa4070 */
[--C-:B------:R-:W-:Y:S01]  /*7cd0*/  @!P0 IMAD.IADD R10, R10, 0x1, -R4.reuse ;  /* 0x000000010a0a8824 */ /* 0x100fe200078e0a04 */
[----:B------:R-:W-:Y:S01]  /*7ce0*/  ISETP.GT.U32.AND P0, PT, R4, R146, PT ;  /* 0x000000920400720c */ /* 0x000fe20003f04070 */
[--C-:B------:R-:W-:Y:S01]  /*7cf0*/  @!P1 IMAD.IADD R8, R8, 0x1, -R4.reuse ;  /* 0x0000000108089824 */ /* 0x100fe200078e0a04 */
[C---:B------:R-:W-:Y:S01]  /*7d00*/  ISETP.GT.U32.AND P1, PT, R4.reuse, R136, PT ;  /* 0x000000880400720c */ /* 0x040fe20003f24070 */
[----:B------:R-:W-:Y:S01]  /*7d10*/  @!P3 IMAD.IADD R7, R7, 0x1, -R4 ;  /* 0x000000010707b824 */ /* 0x000fe200078e0a04 */
[----:B------:R-:W-:Y:S01]  /*7d20*/  ISETP.GT.U32.AND P3, PT, R4, R142, PT ;  /* 0x0000008e0400720c */ /* 0x000fe20003f64070 */
[----:B------:R-:W-:Y:S02]  /*7d30*/  IMAD.MOV R17, RZ, RZ, -R6 ;  /* 0x000000ffff117224 */ /* 0x000fe400078e0a06 */
[----:B------:R-:W-:-:S04]  /*7d40*/  IMAD.HI.U32 R5, R5, R138, RZ ;  /* 0x0000008a05057227 */ /* 0x000fc800078e00ff */
[----:B------:R-:W-:Y:S02]  /*7d50*/  IMAD R140, R4, R17, R140 ;  /* 0x00000011048c7224 */ /* 0x000fe400078e028c */
[----:B------:R-:W-:Y:S02]  /*7d60*/  IMAD.MOV R5, RZ, RZ, -R5 ;  /* 0x000000ffff057224 */ /* 0x000fe400078e0a05 */
[--C-:B------:R-:W-:Y:S01]  /*7d70*/  @!P4 IMAD.IADD R148, R148, 0x1, -R4.reuse ;  /* 0x000000019494c824 */ /* 0x100fe200078e0a04 */
[----:B------:R-:W-:Y:S01]  /*7d80*/  ISETP.GT.U32.AND P4, PT, R4, R140, PT ;  /* 0x0000008c0400720c */ /* 0x000fe20003f84070 */
[----:B------:R-:W-:Y:S01]  /*7d90*/  @!P2 IMAD.IADD R14, R14, 0x1, -R4 ;  /* 0x000000010e0ea824 */ /* 0x000fe200078e0a04 */
[----:B------:R-:W-:Y:S01]  /*7da0*/  ISETP.GE.AND P2, PT, R45, RZ, PT ;  /* 0x000000ff2d00720c */ /* 0x000fe20003f46270 */
[----:B------:R-:W-:Y:S02]  /*7db0*/  IMAD R138, R4, R5, R138 ;  /* 0x00000005048a7224 */ /* 0x000fe400078e028a */
[--C-:B------:R-:W-:Y:S01]  /*7dc0*/  @!P5 IMAD.IADD R144, R144, 0x1, -R4.reuse ;  /* 0x000000019090d824 */ /* 0x100fe200078e0a04 */
[----:B------:R-:W-:Y:S01]  /*7dd0*/  ISETP.GE.AND P5, PT, R43, RZ, PT ;  /* 0x000000ff2b00720c */ /* 0x000fe20003fa6270 */
[--C-:B------:R-:W-:Y:S01]  /*7de0*/  @!P0 IMAD.IADD R146, R146, 0x1, -R4.reuse ;  /* 0x0000000192928824 */ /* 0x100fe200078e0a04 */
[----:B------:R-:W-:Y:S01]  /*7df0*/  ISETP.GE.AND P0, PT, R35, RZ, PT ;  /* 0x000000ff2300720c */ /* 0x000fe20003f06270 */
[--C-:B------:R-:W-:Y:S01]  /*7e00*/  @!P1 IMAD.IADD R136, R136, 0x1, -R4.reuse ;  /* 0x0000000188889824 */ /* 0x100fe200078e0a04 */
[----:B------:R-:W-:Y:S01]  /*7e10*/  ISETP.GE.AND P1, PT, R47, RZ, PT ;  /* 0x000000ff2f00720c */ /* 0x000fe20003f26270 */
[----:B------:R-:W-:Y:S01]  /*7e20*/  @!P3 IMAD.IADD R142, R142, 0x1, -R4 ;  /* 0x000000018e8eb824 */ /* 0x000fe200078e0a04 */
[----:B------:R-:W-:Y:S01]  /*7e30*/  ISETP.GT.U32.AND P3, PT, R4, R138, PT ;  /* 0x0000008a0400720c */ /* 0x000fe20003f64070 */
[----:B------:R-:W-:-:S02]  /*7e40*/  IMAD.MOV.U32 R6, RZ, RZ, R7 ;  /* 0x000000ffff067224 */ /* 0x000fc400078e0007 */
[----:B------:R-:W-:Y:S01]  /*7e50*/  @!P4 IMAD.IADD R140, R140, 0x1, -R4 ;  /* 0x000000018c8cc824 */ /* 0x000fe200078e0a04 */
[C---:B------:R-:W-:Y:S01]  /*7e60*/  ISETP.GT.U32.AND P4, PT, R4.reuse, R14, PT ;  /* 0x0000000e0400720c */ /* 0x040fe20003f84070 */
[----:B------:R-:W-:Y:S01]  /*7e70*/  @!P2 IMAD.MOV R8, RZ, RZ, -R8 ;  /* 0x000000ffff08a224 */ /* 0x000fe200078e0a08 */
[C---:B------:R-:W-:Y:S01]  /*7e80*/  ISETP.GT.U32.AND P2, PT, R4.reuse, R146, PT ;  /* 0x000000920400720c */ /* 0x040fe20003f44070 */
[----:B------:R-:W-:Y:S01]  /*7e90*/  @!P5 IMAD.MOV R10, RZ, RZ, -R10 ;  /* 0x000000ffff0ad224 */ /* 0x000fe200078e0a0a */
[C---:B------:R-:W-:Y:S01]  /*7ea0*/  ISETP.GT.U32.AND P5, PT, R4.reuse, R142, PT ;  /* 0x0000008e0400720c */ /* 0x040fe20003fa4070 */
[----:B------:R-:W-:Y:S01]  /*7eb0*/  @!P0 IMAD.MOV R6, RZ, RZ, -R6 ;  /* 0x000000ffff068224 */ /* 0x000fe200078e0a06 */
[C---:B------:R-:W-:Y:S01]  /*7ec0*/  ISETP.GT.U32.AND P0, PT, R4.reuse, R136, PT ;  /* 0x000000880400720c */ /* 0x040fe20003f04070 */
[----:B------:R-:W-:Y:S01]  /*7ed0*/  @!P1 IMAD.MOV R148, RZ, RZ, -R148 ;  /* 0x000000ffff949224 */ /* 0x000fe200078e0a94 */
[----:B------:R-:W-:Y:S01]  /*7ee0*/  ISETP.GT.U32.AND P1, PT, R4, R140, PT ;  /* 0x0000008c0400720c */ /* 0x000fe20003f24070 */
[----:B------:R-:W-:-:S02]  /*7ef0*/  @!P3 IMAD.IADD R138, R138, 0x1, -R4 ;  /* 0x000000018a8ab824 */ /* 0x000fc400078e0a04 */
[----:B------:R-:W-:Y:S01]  /*7f00*/  @!P6 IMAD.MOV R144, RZ, RZ, -R144 ;  /* 0x000000ffff90e224 */ /* 0x000fe200078e0a90 */
[----:B------:R-:W-:Y:S01]  /*7f10*/  ISETP.GE.AND P6, PT, R37, RZ, PT ;  /* 0x000000ff2500720c */ /* 0x000fe20003fc6270 */
[--C-:B------:R-:W-:Y:S01]  /*7f20*/  @!P4 IMAD.IADD R14, R14, 0x1, -R4.reuse ;  /* 0x000000010e0ec824 */ /* 0x100fe200078e0a04 */
[----:B------:R-:W-:Y:S01]  /*7f30*/  ISETP.GT.U32.AND P3, PT, R4, R138, PT ;  /* 0x0000008a0400720c */ /* 0x000fe20003f64070 */
[--C-:B------:R-:W-:Y:S01]  /*7f40*/  @!P2 IMAD.IADD R146, R146, 0x1, -R4.reuse ;  /* 0x000000019292a824 */ /* 0x100fe200078e0a04 */
[----:B------:R-:W-:Y:S01]  /*7f50*/  ISETP.GE.AND P2, PT, R41, RZ, PT ;  /* 0x000000ff2900720c */ /* 0x000fe20003f46270 */
[--C-:B------:R-:W-:Y:S01]  /*7f60*/  @!P5 IMAD.IADD R142, R142, 0x1, -R4.reuse ;  /* 0x000000018e8ed824 */ /* 0x100fe200078e0a04 */
[----:B------:R-:W-:Y:S01]  /*7f70*/  ISETP.GE.AND P4, PT, R39, RZ, PT ;  /* 0x000000ff2700720c */ /* 0x000fe20003f86270 */
[--C-:B------:R-:W-:Y:S01]  /*7f80*/  @!P0 IMAD.IADD R136, R136, 0x1, -R4.reuse ;  /* 0x0000000188888824 */ /* 0x100fe200078e0a04 */
[----:B------:R-:W-:Y:S01]  /*7f90*/  ISETP.GE.AND P0, PT, R49, RZ, PT ;  /* 0x000000ff3100720c */ /* 0x000fe20003f06270 */
[----:B------:R-:W-:Y:S01]  /*7fa0*/  @!P1 IMAD.IADD R140, R140, 0x1, -R4 ;  /* 0x000000018c8c9824 */ /* 0x000fe200078e0a04 */
[----:B------:R-:W-:-:S02]  /*7fb0*/  ISETP.GE.AND P5, PT, R51, RZ, PT ;  /* 0x000000ff3300720c */ /* 0x000fc40003fa6270 */
[----:B------:R-:W-:Y:S01]  /*7fc0*/  ISETP.GE.AND P1, PT, R15, RZ, PT ;  /* 0x000000ff0f00720c */ /* 0x000fe20003f26270 */
[----:B------:R-:W-:Y:S02]  /*7fd0*/  @!P6 IMAD.MOV R14, RZ, RZ, -R14 ;  /* 0x000000ffff0ee224 */ /* 0x000fe400078e0a0e */
[----:B------:R-:W-:Y:S01]  /*7fe0*/  @!P3 IMAD.IADD R138, R138, 0x1, -R4 ;  /* 0x000000018a8ab824 */ /* 0x000fe200078e0a04 */
[----:B------:R-:W-:Y:S01]  /*7ff0*/  ISETP.NE.AND P3, PT, R21, RZ, PT ;  /* 0x000000ff1500720c */ /* 0x000fe20003f65270 */
[----:B------:R-:W-:Y:S01]  /*8000*/  @!P2 IMAD.MOV R136, RZ, RZ, -R136 ;  /* 0x000000ffff88a224 */ /* 0x000fe200078e0a88 */
[----:B------:R-:W-:Y:S01]  /*8010*/  LOP3.LUT R21, RZ, R21, RZ, 0x33, !PT ;  /* 0x00000015ff157212 */ /* 0x000fe200078e33ff */
[----:B------:R-:W-:Y:S01]  /*8020*/  IMAD R4, R53, UR10, RZ ;  /* 0x0000000a35047c24 */ /* 0x000fe2000f8e02ff */
[----:B------:R-:W-:Y:S01]  /*8030*/  USHF.L.U32 UR10, UR10, 0x6, URZ ;  /* 0x000000060a0a7899 */ /* 0x000fe2000800063f */
[----:B------:R-:W-:Y:S01]  /*8040*/  @!P4 IMAD.MOV R146, RZ, RZ, -R146 ;  /* 0x000000ffff92c224 */ /* 0x000fe200078e0a92 */
[C---:B------:R-:W-:Y:S01]  /*8050*/  SEL R16, R21.reuse, R16, !P3 ;  /* 0x0000001015107207 */ /* 0x040fe20005800000 */
[----:B------:R-:W-:Y:S01]  /*8060*/  @!P0 IMAD.MOV R142, RZ, RZ, -R142 ;  /* 0x000000ffff8e8224 */ /* 0x000fe200078e0a8e */
[C---:B------:R-:W-:Y:S01]  /*8070*/  SEL R135, R21.reuse, R30, !P3 ;  /* 0x0000001e15877207 */ /* 0x040fe20005800000 */
[----:B------:R-:W-:Y:S01]  /*8080*/  @!P5 IMAD.MOV R140, RZ, RZ, -R140 ;  /* 0x000000ffff8cd224 */ /* 0x000fe200078e0a8c */
[C---:B------:R-:W-:Y:S01]  /*8090*/  SEL R134, R21.reuse, R134, !P3 ;  /* 0x0000008615867207 */ /* 0x040fe20005800000 */
[----:B------:R-:W-:Y:S01]  /*80a0*/  @!P1 IMAD.MOV R138, RZ, RZ, -R138 ;  /* 0x000000ffff8a9224 */ /* 0x000fe200078e0a8a */
[C---:B------:R-:W-:Y:S01]  /*80b0*/  SEL R133, R21.reuse, R32, !P3 ;  /* 0x0000002015857207 */ /* 0x040fe20005800000 */
[----:B------:R-:W-:Y:S01]  /*80c0*/  IMAD R137, R16, UR11, RZ ;  /* 0x0000000b10897c24 */ /* 0x000fe2000f8e02ff */
[----:B------:R-:W-:Y:S01]  /*80d0*/  SEL R136, R21, R136, !P3 ;  /* 0x0000008815887207 */ /* 0x000fe20005800000 */
[----:B------:R-:W-:Y:S01]  /*80e0*/  IMAD R135, R135, UR11, RZ ;  /* 0x0000000b87877c24 */ /* 0x000fe2000f8e02ff */
[----:B------:R-:W-:Y:S01]  /*80f0*/  IADD3 R5, P6, R4, UR8, RZ ;  /* 0x0000000804057c10 */ /* 0x000fe2000ffde0ff */
[----:B------:R-:W-:Y:S01]  /*8100*/  IMAD R134, R134, UR11, RZ ;  /* 0x0000000b86867c24 */ /* 0x000fe2000f8e02ff */
[C---:B------:R-:W-:Y:S01]  /*8110*/  SEL R131, R21.reuse, R34, !P3 ;  /* 0x0000002215837207 */ /* 0x040fe20005800000 */
[----:B------:R-:W-:Y:S01]  /*8120*/  IMAD R16, R136, UR11, RZ ;  /* 0x0000000b88107c24 */ /* 0x000fe2000f8e02ff */
[----:B------:R-:W-:Y:S01]  /*8130*/  SEL R32, R21, R11, !P3 ;  /* 0x0000000b15207207 */ /* 0x000fe20005800000 */
[----:B------:R-:W-:Y:S01]  /*8140*/  IMAD R133, R133, UR11, RZ ;  /* 0x0000000b85857c24 */ /* 0x000fe2000f8e02ff */
[----:B------:R-:W-:Y:S01]  /*8150*/  SEL R132, R21, R132, !P3 ;  /* 0x0000008415847207 */ /* 0x000fe20005800000 */
[----:B------:R-:W-:Y:S01]  /*8160*/  IMAD R131, R131, UR11, RZ ;  /* 0x0000000b83837c24 */ /* 0x000fe2000f8e02ff */
[C---:B------:R-:W-:Y:S01]  /*8170*/  SEL R129, R21.reuse, R36, !P3 ;  /* 0x0000002415817207 */ /* 0x040fe20005800000 */
[----:B------:R-:W-:Y:S01]  /*8180*/  IMAD R32, R32, UR11, RZ ;  /* 0x0000000b20207c24 */ /* 0x000fe2000f8e02ff */
[C---:B------:R-:W-:Y:S01]  /*8190*/  SEL R127, R21.reuse, R38, !P3 ;  /* 0x00000026157f7207 */ /* 0x040fe20005800000 */
[----:B------:R-:W-:Y:S01]  /*81a0*/  IMAD R132, R132, UR11, RZ ;  /* 0x0000000b84847c24 */ /* 0x000fe2000f8e02ff */
[----:B------:R-:W-:Y:S01]  /*81b0*/  SEL R125, R21, R40, !P3 ;  /* 0x00000028157d7207 */ /* 0x000fe20005800000 */
        /* <DEDUP_REMOVED lines=105> */
[----:B------:R-:W-:Y:S01]  /*8850*/  SEL R79, R21, R164, !P3 ;  /* 0x000000a4154f7207 */ /* 0x000fe20005800000 */
        /* <DEDUP_REMOVED lines=127> */
[----:B------:R-:W-:Y:S01]  /*9050*/  SEL R21, R21, R138, !P3 ;  /* 0x0000008a15157207 */ /* 0x000fe20005800000 */
[----:B------:R-:W-:Y:S01]  /*9060*/  IMAD R17, R17, UR11, RZ ;  /* 0x0000000b11117c24 */ /* 0x000fe2000f8e02ff */
[-C--:B------:R-:W-:Y:S01]  /*9070*/  IADD3 R138, P1, R137, R5.reuse, RZ ;  /* 0x00000005898a7210 */ /* 0x080fe20007f3e0ff */
[----:B------:R-:W-:Y:S01]  /*9080*/  IMAD R19, R19, UR11, RZ ;  /* 0x0000000b13137c24 */ /* 0x000fe2000f8e02ff */
[-C--:B------:R-:W-:Y:S01]  /*9090*/  IADD3 R136, P2, R135, R5.reuse, RZ ;  /* 0x0000000587887210 */ /* 0x080fe20007f5e0ff */
[----:B------:R-:W-:Y:S01]  /*90a0*/  IMAD R21, R21, UR11, RZ ;  /* 0x0000000b15157c24 */ /* 0x000fe2000f8e02ff */
[----:B------:R-:W-:Y:S01]  /*90b0*/  IADD3 R139, P3, R134, R5, RZ ;  /* 0x00000005868b7210 */ /* 0x000fe20007f7e0ff */
[----:B------:R0:W-:Y:S01]  /*90c0*/  STL [R1+0xe48], R138 ;  /* 0x000e488a01007387 */ /* 0x0001e20000100800 */
[----:B------:R-:W-:Y:S01]  /*90d0*/  LEA.HI.X.SX32 R4, R4, UR9, 0x1, P6 ;  /* 0x0000000904047c11 */ /* 0x000fe2000b0f0eff */
[----:B------:R-:W-:Y:S01]  /*90e0*/  ULDC.64 UR8, c[0x0][0x210] ;  /* 0x0000840000087ab9 */ /* 0x000fe20000000a00 */
[----:B------:R-:W-:Y:S01]  /*90f0*/  UIMAD UR11, UR18, 0x2f, URZ ;  /* 0x0000002f120b78a4 */ /* 0x000fe2000f8e023f */
[----:B------:R1:W-:Y:S01]  /*9100*/  STL [R1+0x660], R136 ;  /* 0x0006608801007387 */ /* 0x0003e20000100800 */
[----:B------:R-:W-:-:S02]  /*9110*/  LEA.HI.X.SX32 R135, R135, R4, 0x1, P2 ;  /* 0x0000000487877211 */ /* 0x000fc400010f0eff */
[----:B------:R-:W-:Y:S02]  /*9120*/  CS2R R140, SRZ ;  /* 0x00000000008c7805 */ /* 0x000fe4000001ff00 */
[----:B------:R-:W-:Y:S01]  /*9130*/  LEA.HI.X.SX32 R134, R134, R4, 0x1, P3 ;  /* 0x0000000486867211 */ /* 0x000fe200018f0eff */
[----:B------:R2:W-:Y:S01]  /*9140*/  STL [R1+0x668], R139 ;  /* 0x0006688b01007387 */ /* 0x0005e20000100800 */
[----:B------:R-:W-:Y:S02]  /*9150*/  CS2R R142, SRZ ;  /* 0x00000000008e7805 */ /* 0x000fe4000001ff00 */
[----:B0-----:R-:W-:Y:S02]  /*9160*/  IADD3 R138, P4, R133, R5, RZ ;  /* 0x00000005858a7210 */ /* 0x001fe40007f9e0ff */
[----:B------:R-:W-:Y:S02]  /*9170*/  CS2R R144, SRZ ;  /* 0x0000000000907805 */ /* 0x000fe4000001ff00 */
[----:B------:R-:W-:-:S02]  /*9180*/  CS2R R146, SRZ ;  /* 0x0000000000927805 */ /* 0x000fc4000001ff00 */
[----:B------:R-:W-:Y:S02]  /*9190*/  CS2R R148, SRZ ;  /* 0x0000000000947805 */ /* 0x000fe4000001ff00 */
[CC--:B-1----:R-:W-:Y:S01]  /*91a0*/  IADD3 R136, P5, R132.reuse, R5.reuse, RZ ;  /* 0x0000000584887210 */ /* 0x0c2fe20007fbe0ff */
[----:B------:R0:W-:Y:S01]  /*91b0*/  STL [R1+0x670], R138 ;  /* 0x0006708a01007387 */ /* 0x0001e20000100800 */
[-C--:B------:R-:W-:Y:S02]  /*91c0*/  LEA.HI.X.SX32 R133, R133, R4.reuse, 0x1, P4 ;  /* 0x0000000485857211 */ /* 0x080fe400020f0eff */
[----:B------:R-:W-:Y:S02]  /*91d0*/  CS2R R150, SRZ ;  /* 0x0000000000967805 */ /* 0x000fe4000001ff00 */
[----:B--2---:R-:W-:Y:S01]  /*91e0*/  IADD3 R139, P6, R131, R5, RZ ;  /* 0x00000005838b7210 */ /* 0x004fe20007fde0ff */
[----:B------:R1:W-:Y:S01]  /*91f0*/  STL [R1+0x678], R136 ;  /* 0x0006788801007387 */ /* 0x0003e20000100800 */
[----:B------:R-:W-:-:S02]  /*9200*/  LEA.HI.X.SX32 R132, R132, R4, 0x1, P5 ;  /* 0x0000000484847211 */ /* 0x000fc400028f0eff */
[-C--:B------:R-:W-:Y:S01]  /*9210*/  LEA.HI.X.SX32 R131, R131, R4.reuse, 0x1, P6 ;  /* 0x0000000483837211 */ /* 0x080fe200030f0eff */
[----:B------:R-:W-:Y:S01]  /*9220*/  STL [R1+0x680], R139 ;  /* 0x0006808b01007387 */ /* 0x000fe20000100800 */
[----:B0-----:R-:W-:Y:S02]  /*9230*/  IADD3 R138, P0, R130, R5, RZ ;  /* 0x00000005828a7210 */ /* 0x001fe40007f1e0ff */
[----:B-1----:R-:W-:-:S03]  /*9240*/  LEA.HI.X.SX32 R136, R137, R4, 0x1, P1 ;  /* 0x0000000489887211 */ /* 0x002fc600008f0eff */
[----:B------:R0:W-:Y:S01]  /*9250*/  STL [R1+0x688], R138 ;  /* 0x0006888a01007387 */ /* 0x0001e20000100800 */
[C---:B------:R-:W-:Y:S02]  /*9260*/  IADD3 R137, P1, R129.reuse, R5, RZ ;  /* 0x0000000581897210 */ /* 0x040fe40007f3e0ff */
[-C--:B------:R-:W-:Y:S01]  /*9270*/  LEA.HI.X.SX32 R130, R130, R4.reuse, 0x1, P0 ;  /* 0x0000000482827211 */ /* 0x080fe200000f0eff */
[----:B------:R1:W-:Y:S01]  /*9280*/  STL [R1+0xe44], R136 ;  /* 0x000e448801007387 */ /* 0x0003e20000100800 */
[----:B------:R-:W-:-:S03]  /*9290*/  LEA.HI.X.SX32 R129, R129, R4, 0x1, P1 ;  /* 0x0000000481817211 */ /* 0x000fc600008f0eff */
[----:B------:R-:W-:Y:S01]  /*92a0*/  STL [R1+0x690], R137 ;  /* 0x0006908901007387 */ /* 0x000fe20000100800 */
[----:B0-----:R-:W-:-:S03]  /*92b0*/  CS2R R138, SRZ ;  /* 0x00000000008a7805 */ /* 0x001fc6000001ff00 */
[----:B------:R0:W-:Y:S01]  /*92c0*/  STL [R1+0x65c], R135 ;  /* 0x00065c8701007387 */ /* 0x0001e20000100800 */
[----:B-1----:R-:W-:-:S04]  /*92d0*/  IADD3 R136, P2, R128, R5, RZ ;  /* 0x0000000580887210 */ /* 0x002fc80007f5e0ff */
[----:B------:R-:W-:Y:S01]  /*92e0*/  LEA.HI.X.SX32 R128, R128, R4, 0x1, P2 ;  /* 0x0000000480807211 */ /* 0x000fe200010f0eff */
[----:B------:R1:W-:Y:S01]  /*92f0*/  STL [R1+0x698], R136 ;  /* 0x0006988801007387 */ /* 0x0003e20000100800 */
[----:B0-----:R-:W-:-:S03]  /*9300*/  IADD3 R135, P3, R127, R5, RZ ;  /* 0x000000057f877210 */ /* 0x001fc60007f7e0ff */
[----:B------:R0:W-:Y:S01]  /*9310*/  STL [R1+0x664], R134 ;  /* 0x0006648601007387 */ /* 0x0001e20000100800 */
[----:B------:R-:W-:-:S03]  /*9320*/  LEA.HI.X.SX32 R127, R127, R4, 0x1, P3 ;  /* 0x000000047f7f7211 */ /* 0x000fc600018f0eff */
[----:B------:R-:W-:Y:S01]  /*9330*/  STL [R1+0x6a0], R135 ;  /* 0x0006a08701007387 */ /* 0x000fe20000100800 */
[----:B-1----:R-:W-:-:S03]  /*9340*/  CS2R R136, SRZ ;  /* 0x0000000000887805 */ /* 0x002fc6000001ff00 */
[----:B------:R1:W-:Y:S01]  /*9350*/  STL [R1+0x66c], R133 ;  /* 0x00066c8501007387 */ /* 0x0003e20000100800 */
[----:B0-----:R-:W-:-:S04]  /*9360*/  IADD3 R134, P4, R126, R5, RZ ;  /* 0x000000057e867210 */ /* 0x001fc80007f9e0ff */
[----:B------:R-:W-:Y:S01]  /*9370*/  LEA.HI.X.SX32 R126, R126, R4, 0x1, P4 ;  /* 0x000000047e7e7211 */ /* 0x000fe200020f0eff */
[----:B------:R0:W-:Y:S01]  /*9380*/  STL [R1+0x6a8], R134 ;  /* 0x0006a88601007387 */ /* 0x0001e20000100800 */
[----:B-1----:R-:W-:-:S03]  /*9390*/  IADD3 R133, P5, R125, R5, RZ ;  /* 0x000000057d857210 */ /* 0x002fc60007fbe0ff */
        /* <DEDUP_REMOVED lines=475> */
[----:B------:R-:W-:Y:S01]  /*b150*/  STL [R1+0x9f8], R27 ;  /* 0x0009f81b01007387 */ /* 0x000fe20000100800 */
[----:B0-----:R-:W-:-:S03]  /*b160*/  IADD3 R26, P6, R10, R5, RZ ;  /* 0x000000050a1a7210 */ /* 0x001fc60007fde0ff */
[----:B------:R0:W-:Y:S01]  /*b170*/  STL [R1+0x9c4], R24 ;  /* 0x0009c41801007387 */ /* 0x0001e20000100800 */
[----:B------:R-:W-:-:S03]  /*b180*/  LEA.HI.X.SX32 R10, R10, R4, 0x1, P6 ;  /* 0x000000040a0a7211 */ /* 0x000fc600030f0eff */
[----:B------:R1:W-:Y:S04]  /*b190*/  STL [R1+0xa00], R26 ;  /* 0x000a001a01007387 */ /* 0x0003e80000100800 */
[----:B------:R2:W-:Y:S01]  /*b1a0*/  STL [R1+0x9cc], R22 ;  /* 0x0009cc1601007387 */ /* 0x0005e20000100800 */
[----:B0-----:R-:W-:-:S04]  /*b1b0*/  IADD3 R24, P0, R8, R5, RZ ;  /* 0x0000000508187210 */ /* 0x001fc80007f1e0ff */
[-C--:B------:R-:W-:Y:S01]  /*b1c0*/  LEA.HI.X.SX32 R8, R8, R4.reuse, 0x1, P0 ;  /* 0x0000000408087211 */ /* 0x080fe200000f0eff */
[----:B------:R-:W-:Y:S01]  /*b1d0*/  STL [R1+0xa08], R24 ;  /* 0x000a081801007387 */ /* 0x000fe20000100800 */
[----:B-1----:R-:W-:Y:S02]  /*b1e0*/  CS2R R26, SRZ ;  /* 0x00000000001a7805 */ /* 0x002fe4000001ff00 */
[CC--:B--2---:R-:W-:Y:S01]  /*b1f0*/  IADD3 R22, P1, R6.reuse, R5.reuse, RZ ;  /* 0x0000000506167210 */ /* 0x0c4fe20007f3e0ff */
[----:B------:R0:W-:Y:S03]  /*b200*/  STL [R1+0x9d4], R20 ;  /* 0x0009d41401007387 */ /* 0x0001e60000100800 */
[----:B------:R-:W-:Y:S01]  /*b210*/  LEA.HI.X.SX32 R6, R6, R4, 0x1, P1 ;  /* 0x0000000406067211 */ /* 0x000fe200008f0eff */
[----:B------:R-:W-:Y:S04]  /*b220*/  STL [R1+0xa10], R22 ;  /* 0x000a101601007387 */ /* 0x000fe80000100800 */
[----:B------:R1:W-:Y:S01]  /*b230*/  STL [R1+0x9dc], R18 ;  /* 0x0009dc1201007387 */ /* 0x0003e20000100800 */
[----:B0-----:R-:W-:-:S04]  /*b240*/  IADD3 R20, P2, R7, R5, RZ ;  /* 0x0000000507147210 */ /* 0x001fc80007f5e0ff */
[----:B------:R-:W-:Y:S01]  /*b250*/  LEA.HI.X.SX32 R7, R7, R4, 0x1, P2 ;  /* 0x0000000407077211 */ /* 0x000fe200010f0eff */
[----:B------:R-:W-:Y:S01]  /*b260*/  STL [R1+0xa18], R20 ;  /* 0x000a181401007387 */ /* 0x000fe20000100800 */
[----:B-1----:R-:W-:-:S03]  /*b270*/  IADD3 R18, P3, R9, R5, RZ ;  /* 0x0000000509127210 */ /* 0x002fc60007f7e0ff */
[----:B------:R0:W-:Y:S04]  /*b280*/  STL [R1+0x9e4], R15 ;  /* 0x0009e40f01007387 */ /* 0x0001e80000100800 */
[----:B------:R-:W-:Y:S04]  /*b290*/  STL [R1+0xa20], R18 ;  /* 0x000a201201007387 */ /* 0x000fe80000100800 */
[----:B------:R1:W-:Y:S01]  /*b2a0*/  STL [R1+0x9ec], R13 ;  /* 0x0009ec0d01007387 */ /* 0x0003e20000100800 */
[----:B0-----:R-:W-:-:S05]  /*b2b0*/  IADD3 R15, P4, R11, R5, RZ ;  /* 0x000000050b0f7210 */ /* 0x001fca0007f9e0ff */
        /* <DEDUP_REMOVED lines=14> */
[----:B------:R0:W-:Y:S01]  /*b3a0*/  STL [R1+0xa14], R7 ;  /* 0x000a140701007387 */ /* 0x0001e20000100800 */
[-C--:B------:R-:W-:Y:S02]  /*b3b0*/  LEA.HI.X.SX32 R5, R9, R4.reuse, 0x1, P3 ;  /* 0x0000000409057211 */ /* 0x080fe400018f0eff */
[C---:B------:R-:W-:Y:S01]  /*b3c0*/  IADD3 R13, P3, R23.reuse, UR8, RZ ;  /* 0x00000008170d7c10 */ /* 0x040fe2000ff7e0ff */
[----:B------:R1:W-:Y:S03]  /*b3d0*/  STL [R1+0xe40], R6 ;  /* 0x000e400601007387 */ /* 0x0003e60000100800 */
[----:B------:R-:W-:Y:S01]  /*b3e0*/  LEA.HI.X.SX32 R12, R23, UR9, 0x1, P3 ;  /* 0x00000009170c7c11 */ /* 0x000fe200098f0eff */
[----:B------:R2:W-:Y:S01]  /*b3f0*/  STL [R1+0xa1c], R5 ;  /* 0x000a1c0501007387 */ /* 0x0005e20000100800 */
[-C--:B0-----:R-:W-:Y:S02]  /*b400*/  LEA.HI.X.SX32 R7, R16, R4.reuse, 0x1, P6 ;  /* 0x0000000410077211 */ /* 0x081fe400030f0eff */
[----:B-1----:R-:W-:-:S02]  /*b410*/  LEA.HI.X.SX32 R6, R11, R4, 0x1, P4 ;  /* 0x000000040b067211 */ /* 0x002fc400020f0eff */
[C---:B------:R-:W-:Y:S01]  /*b420*/  IADD3 R15, P4, R25.reuse, UR8, RZ ;  /* 0x00000008190f7c10 */ /* 0x040fe2000ff9e0ff */
[----:B------:R-:W-:Y:S01]  /*b430*/  USHF.R.U32.HI UR8, URZ, 0x4, UR5 ;  /* 0x000000043f087899 */ /* 0x000fe20008011605 */
[-C--:B--2---:R-:W-:Y:S01]  /*b440*/  LEA.HI.X.SX32 R5, R14, R4.reuse, 0x1, P5 ;  /* 0x000000040e057211 */ /* 0x084fe200028f0eff */
[----:B------:R0:W-:Y:S01]  /*b450*/  STL [R1+0xa24], R6 ;  /* 0x000a240601007387 */ /* 0x0001e20000100800 */
[----:B------:R-:W-:Y:S01]  /*b460*/  LEA.HI.X.SX32 R14, R25, UR9, 0x1, P4 ;  /* 0x00000009190e7c11 */ /* 0x000fe2000a0f0eff */
[----:B------:R-:W-:Y:S01]  /*b470*/  USGXT.U32 UR8, UR8, 0xe ;  /* 0x0000000e0808789a */ /* 0x000fe20008000000 */
[----:B------:R-:W-:Y:S01]  /*b480*/  CS2R R24, SRZ ;  /* 0x0000000000187805 */ /* 0x000fe2000001ff00 */
[----:B------:R1:W-:Y:S01]  /*b490*/  STL [R1+0xa2c], R5 ;  /* 0x000a2c0501007387 */ /* 0x0003e20000100800 */
[----:B------:R-:W-:Y:S01]  /*b4a0*/  UMOV UR9, URZ ;  /* 0x0000003f00097c82 */ /* 0x000fe20008000000 */
[----:B------:R-:W-:Y:S02]  /*b4b0*/  UIMAD UR5, UR18, 0x16, URZ ;  /* 0x00000016120578a4 */ /* 0x000fe4000f8e023f */
[----:B------:R-:W-:Y:S01]  /*b4c0*/  STL [R1+0xe28], R7 ;  /* 0x000e280701007387 */ /* 0x000fe20000100800 */
[----:B------:R-:W-:Y:S01]  /*b4d0*/  UIADD3.64 UR14, UR8, -UR14, URZ ;  /* 0x8000000e080e7297 */ /* 0x000fe2000fffe03f */
[-C--:B0-----:R-:W-:Y:S01]  /*b4e0*/  LEA.HI.X.SX32 R6, R17, R4.reuse, 0x1, P0 ;  /* 0x0000000411067211 */ /* 0x081fe200000f0eff */
[----:B------:R-:W-:Y:S01]  /*b4f0*/  USHF.R.S32.HI UR9, URZ, 0x1f, UR22 ;  /* 0x0000001f3f097899 */ /* 0x000fe20008011416 */
[----:B-1----:R-:W-:-:S03]  /*b500*/  LEA.HI.X.SX32 R5, R19, R4, 0x1, P1 ;  /* 0x0000000413057211 */ /* 0x002fc600008f0eff */
[----:B------:R0:W-:Y:S01]  /*b510*/  STL [R1+0xe30], R6 ;  /* 0x000e300601007387 */ /* 0x0001e20000100800 */
[----:B------:R-:W-:-:S03]  /*b520*/  LEA.HI.X.SX32 R4, R21, R4, 0x1, P2 ;  /* 0x0000000415047211 */ /* 0x000fc600010f0eff */
[----:B------:R1:W-:Y:S04]  /*b530*/  STL [R1+0xe38], R5 ;  /* 0x000e380501007387 */ /* 0x0003e80000100800 */
[----:B------:R2:W-:Y:S01]  /*b540*/  STL [R1+0xa34], R4 ;  /* 0x000a340401007387 */ /* 0x0005e20000100800 */
[----:B0-----:R-:W-:Y:S01]  /*b550*/  IADD3 R6, P0, R15, UR22, RZ ;  /* 0x000000160f067c10 */ /* 0x001fe2000ff1e0ff */
[----:B-1----:R-:W-:Y:S01]  /*b560*/  IMAD.SHL.U32 R5, R28, 0x8, RZ ;  /* 0x000000081c057824 */ /* 0x002fe200078e00ff */
[----:B------:R-:W-:Y:S02]  /*b570*/  CS2R R28, SRZ ;  /* 0x00000000001c7805 */ /* 0x000fe4000001ff00 */
[----:B--2---:R-:W-:Y:S02]  /*b580*/  IADD3 R4, P1, R13, UR22, RZ ;  /* 0x000000160d047c10 */ /* 0x004fe4000ff3e0ff */
[----:B------:R-:W-:Y:S01]  /*b590*/  STL [R1+0xe68], R5 ;  /* 0x000e680501007387 */ /* 0x000fe20000100800 */
[----:B------:R-:W-:-:S03]  /*b5a0*/  USHF.R.S32.HI UR22, URZ, 0x1f, UR61 ;  /* 0x0000001f3f167899 */ /* 0x000fc6000801143d */
[----:B------:R-:W-:Y:S04]  /*b5b0*/  STL [R1+0x64c], RZ ;  /* 0x00064cff01007387 */ /* 0x000fe80000100800 */
        /* <DEDUP_REMOVED lines=256> */
[----:B------:R-:W-:Y:S04]  /*c5c0*/  STL [R1], RZ ;  /* 0x000000ff01007387 */ /* 0x000fe80000100800 */
        /* <DEDUP_REMOVED lines=127> */
[----:B------:R0:W-:Y:S04]  /*cdc0*/  STL [R1+0xa3c], R6 ;  /* 0x000a3c0601007387 */ /* 0x0001e80000100800 */
[----:B------:R1:W-:Y:S01]  /*cdd0*/  STL [R1+0xa44], R4 ;  /* 0x000a440401007387 */ /* 0x0003e20000100800 */
[----:B0-----:R-:W-:-:S02]  /*cde0*/  IADD3.X R6, R14, UR9, RZ, P0, !PT ;  /* 0x000000090e067c10 */ /* 0x001fc400087fe4ff */
[----:B-1----:R-:W-:-:S03]  /*cdf0*/  IADD3.X R4, R12, UR9, RZ, P1, !PT ;  /* 0x000000090c047c10 */ /* 0x002fc60008ffe4ff */
[----:B------:R0:W-:Y:S01]  /*ce00*/  STL [R1+0xa38], R6 ;  /* 0x000a380601007387 */ /* 0x0001e20000100800 */
[----:B------:R-:W-:-:S03]  /*ce10*/  USHF.R.S32.HI UR9, URZ, 0x1f, UR19 ;  /* 0x0000001f3f097899 */ /* 0x000fc60008011413 */
[----:B------:R1:W-:Y:S01]  /*ce20*/  STL [R1+0xa40], R4 ;  /* 0x000a400401007387 */ /* 0x0003e20000100800 */
[----:B0-----:R-:W-:Y:S02]  /*ce30*/  IADD3 R6, P0, R15, UR61, RZ ;  /* 0x0000003d0f067c10 */ /* 0x001fe4000ff1e0ff */
[----:B-1----:R-:W-:-:S03]  /*ce40*/  IADD3 R4, P1, R13, UR61, RZ ;  /* 0x0000003d0d047c10 */ /* 0x002fc6000ff3e0ff */
[----:B------:R0:W-:Y:S01]  /*ce50*/  STL [R1+0xa4c], R6 ;  /* 0x000a4c0601007387 */ /* 0x0001e20000100800 */
[----:B------:R-:W-:-:S03]  /*ce60*/  UIMAD UR61, UR18, 0xf, URZ ;  /* 0x0000000f123d78a4 */ /* 0x000fc6000f8e023f */
[----:B------:R1:W-:Y:S01]  /*ce70*/  STL [R1+0xa54], R4 ;  /* 0x000a540401007387 */ /* 0x0003e20000100800 */
[----:B0-----:R-:W-:Y:S02]  /*ce80*/  IADD3.X R6, R14, UR22, RZ, P0, !PT ;  /* 0x000000160e067c10 */ /* 0x001fe400087fe4ff */
        /* <DEDUP_REMOVED lines=17> */
[----:B------:R-:W-:-:S03]  /*cfa0*/  USHF.R.S32.HI UR26, URZ, 0x1f, UR30 ;  /* 0x0000001f3f1a7899 */ /* 0x000fc6000801141e */
[----:B------:R1:W-:Y:S01]  /*cfb0*/  STL [R1+0xa74], R4 ;  /* 0x000a740401007387 */ /* 0x0003e20000100800 */
[----:B0-----:R-:W-:Y:S02]  /*cfc0*/  IADD3.X R6, R14, UR22, RZ, P0, !PT ;  /* 0x000000160e067c10 */ /* 0x001fe400087fe4ff */
[----:B-1----:R-:W-:-:S03]  /*cfd0*/  IADD3.X R4, R12, UR22, RZ, P1, !PT ;  /* 0x000000160c047c10 */ /* 0x002fc60008ffe4ff */
[----:B------:R0:W-:Y:S01]  /*cfe0*/  STL [R1+0xa68], R6 ;  /* 0x000a680601007387 */ /* 0x0001e20000100800 */
[----:B------:R-:W-:-:S03]  /*cff0*/  UIMAD UR22, UR18, 0xd, URZ ;  /* 0x0000000d121678a4 */ /* 0x000fc6000f8e023f */
        /* <DEDUP_REMOVED lines=44> */
[----:B------:R-:W-:-:S03]  /*d2c0*/  USHF.L.U32 UR31, UR18, 0x3, URZ ;  /* 0x00000003121f7899 */ /* 0x000fc6000800063f */
        /* <DEDUP_REMOVED lines=292> */
[----:B------:R-:W-:Y:S02]  /*e510*/  IADD3 R7, P0, R15, UR59, RZ ;  /* 0x0000003b0f077c10 */ /* 0x000fe4000ff1e0ff */
[----:B-1----:R-:W-:Y:S01]  /*e520*/  IADD3.X R4, R12, UR58, RZ, P1, !PT ;  /* 0x0000003a0c047c10 */ /* 0x002fe20008ffe4ff */
[----:B------:R0:W-:Y:S01]  /*e530*/  STL [R1+0xc88], R6 ;  /* 0x000c880601007387 */ /* 0x0001e20000100800 */
[----:B------:R-:W-:-:S03]  /*e540*/  USHF.R.S32.HI UR58, URZ, 0x1f, UR39 ;  /* 0x0000001f3f3a7899 */ /* 0x000fc60008011427 */
[----:B------:R1:W-:Y:S04]  /*e550*/  STL [R1+0xc90], R4 ;  /* 0x000c900401007387 */ /* 0x0003e80000100800 */
[----:B------:R2:W-:Y:S01]  /*e560*/  STL [R1+0xc9c], R7 ;  /* 0x000c9c0701007387 */ /* 0x0005e20000100800 */
[----:B0-----:R-:W-:Y:S01]  /*e570*/  IADD3 R6, P1, R13, UR59, RZ ;  /* 0x0000003b0d067c10 */ /* 0x001fe2000ff3e0ff */
[----:B------:R-:W-:Y:S01]  /*e580*/  USHF.R.S32.HI UR59, URZ, 0x1f, UR41 ;  /* 0x0000001f3f3b7899 */ /* 0x000fe20008011429 */
[----:B-1----:R-:W-:-:S03]  /*e590*/  LOP3.LUT R4, R5, 0x30, RZ, 0xc0, !PT ;  /* 0x0000003005047812 */ /* 0x002fc600078ec0ff */
[----:B------:R0:W-:Y:S01]  /*e5a0*/  STL [R1+0xca4], R6 ;  /* 0x000ca40601007387 */ /* 0x0001e20000100800 */
[----:B------:R-:W-:Y:S02]  /*e5b0*/  IADD3.X R5, R12, UR9, RZ, P1, !PT ;  /* 0x000000090c057c10 */ /* 0x000fe40008ffe4ff */
[----:B--2---:R-:W-:Y:S01]  /*e5c0*/  SHF.R.S32.HI R7, RZ, 0x6, R152 ;  /* 0x00000006ff077819 */ /* 0x004fe20000011498 */
[----:B------:R-:W-:Y:S01]  /*e5d0*/  IMAD R4, R153, 0x40, R4 ;  /* 0x0000004099047824 */ /* 0x000fe200078e0204 */
[----:B0-----:R-:W-:Y:S01]  /*e5e0*/  IADD3.X R6, R14, UR9, RZ, P0, !PT ;  /* 0x000000090e067c10 */ /* 0x001fe200087fe4ff */
[----:B------:R-:W-:-:S04]  /*e5f0*/  USHF.R.S32.HI UR9, URZ, 0x1f, UR11 ;  /* 0x0000001f3f097899 */ /* 0x000fc8000801140b */
[----:B------:R0:W-:Y:S04]  /*e600*/  STL [R1+0xc98], R6 ;  /* 0x000c980601007387 */ /* 0x0001e80000100800 */
[----:B------:R1:W-:Y:S04]  /*e610*/  STL [R1+0xca0], R5 ;  /* 0x000ca00501007387 */ /* 0x0003e80000100800 */
[----:B------:R-:W-:Y:S01]  /*e620*/  STL [R1+0xe60], R7 ;  /* 0x000e600701007387 */ /* 0x000fe20000100800 */
[----:B0-----:R-:W-:Y:S02]  /*e630*/  IADD3 R6, P5, R15, UR12, RZ ;  /* 0x0000000c0f067c10 */ /* 0x001fe4000ffbe0ff */
[----:B-1----:R-:W-:-:S03]  /*e640*/  IADD3 R5, P1, R13, UR12, RZ ;  /* 0x0000000c0d057c10 */ /* 0x002fc6000ff3e0ff */
[----:B------:R0:W-:Y:S01]  /*e650*/  STL [R1+0xcac], R6 ;  /* 0x000cac0601007387 */ /* 0x0001e20000100800 */
[----:B------:R-:W-:-:S03]  /*e660*/  UIADD3 UR12, UP0, UR40, 0x2, URZ ;  /* 0x00000002280c7890 */ /* 0x000fc6000ff1e03f */
[----:B------:R1:W-:Y:S01]  /*e670*/  STL [R1+0xcb4], R5 ;  /* 0x000cb40501007387 */ /* 0x0003e20000100800 */
[----:B0-----:R-:W-:Y:S02]  /*e680*/  IADD3 R6, P0, R15, UR13, RZ ;  /* 0x0000000d0f067c10 */ /* 0x001fe4000ff1e0ff */
[----:B-1----:R-:W-:-:S03]  /*e690*/  IADD3 R5, P4, R13, UR13, RZ ;  /* 0x0000000d0d057c10 */ /* 0x002fc6000ff9e0ff */
[----:B------:R0:W-:Y:S01]  /*e6a0*/  STL [R1+0xcbc], R6 ;  /* 0x000cbc0601007387 */ /* 0x0001e20000100800 */
[----:B------:R-:W-:Y:S02]  /*e6b0*/  UMOV UR13, URZ ;  /* 0x0000003f000d7c82 */ /* 0x000fe40008000000 */
[----:B------:R-:W-:Y:S01]  /*e6c0*/  UIADD3.X UR13, UR13, -0x7fffffe0, URZ, UP0, !UPT ;  /* 0x800000200d0d7890 */ /* 0x000fe200087fe43f */
[----:B------:R1:W-:Y:S04]  /*e6d0*/  STL [R1+0xcc4], R5 ;  /* 0x000cc40501007387 */ /* 0x0003e80000100800 */
[----:B------:R-:W-:Y:S01]  /*e6e0*/  STL [R1+0xe50], R4 ;  /* 0x000e500401007387 */ /* 0x000fe20000100800 */
[----:B0-----:R-:W-:Y:S02]  /*e6f0*/  IADD3 R6, P3, R15, UR5, RZ ;  /* 0x000000050f067c10 */ /* 0x001fe4000ff7e0ff */
[----:B-1----:R-:W-:-:S03]  /*e700*/  IADD3 R5, P2, R13, UR5, RZ ;  /* 0x000000050d057c10 */ /* 0x002fc6000ff5e0ff */
[----:B------:R0:W-:Y:S01]  /*e710*/  STL [R1+0xccc], R6 ;  /* 0x000ccc0601007387 */ /* 0x0001e20000100800 */
[----:B------:R-:W-:-:S03]  /*e720*/  USHF.R.S32.HI UR5, URZ, 0x1f, UR10 ;  /* 0x0000001f3f057899 */ /* 0x000fc6000801140a */
[----:B------:R1:W-:Y:S01]  /*e730*/  STL [R1+0xcd4], R5 ;  /* 0x000cd40501007387 */ /* 0x0003e20000100800 */
[C---:B0-----:R-:W-:Y:S02]  /*e740*/  LOP3.LUT R6, R4.reuse, 0x10, RZ, 0x3c, !PT ;  /* 0x0000001004067812 */ /* 0x041fe400078e3cff */
[----:B-1----:R-:W-:-:S03]  /*e750*/  LOP3.LUT R5, R4, 0x20, RZ, 0x3c, !PT ;  /* 0x0000002004057812 */ /* 0x002fc600078e3cff */
[----:B------:R0:W-:Y:S01]  /*e760*/  STL [R1+0xe5c], R6 ;  /* 0x000e5c0601007387 */ /* 0x0001e20000100800 */
[----:B------:R-:W-:-:S03]  /*e770*/  LOP3.LUT R4, R4, 0x30, RZ, 0x3c, !PT ;  /* 0x0000003004047812 */ /* 0x000fc600078e3cff */
[----:B------:R1:W-:Y:S04]  /*e780*/  STL [R1+0xe58], R5 ;  /* 0x000e580501007387 */ /* 0x0003e80000100800 */
[----:B------:R2:W-:Y:S01]  /*e790*/  STL [R1+0xe54], R4 ;  /* 0x000e540401007387 */ /* 0x0005e20000100800 */
[----:B0-----:R-:W-:Y:S02]  /*e7a0*/  IADD3.X R6, R14, UR17, RZ, P5, !PT ;  /* 0x000000110e067c10 */ /* 0x001fe4000affe4ff */
[----:B-1----:R-:W-:Y:S02]  /*e7b0*/  IADD3 R5, P6, R15, UR16, RZ ;  /* 0x000000100f057c10 */ /* 0x002fe4000ffde0ff */
[----:B--2---:R-:W-:-:S03]  /*e7c0*/  IADD3 R4, P5, R13, UR16, RZ ;  /* 0x000000100d047c10 */ /* 0x004fc6000ffbe0ff */
[----:B------:R0:W-:Y:S04]  /*e7d0*/  STL [R1+0xcdc], R5 ;  /* 0x000cdc0501007387 */ /* 0x0001e80000100800 */
[----:B------:R1:W-:Y:S04]  /*e7e0*/  STL [R1+0xca8], R6 ;  /* 0x000ca80601007387 */ /* 0x0003e80000100800 */
[----:B------:R2:W-:Y:S01]  /*e7f0*/  STL [R1+0xce4], R4 ;  /* 0x000ce40401007387 */ /* 0x0005e20000100800 */
[----:B0-----:R-:W-:Y:S01]  /*e800*/  IADD3.X R5, R12, UR17, RZ, P1, !PT ;  /* 0x000000110c057c10 */ /* 0x001fe20008ffe4ff */
[----:B------:R-:W-:Y:S01]  /*e810*/  UIADD3.64 UR16, UR12, 0xfe, URZ ;  /* 0x000000fe0c107897 */ /* 0x000fe2000fffe03f */
[----:B-1----:R-:W-:-:S03]  /*e820*/  IADD3.X R6, R14, UR21, RZ, P0, !PT ;  /* 0x000000150e067c10 */ /* 0x002fc600087fe4ff */
[----:B------:R0:W-:Y:S01]  /*e830*/  STL [R1+0xcb0], R5 ;  /* 0x000cb00501007387 */ /* 0x0001e20000100800 */
[----:B--2---:R-:W-:-:S05]  /*e840*/  IADD3 R4, P1, R15, UR20, RZ ;  /* 0x000000140f047c10 */ /* 0x004fca000ff3e0ff */
[----:B------:R1:W-:Y:S01]  /*e850*/  STL [R1+0xcec], R4 ;  /* 0x000cec0401007387 */ /* 0x0003e20000100800 */
[----:B0-----:R-:W-:-:S03]  /*e860*/  IADD3 R5, P0, R13, UR20, RZ ;  /* 0x000000140d057c10 */ /* 0x001fc6000ff1e0ff */
[----:B------:R0:W-:Y:S04]  /*e870*/  STL [R1+0xcb8], R6 ;  /* 0x000cb80601007387 */ /* 0x0001e80000100800 */
[----:B------:R2:W-:Y:S01]  /*e880*/  STL [R1+0xcf4], R5 ;  /* 0x000cf40501007387 */ /* 0x0005e20000100800 */
[----:B-1----:R-:W-:Y:S01]  /*e890*/  IADD3.X R4, R12, UR21, RZ, P4, !PT ;  /* 0x000000150c047c10 */ /* 0x002fe2000a7fe4ff */
[----:B------:R-:W-:Y:S01]  /*e8a0*/  UIADD3.64 UR20, UR12, 0x100, URZ ;  /* 0x000001000c147897 */ /* 0x000fe2000fffe03f */
[----:B0-----:R-:W-:-:S03]  /*e8b0*/  IADD3.X R6, R14, UR25, RZ, P3, !PT ;  /* 0x000000190e067c10 */ /* 0x001fc60009ffe4ff */
        /* <DEDUP_REMOVED lines=35> */
[----:B0-----:R-:W-:-:S03]  /*eaf0*/  IADD3 R6, P3, R15, UR61, RZ ;  /* 0x0000003d0f067c10 */ /* 0x001fc6000ff7e0ff */
[----:B------:R0:W-:Y:S01]  /*eb00*/  STL [R1+0xd00], R4 ;  /* 0x000d000401007387 */ /* 0x0001e20000100800 */
[----:B--2---:R-:W-:-:S03]  /*eb10*/  IADD3.X R5, R14, UR44, RZ, P2, !PT ;  /* 0x0000002c0e057c10 */ /* 0x004fc600097fe4ff */
[----:B------:R1:W-:Y:S04]  /*eb20*/  STL [R1+0xd3c], R6 ;  /* 0x000d3c0601007387 */ /* 0x0003e80000100800 */
[----:B------:R2:W-:Y:S01]  /*eb30*/  STL [R1+0xd08], R5 ;  /* 0x000d080501007387 */ /* 0x0005e20000100800 */
[----:B0-----:R-:W-:Y:S02]  /*eb40*/  IADD3 R4, P2, R13, UR61, RZ ;  /* 0x0000003d0d047c10 */ /* 0x001fe4000ff5e0ff */
[----:B-1----:R-:W-:-:S03]  /*eb50*/  IADD3.X R6, R12, UR44, RZ, P6, !PT ;  /* 0x0000002c0c067c10 */ /* 0x002fc6000b7fe4ff */
[----:B------:R0:W-:Y:S01]  /*eb60*/  STL [R1+0xd44], R4 ;  /* 0x000d440401007387 */ /* 0x0001e20000100800 */
[----:B--2---:R-:W-:-:S03]  /*eb70*/  IADD3 R5, P6, R15, UR19, RZ ;  /* 0x000000130f057c10 */ /* 0x004fc6000ffde0ff */
[----:B------:R1:W-:Y:S04]  /*eb80*/  STL [R1+0xd10], R6 ;  /* 0x000d100601007387 */ /* 0x0003e80000100800 */
[----:B------:R2:W-:Y:S01]  /*eb90*/  STL [R1+0xd4c], R5 ;  /* 0x000d4c0501007387 */ /* 0x0005e20000100800 */
[----:B0-----:R-:W-:Y:S02]  /*eba0*/  IADD3.X R4, R14, UR45, RZ, P5, !PT ;  /* 0x0000002d0e047c10 */ /* 0x001fe4000affe4ff */
[----:B-1----:R-:W-:-:S03]  /*ebb0*/  IADD3 R6, P5, R13, UR19, RZ ;  /* 0x000000130d067c10 */ /* 0x002fc6000ffbe0ff */
        /* <DEDUP_REMOVED lines=97> */
[----:B------:R-:W-:Y:S01]  /*f1d0*/  UMOV UR42, UR8 ;  /* 0x00000008002a7c82 */ /* 0x000fe20008000000 */
[----:B--2---:R-:W-:Y:S02]  /*f1e0*/  IADD3.X R5, R12, UR57, RZ, P3, !PT ;  /* 0x000000390c057c10 */ /* 0x004fe40009ffe4ff */
        /* <DEDUP_REMOVED lines=9> */
[----:B-1----:R-:W-:-:S03]  /*f280*/  IADD3.X R6, R14, UR59, RZ, P5, !PT ;  /* 0x0000003b0e067c10 */ /* 0x002fc6000affe4ff */
[----:B------:R0:W-:Y:S01]  /*f290*/  STL [R1+0xdf0], R4 ;  /* 0x000df00401007387 */ /* 0x0001e20000100800 */
[----:B--2---:R-:W-:-:S03]  /*f2a0*/  IADD3.X R5, R12, UR59, RZ, P1, !PT ;  /* 0x0000003b0c057c10 */ /* 0x004fc60008ffe4ff */
        /* <DEDUP_REMOVED lines=8> */
[----:B0-----:R-:W-:Y:S01]  /*f330*/  IADD3.X R4, R12, UR43, RZ, P2, !PT ;  /* 0x0000002b0c047c10 */ /* 0x001fe200097fe4ff */
[----:B------:R-:W-:-:S04]  /*f340*/  UMOV UR43, 0x80000020 ;  /* 0x80000020002b7882 */ /* 0x000fc80000000000 */
[----:B------:R1:W-:Y:S02]  /*f350*/  STL [R1+0xe20], R4 ;  /* 0x000e200401007387 */ /* 0x0003e40000100800 */
.L_x_2:
[----:B0-----:R0:W-:Y:S01]  /*f360*/  STL [R1+0x12d8], R125 ;  /* 0x0012d87d01007387 */ /* 0x0011e20000100800 */
[----:B-1----:R-:W1:Y:S03]  /*f370*/  LDC R4, c[0x0][0x230] ;  /* 0x00008c00ff047b82 */ /* 0x002e660000000800 */
[----:B0-----:R-:W2:Y:S04]  /*f380*/  LDL.LU R125, [R1+0xbcc] ;  /* 0x000bcc00017d7983 */ /* 0x001ea80000300800 */
[----:B------:R0:W-:Y:S04]  /*f390*/  STL [R1+0x12d4], R126 ;  /* 0x0012d47e01007387 */ /* 0x0001e80000100800 */
[----:B0-----:R-:W3:Y:S04]  /*f3a0*/  LDL.LU R126, [R1+0xbf0] ;  /* 0x000bf000017e7983 */ /* 0x001ee80000300800 */
[----:B------:R0:W-:Y:S04]  /*f3b0*/  STL [R1+0x12d0], R127 ;  /* 0x0012d07f01007387 */ /* 0x0001e80000100800 */
[----:B0-----:R-:W4:Y:S04]  /*f3c0*/  LDL.LU R127, [R1+0xbc4] ;  /* 0x000bc400017f7983 */ /* 0x001f280000300800 */
[----:B------:R0:W-:Y:S04]  /*f3d0*/  STL [R1+0x12cc], R128 ;  /* 0x0012cc8001007387 */ /* 0x0001e80000100800 */
[----:B0-----:R-:W2:Y:S04]  /*f3e0*/  LDL.LU R128, [R1+0xbe8] ;  /* 0x000be80001807983 */ /* 0x001ea80000300800 */
[----:B------:R0:W-:Y:S04]  /*f3f0*/  STL [R1+0x12c8], R129 ;  /* 0x0012c88101007387 */ /* 0x0001e80000100800 */
[----:B0-----:R-:W4:Y:S04]  /*f400*/  LDL.LU R129, [R1+0xbbc] ;  /* 0x000bbc0001817983 */ /* 0x001f280000300800 */
        /* <DEDUP_REMOVED lines=44> */
[----:B-----5:R0:W-:Y:S04]  /*f6d0*/  STL [R1+0x1264], R3 ;  /* 0x0012640301007387 */ /* 0x0201e80000100800 */
[----:B0-----:R-:W1:Y:S01]  /*f6e0*/  LDL.LU R3, [R1+0x64c] ;  /* 0x00064c0001037983 */ /* 0x001e620000300800 */
[----:B------:R-:W-:-:S03]  /*f6f0*/  PRMT R250, RZ, 0x7610, R250 ;  /* 0x00007610fffa7816 */ /* 0x000fc600000000fa */
[----:B------:R0:W-:Y:S04]  /*f700*/  STL [R1+0x1260], R2 ;  /* 0x0012600201007387 */ /* 0x0001e80000100800 */
[----:B0-----:R-:W3:Y:S04]  /*f710*/  LDL R2, [R1+0xe20] ;  /* 0x000e200001027983 */ /* 0x001ee80000100800 */
[----:B------:R0:W-:Y:S02]  /*f720*/  STL [R1+0x125c], R0 ;  /* 0x00125c0001007387 */ /* 0x0001e40000100800 */
[----:B0-----:R-:W-:Y:S01]  /*f730*/  PRMT R0, RZ, 0x7610, R0 ;  /* 0x00007610ff007816 */ /* 0x001fe20000000000 */
[----:B-1----:R-:W-:Y:S01]  /*f740*/  IMAD R4, R3, -0x40, R4 ;  /* 0xffffffc003047824 */ /* 0x002fe200078e0204 */
[----:B------:R-:W-:Y:S04]  /*f750*/  STL [R1+0x16f0], R3 ;  /* 0x0016f00301007387 */ /* 0x000fe80000100800 */
[C---:B------:R-:W-:Y:S01]  /*f760*/  ISETP.GT.AND P0, PT, R4.reuse, RZ, PT ;  /* 0x000000ff0400720c */ /* 0x040fe20003f04270 */
[----:B------:R0:W-:Y:S01]  /*f770*/  STL [R1+0x14ec], R13 ;  /* 0x0014ec0d01007387 */ /* 0x0001e20000100800 */
[----:B------:R-:W-:-:S11]  /*f780*/  ISETP.GT.AND P1, PT, R4, 0x1, PT ;  /* 0x000000010400780c */ /* 0x000fd60003f24270 */
[----:B------:R-:W-:Y:S02]  /*f790*/  @P0 IMAD.MOV.U32 R6, RZ, RZ, R13 ;  /* 0x000000ffff060224 */ /* 0x000fe400078e000d */
[----:B------:R-:W-:Y:S01]  /*f7a0*/  @P0 IMAD.MOV.U32 R7, RZ, RZ, R12 ;  /* 0x000000ffff070224 */ /* 0x000fe200078e000c */
[----:B0-----:R-:W2:Y:S04]  /*f7b0*/  LDL R13, [R1+0xe08] ;  /* 0x000e0800010d7983 */ /* 0x001ea80000100800 */
[----:B------:R0:W-:Y:S04]  /*f7c0*/  STL [R1+0x14e4], R12 ;  /* 0x0014e40c01007387 */ /* 0x0001e80000100800 */
[----:B------:R1:W4:Y:S04]  /*f7d0*/  @P0 LDG.E.U8 R250, desc[UR6][R6.64] ;  /* 0x0000000606fa0981 */ /* 0x000328000c1e1100 */
[----:B0-----:R-:W2:Y:S01]  /*f7e0*/  LDL.LU R12, [R1+0xe0c] ;  /* 0x000e0c00010c7983 */ /* 0x001ea20000300800 */
[----:B-1----:R-:W-:-:S03]  /*f7f0*/  @P0 IMAD.MOV.U32 R6, RZ, RZ, R15 ;  /* 0x000000ffff060224 */ /* 0x002fc600078e000f */
[----:B------:R-:W-:Y:S01]  /*f800*/  STL [R1+0x16f4], R15 ;  /* 0x0016f40f01007387 */ /* 0x000fe20000100800 */
[----:B------:R-:W-:-:S03]  /*f810*/  @P0 IMAD.MOV.U32 R7, RZ, RZ, R14 ;  /* 0x000000ffff070224 */ /* 0x000fc600078e000e */
[----:B------:R0:W-:Y:S04]  /*f820*/  STL [R1+0x14e0], R14 ;  /* 0x0014e00e01007387 */ /* 0x0001e80000100800 */
[----:B------:R3:W4:Y:S04]  /*f830*/  @P0 LDG.E.U8 R0, desc[UR6][R6.64] ;  /* 0x0000000606000981 */ /* 0x000728000c1e1100 */
[----:B0-----:R-:W2:Y:S01]  /*f840*/  LDL.LU R14, [R1+0xe24] ;  /* 0x000e2400010e7983 */ /* 0x001ea20000300800 */
[----:B------:R-:W-:Y:S01]  /*f850*/  PRMT R172, RZ, 0x7610, R172 ;  /* 0x00007610ffac7816 */ /* 0x000fe200000000ac */
[----:B---3--:R-:W-:-:S02]  /*f860*/  @P1 IMAD.MOV.U32 R7, RZ, RZ, R2 ;  /* 0x000000ffff071224 */ /* 0x008fc400078e0002 */
[----:B----4-:R0:W-:Y:S01]  /*f870*/  STL [R1+0x608], R0 ;  /* 0x0006080001007387 */ /* 0x0101e20000100800 */
[----:B--2---:R-:W-:-:S03]  /*f880*/  @P1 IMAD.MOV.U32 R6, RZ, RZ, R14 ;  /* 0x000000ffff061224 */ /* 0x004fc600078e000e */
[----:B0-----:R-:W2:Y:S04]  /*f890*/  LDL.LU R0, [R1+0xe04] ;  /* 0x000e040001007983 */ /* 0x001ea80000300800 */
[----:B------:R-:W3:Y:S04]  /*f8a0*/  LDL.LU R2, [R1+0xdfc] ;  /* 0x000dfc0001027983 */ /* 0x000ee80000300800 */
[----:B------:R0:W4:Y:S04]  /*f8b0*/  @P1 LDG.E.U8 R172, desc[UR6][R6.64] ;  /* 0x0000000606ac1981 */ /* 0x000128000c1e1100 */
[----:B------:R-:W0:Y:S04]  /*f8c0*/  LDL R6, [R1+0xe18] ;  /* 0x000e180001067983 */ /* 0x000e280000100800 */
[----:B------:R-:W0:Y:S01]  /*f8d0*/  LDL R7, [R1+0xe1c] ;  /* 0x000e1c0001077983 */ /* 0x000e220000100800 */
[----:B------:R-:W-:-:S02]  /*f8e0*/  PRMT R15, RZ, 0x7610, R15 ;  /* 0x00007610ff0f7816 */ /* 0x000fc4000000000f */
[----:B0-----:R-:W-:-:S04]  /*f8f0*/  @P1 LOP3.LUT R7, R7, R6, RZ, 0x3c, !PT ;  /* 0x0000000607071212 */ /* 0x001fc800078e3cff */
[----:B------:R-:W-:-:S04]  /*f900*/  @P1 LOP3.LUT R6, R7, R6, RZ, 0x3c, !PT ;  /* 0x0000000607061212 */ /* 0x000fc800078e3cff */
[----:B------:R-:W-:-:S05]  /*f910*/  @P1 LOP3.LUT R7, R7, R6, RZ, 0x3c, !PT ;  /* 0x0000000607071212 */ /* 0x000fca00078e3cff */
[----:B------:R0:W4:Y:S04]  /*f920*/  @P1 LDG.E.U8 R15, desc[UR6][R6.64] ;  /* 0x00000006060f1981 */ /* 0x000128000c1e1100 */
[----:B------:R-:W0:Y:S04]  /*f930*/  LDL R6, [R1+0xe10] ;  /* 0x000e100001067983 */ /* 0x000e280000100800 */
[----:B------:R-:W0:Y:S01]  /*f940*/  LDL R7, [R1+0xe14] ;  /* 0x000e140001077983 */ /* 0x000e220000100800 */
[----:B------:R-:W-:Y:S02]  /*f950*/  ISETP.GT.AND P2, PT, R4, 0x2, PT ;  /* 0x000000020400780c */ /* 0x000fe40003f44270 */
[----:B------:R-:W-:-:S02]  /*f960*/  PRMT R248, RZ, 0x7610, R248 ;  /* 0x00007610fff87816 */ /* 0x000fc400000000f8 */
[----:B------:R-:W-:-:S09]  /*f970*/  PRMT R3, RZ, 0x7610, R3 ;  /* 0x00007610ff037816 */ /* 0x000fd20000000003 */
[----:B0-----:R-:W-:-:S04]  /*f980*/  @P2 LOP3.LUT R7, R7, R6, RZ, 0x3c, !PT ;  /* 0x0000000607072212 */ /* 0x001fc800078e3cff */
[----:B------:R-:W-:-:S04]  /*f990*/  @P2 LOP3.LUT R6, R7, R6, RZ, 0x3c, !PT ;  /* 0x0000000607062212 */ /* 0x000fc800078e3cff */
[----:B------:R-:W-:-:S05]  /*f9a0*/  @P2 LOP3.LUT R7, R7, R6, RZ, 0x3c, !PT ;  /* 0x0000000607072212 */ /* 0x000fca00078e3cff */
[----:B------:R0:W4:Y:S02]  /*f9b0*/  @P2 LDG.E.U8 R248, desc[UR6][R6.64] ;  /* 0x0000000606f82981 */ /* 0x000124000c1e1100 */
[----:B0-----:R-:W-:Y:S02]  /*f9c0*/  @P2 IMAD.MOV.U32 R6, RZ, RZ, R12 ;  /* 0x000000ffff062224 */ /* 0x001fe400078e000c */
[----:B------:R-:W-:Y:S02]  /*f9d0*/  @P2 IMAD.MOV.U32 R7, RZ, RZ, R13 ;  /* 0x000000ffff072224 */ /* 0x000fe400078e000d */
[----:B------:R-:W4:Y:S04]  /*f9e0*/  LDL R13, [R1+0xde4] ;  /* 0x000de400010d7983 */ /* 0x000f280000100800 */
[----:B------:R-:W-:Y:S04]  /*f9f0*/  STL [R1+0x14e8], R12 ;  /* 0x0014e80c01007387 */ /* 0x000fe80000100800 */
[----:B------:R2:W4:Y:S04]  /*fa00*/  @P2 LDG.E.U8 R3, desc[UR6][R6.64] ;  /* 0x0000000606032981 */ /* 0x000528000c1e1100 */
[----:B------:R-:W3:Y:S01]  /*fa10*/  LDL R7, [R1+0xe00] ;  /* 0x000e000001077983 */ /* 0x000ee20000100800 */
[----:B------:R-:W-:-:S02]  /*fa20*/  ISETP.GT.AND P0, PT, R4, 0x3, PT ;  /* 0x000000030400780c */ /* 0x000fc40003f04270 */
[----:B------:R-:W-:-:S11]  /*fa30*/  PRMT R18, RZ, 0x7610, R18 ;  /* 0x00007610ff127816 */ /* 0x000fd60000000012 */
[----:B--2---:R-:W-:-:S05]  /*fa40*/  @P0 IMAD.MOV.U32 R6, RZ, RZ, R0 ;  /* 0x000000ffff060224 */ /* 0x004fca00078e0000 */
[----:B---3--:R0:W2:Y:S04]  /*fa50*/  @P0 LDG.E.U8 R18, desc[UR6][R6.64] ;  /* 0x0000000606120981 */ /* 0x0080a8000c1e1100 */
[----:B------:R-:W3:Y:S01]  /*fa60*/  LDL R7, [R1+0xdf8] ;  /* 0x000df80001077983 */ /* 0x000ee20000100800 */
[----:B------:R-:W-:Y:S01]  /*fa70*/  PRMT R252, RZ, 0x7610, R252 ;  /* 0x00007610fffc7816 */ /* 0x000fe200000000fc */
[----:B0-----:R-:W-:Y:S01]  /*fa80*/  @P0 IMAD.MOV.U32 R6, RZ, RZ, R2 ;  /* 0x000000ffff060224 */ /* 0x001fe200078e0002 */
[----:B------:R-:W-:-:S04]  /*fa90*/  ISETP.GT.AND P1, PT, R4, 0x4, PT ;  /* 0x000000040400780c */ /* 0x000fc80003f24270 */
[----:B---3--:R0:W3:Y:S04]  /*faa0*/  @P0 LDG.E.U8 R252, desc[UR6][R6.64] ;  /* 0x0000000606fc0981 */ /* 0x0080e8000c1e1100 */
[----:B------:R-:W0:Y:S04]  /*fab0*/  LDL R6, [R1+0xdf0] ;  /* 0x000df00001067983 */ /* 0x000e280000100800 */
[----:B------:R-:W0:Y:S01]  /*fac0*/  LDL R7, [R1+0xdf4] ;  /* 0x000df40001077983 */ /* 0x000e220000100800 */
[----:B------:R-:W-:Y:S02]  /*fad0*/  PRMT R246, RZ, 0x7610, R246 ;  /* 0x00007610fff67816 */ /* 0x000fe400000000f6 */
[----:B0-----:R-:W-:-:S04]  /*fae0*/  @P1 LOP3.LUT R7, R7, R6, RZ, 0x3c, !PT ;  /* 0x0000000607071212 */ /* 0x001fc800078e3cff */
[----:B------:R-:W-:-:S04]  /*faf0*/  @P1 LOP3.LUT R6, R7, R6, RZ, 0x3c, !PT ;  /* 0x0000000607061212 */ /* 0x000fc800078e3cff */
[----:B------:R-:W-:-:S05]  /*fb00*/  @P1 LOP3.LUT R7, R7, R6, RZ, 0x3c, !PT ;  /* 0x0000000607071212 */ /* 0x000fca00078e3cff */
[----:B------:R0:W3:Y:S04]  /*fb10*/  @P1 LDG.E.U8 R246, desc[UR6][R6.64] ;  /* 0x0000000606f61981 */ /* 0x0000e8000c1e1100 */
[----:B------:R-:W0:Y:S04]  /*fb20*/  LDL R6, [R1+0xde8] ;  /* 0x000de80001067983 */ /* 0x000e280000100800 */
[----:B------:R-:W0:Y:S01]  /*fb30*/  LDL R7, [R1+0xdec] ;  /* 0x000dec0001077983 */ /* 0x000e220000100800 */
[----:B------:R-:W-:Y:S02]  /*fb40*/  PRMT R251, RZ, 0x7610, R251 ;  /* 0x00007610fffb7816 */ /* 0x000fe400000000fb */
[----:B------:R-:W-:-:S02]  /*fb50*/  ISETP.GT.AND P2, PT, R4, 0x5, PT ;  /* 0x000000050400780c */ /* 0x000fc40003f44270 */
[----:B0-----:R-:W-:-:S04]  /*fb60*/  @P1 LOP3.LUT R7, R7, R6, RZ, 0x3c, !PT ;  /* 0x0000000607071212 */ /* 0x001fc800078e3cff */
[----:B------:R-:W-:-:S04]  /*fb70*/  @P1 LOP3.LUT R6, R7, R6, RZ, 0x3c, !PT ;  /* 0x0000000607061212 */ /* 0x000fc800078e3cff */
[----:B------:R-:W-:-:S05]  /*fb80*/  @P1 LOP3.LUT R7, R7, R6, RZ, 0x3c, !PT ;  /* 0x0000000607071212 */ /* 0x000fca00078e3cff */
[----:B------:R4:W3:Y:S04]  /*fb90*/  @P1 LDG.E.U8 R251, desc[UR6][R6.64] ;  /* 0x0000000606fb1981 */ /* 0x0008e8000c1e1100 */
[----:B------:R-:W2:Y:S01]  /*fba0*/  LDL R7, [R1+0xde0] ;  /* 0x000de00001077983 */ /* 0x000ea20000100800 */
[----:B------:R-:W-:Y:S01]  /*fbb0*/  PRMT R168, RZ, 0x7610, R168 ;  /* 0x00007610ffa87816 */ /* 0x000fe200000000a8 */
[----:B----4-:R-:W-:Y:S01]  /*fbc0*/  @P2 IMAD.MOV.U32 R6, RZ, RZ, R13 ;  /* 0x000000ffff062224 */ /* 0x010fe200078e000d */
[----:B------:R-:W-:Y:S01]  /*fbd0*/  PRMT R249, RZ, 0x7610, R249 ;  /* 0x00007610fff97816 */ /* 0x000fe200000000f9 */
[----:B------:R-:W4:Y:S04]  /*fbe0*/  LDL R13, [R1+0xdbc] ;  /* 0x000dbc00010d7983 */ /* 0x000f280000100800 */
[----:B--2---:R0:W2:Y:S04]  /*fbf0*/  @P2 LDG.E.U8 R168, desc[UR6][R6.64] ;  /* 0x0000000606a82981 */ /* 0x0040a8000c1e1100 */
[----:B------:R-:W0:Y:S04]  /*fc00*/  LDL R6, [R1+0xdd8] ;  /* 0x000dd80001067983 */ /* 0x000e280000100800 */
[----:B------:R-:W0:Y:S02]  /*fc10*/  LDL R7, [R1+0xddc] ;  /* 0x000ddc0001077983 */ /* 0x000e240000100800 */
[----:B0-----:R-:W-:-:S04]  /*fc20*/  @P2 LOP3.LUT R7, R7, R6, RZ, 0x3c, !PT ;  /* 0x0000000607072212 */ /* 0x001fc800078e3cff */
[----:B------:R-:W-:-:S04]  /*fc30*/  @P2 LOP3.LUT R6, R7, R6, RZ, 0x3c, !PT ;  /* 0x0000000607062212 */ /* 0x000fc800078e3cff */
[----:B------:R-:W-:-:S05]  /*fc40*/  @P2 LOP3.LUT R7, R7, R6, RZ, 0x3c, !PT ;  /* 0x0000000607072212 */ /* 0x000fca00078e3cff */
[----:B------:R0:W2:Y:S04]  /*fc50*/  @P2 LDG.E.U8 R249, desc[UR6][R6.64] ;  /* 0x0000000606f92981 */ /* 0x0000a8000c1e1100 */
[----:B------:R-:W0:Y:S04]  /*fc60*/  LDL R6, [R1+0xdd0] ;  /* 0x000dd00001067983 */ /* 0x000e280000100800 */
[----:B------:R-:W0:Y:S01]  /*fc70*/  LDL R7, [R1+0xdd4] ;  /* 0x000dd40001077983 */ /* 0x000e220000100800 */
[----:B------:R-:W-:Y:S02]  /*fc80*/  ISETP.GT.AND P0, PT, R4, 0x6, PT ;  /* 0x000000060400780c */ /* 0x000fe40003f04270 */
[----:B------:R-:W-:-:S11]  /*fc90*/  PRMT R244, RZ, 0x7610, R244 ;  /* 0x00007610fff47816 */ /* 0x000fd600000000f4 */
[----:B0-----:R-:W-:-:S04]  /*fca0*/  @P0 LOP3.LUT R7, R7, R6, RZ, 0x3c, !PT ;  /* 0x0000000607070212 */ /* 0x001fc800078e3cff */
[----:B------:R-:W-:-:S04]  /*fcb0*/  @P0 LOP3.LUT R6, R7, R6, RZ, 0x3c, !PT ;  /* 0x0000000607060212 */ /* 0x000fc800078e3cff */
[----:B------:R-:W-:-:S05]  /*fcc0*/  @P0 LOP3.LUT R7, R7, R6, RZ, 0x3c, !PT ;  /* 0x0000000607070212 */ /* 0x000fca00078e3cff */
[----:B------:R0:W2:Y:S04]  /*fcd0*/  @P0 LDG.E.U8 R244, desc[UR6][R6.64] ;  /* 0x0000000606f40981 */ /* 0x0000a8000c1e1100 */
[----:B------:R-:W0:Y:S04]  /*fce0*/  LDL R6, [R1+0xdc8] ;  /* 0x000dc80001067983 */ /* 0x000e280000100800 */
[----:B------:R-:W0:Y:S01]  /*fcf0*/  LDL R7, [R1+0xdcc] ;  /* 0x000dcc0001077983 */ /* 0x000e220000100800 */
[----:B------:R-:W-:Y:S02]  /*fd00*/  PRMT R247, RZ, 0x7610, R247 ;  /* 0x00007610fff77816 */ /* 0x000fe400000000f7 */
        /* <DEDUP_REMOVED lines=12> */
[----:B------:R-:W3:Y:S01]  /*fdd0*/  LDL R7, [R1+0xdb8] ;  /* 0x000db80001077983 */ /* 0x000ee20000100800 */
[----:B------:R-:W-:Y:S01]  /*fde0*/  PRMT R245, RZ, 0x7610, R245 ;  /* 0x00007610fff57816 */ /* 0x000fe200000000f5 */
[----:B----4-:R-:W-:Y:S01]  /*fdf0*/  @P1 IMAD.MOV.U32 R6, RZ, RZ, R13 ;  /* 0x000000ffff061224 */ /* 0x010fe200078e000d */
[----:B------:R-:W-:Y:S01]  /*fe00*/  ISETP.GT.AND P2, PT, R4, 0x8, PT ;  /* 0x000000080400780c */ /* 0x000fe20003f44270 */
[----:B------:R-:W4:Y:S04]  /*fe10*/  LDL R13, [R1+0xd94] ;  /* 0x000d9400010d7983 */ /* 0x000f280000100800 */
[----:B---3--:R0:W3:Y:S04]  /*fe20*/  @P1 LDG.E.U8 R245, desc[UR6][R6.64] ;  /* 0x0000000606f51981 */ /* 0x0080e8000c1e1100 */
[----:B------:R-:W0:Y:S04]  /*fe30*/  LDL R6, [R1+0xdb0] ;  /* 0x000db00001067983 */ /* 0x000e280000100800 */
[----:B------:R-:W0:Y:S01]  /*fe40*/  LDL R7, [R1+0xdb4] ;  /* 0x000db40001077983 */ /* 0x000e220000100800 */
[----:B------:R-:W-:-:S02]  /*fe50*/  PRMT R241, RZ, 0x7610, R241 ;  /* 0x00007610fff17816 */ /* 0x000fc400000000f1 */
[----:B0-----:R-:W-:-:S04]  /*fe60*/  @P2 LOP3.LUT R7, R7, R6, RZ, 0x3c, !PT ;  /* 0x0000000607072212 */ /* 0x001fc800078e3cff */
[----:B------:R-:W-:-:S04]  /*fe70*/  @P2 LOP3.LUT R6, R7, R6, RZ, 0x3c, !PT ;  /* 0x0000000607062212 */ /* 0x000fc800078e3cff */
[----:B------:R-:W-:-:S05]  /*fe80*/  @P2 LOP3.LUT R7, R7, R6, RZ, 0x3c, !PT ;  /* 0x0000000607072212 */ /* 0x000fca00078e3cff */
[----:B------:R0:W3:Y:S04]  /*fe90*/  @P2 LDG.E.U8 R241, desc[UR6][R6.64] ;  /* 0x0000000606f12981 */ /* 0x0000e8000c1e1100 */
        /* <DEDUP_REMOVED lines=9> */
[----:B------:R-:W-:Y:S02]  /*ff30*/  ISETP.GT.AND P0, PT, R4, 0x9, PT ;  /* 0x000000090400780c */ /* 0x000fe40003f04270 */
[----:B------:R-:W-:-:S11]  /*ff40*/  PRMT R239, RZ, 0x7610, R239 ;  /* 0x00007610ffef7816 */ /* 0x000fd600000000ef */
        /* <DEDUP_REMOVED lines=232> */
[----:B------:R-:W2:Y:S01]  /*10dd0*/  LDL R7, [R1+0xc98] ;  /* 0x000c980001077983 */ /* 0x000ea20000100800 */
[----:B------:R-:W-:Y:S01]  /*10de0*/  PRMT R211, RZ, 0x7610, R211 ;  /* 0x00007610ffd37816 */ /* 0x000fe200000000d3 */
[----:B----4-:R-:W-:Y:S01]  /*10df0*/  @P1 IMAD.MOV.U32 R6, RZ, RZ, R13 ;  /* 0x000000ffff061224 */ /* 0x010fe200078e000d */
[----:B------:R-:W-:Y:S01]  /*10e00*/  ISETP.GT.AND P0, PT, R4, 0x1a, PT ;  /* 0x0000001a0400780c */ /* 0x000fe20003f04270 */
[----:B------:R-:W4:Y:S04]  /*10e10*/  LDL R13, [R1+0xc74] ;  /* 0x000c7400010d7983 */ /* 0x000f280000100800 */
[----:B--2---:R0:W2:Y:S04]  /*10e20*/  @P1 LDG.E.U8 R211, desc[UR6][R6.64] ;  /* 0x0000000606d31981 */ /* 0x0040a8000c1e1100 */
[----:B------:R-:W0:Y:S04]  /*10e30*/  LDL R6, [R1+0xc90] ;  /* 0x000c900001067983 */ /* 0x000e280000100800 */
[----:B------:R-:W0:Y:S01]  /*10e40*/  LDL R7, [R1+0xc94] ;  /* 0x000c940001077983 */ /* 0x000e220000100800 */
[----:B------:R-:W-:-:S02]  /*10e50*/  PRMT R207, RZ, 0x7610, R207 ;  /* 0x00007610ffcf7816 */ /* 0x000fc400000000cf */
        /* <DEDUP_REMOVED lines=22> */
[----:B------:R-:W-:-:S02]  /*10fc0*/  ISETP.GT.AND P0, PT, R4, 0x1c, PT ;  /* 0x0000001c0400780c */ /* 0x000fc40003f04270 */
[----:B0-----:R-:W-:-:S04]  /*10fd0*/  @P1 LOP3.LUT R7, R7, R6, RZ, 0x3c, !PT ;  /* 0x0000000607071212 */ /* 0x001fc800078e3cff */
[----:B------:R-:W-:-:S04]  /*10fe0*/  @P1 LOP3.LUT R6, R7, R6, RZ, 0x3c, !PT ;  /* 0x0000000607061212 */ /* 0x000fc800078e3cff */
[----:B------:R-:W-:-:S05]  /*10ff0*/  @P1 LOP3.LUT R7, R7, R6, RZ, 0x3c, !PT ;  /* 0x0000000607071212 */ /* 0x000fca00078e3cff */
[----:B------:R4:W2:Y:S04]  /*11000*/  @P1 LDG.E.U8 R206, desc[UR6][R6.64] ;  /* 0x0000000606ce1981 */ /* 0x0008a8000c1e1100 */
[----:B------:R-:W3:Y:S01]  /*11010*/  LDL R7, [R1+0xc70] ;  /* 0x000c700001077983 */ /* 0x000ee20000100800 */
[----:B------:R-:W-:Y:S01]  /*11020*/  PRMT R199, RZ, 0x7610, R199 ;  /* 0x00007610ffc77816 */ /* 0x000fe200000000c7 */
[----:B----4-:R-:W-:Y:S01]  /*11030*/  @P0 IMAD.MOV.U32 R6, RZ, RZ, R13 ;  /* 0x000000ffff060224 */ /* 0x010fe200078e000d */
[----:B------:R-:W-:Y:S01]  /*11040*/  PRMT R202, RZ, 0x7610, R202 ;  /* 0x00007610ffca7816 */ /* 0x000fe200000000ca */
[----:B------:R-:W4:Y:S04]  /*11050*/  LDL R13, [R1+0xc4c] ;  /* 0x000c4c00010d7983 */ /* 0x000f280000100800 */
[----:B---3--:R0:W3:Y:S04]  /*11060*/  @P0 LDG.E.U8 R199, desc[UR6][R6.64] ;  /* 0x0000000606c70981 */ /* 0x0080e8000c1e1100 */
[----:B------:R-:W0:Y:S04]  /*11070*/  LDL R6, [R1+0xc68] ;  /* 0x000c680001067983 */ /* 0x000e280000100800 */
[----:B------:R-:W0:Y:S02]  /*11080*/  LDL R7, [R1+0xc6c] ;  /* 0x000c6c0001077983 */ /* 0x000e240000100800 */
        /* <DEDUP_REMOVED lines=104> */
[----:B------:R-:W0:Y:S01]  /*11710*/  LDL R7, [R1+0xbf4] ;  /* 0x000bf40001077983 */ /* 0x000e220000100800 */
[----:B------:R-:W-:-:S03]  /*11720*/  PRMT R171, RZ, 0x7610, R171 ;  /* 0x00007610ffab7816 */ /* 0x000fc600000000ab */
[----:B0-----:R-:W-:Y:S02]  /*11730*/  @P0 IMAD.MOV.U32 R6, RZ, RZ, R7 ;  /* 0x000000ffff060224 */ /* 0x001fe400078e0007 */
[----:B------:R-:W-:-:S05]  /*11740*/  @P0 IMAD.MOV.U32 R7, RZ, RZ, R126 ;  /* 0x000000ffff070224 */ /* 0x000fca00078e007e */
[----:B------:R0:W2:Y:S04]  /*11750*/  @P0 LDG.E.U8 R171, desc[UR6][R6.64] ;  /* 0x0000000606ab0981 */ /* 0x0000a8000c1e1100 */
[----:B------:R-:W0:Y:S01]  /*11760*/  LDL R7, [R1+0xbec] ;  /* 0x000bec0001077983 */ /* 0x000e220000100800 */
[----:B------:R-:W-:Y:S02]  /*11770*/  PRMT R205, RZ, 0x7610, R205 ;  /* 0x00007610ffcd7816 */ /* 0x000fe400000000cd */
[----:B------:R-:W-:Y:S01]  /*11780*/  ISETP.GT.AND P1, PT, R4, 0x25, PT ;  /* 0x000000250400780c */ /* 0x000fe20003f24270 */
[----:B0-----:R-:W-:Y:S02]  /*11790*/  @P0 IMAD.MOV.U32 R6, RZ, RZ, R7 ;  /* 0x000000ffff060224 */ /* 0x001fe400078e0007 */
[----:B------:R-:W-:-:S05]  /*117a0*/  @P0 IMAD.MOV.U32 R7, RZ, RZ, R128 ;  /* 0x000000ffff070224 */ /* 0x000fca00078e0080 */
[----:B------:R0:W2:Y:S04]  /*117b0*/  @P0 LDG.E.U8 R205, desc[UR6][R6.64] ;  /* 0x0000000606cd0981 */ /* 0x0000a8000c1e1100 */
[----:B------:R-:W0:Y:S01]  /*117c0*/  LDL R7, [R1+0xbe4] ;  /* 0x000be40001077983 */ /* 0x000e220000100800 */
[----:B------:R-:W-:Y:S01]  /*117d0*/  PRMT R167, RZ, 0x7610, R167 ;  /* 0x00007610ffa77816 */ /* 0x000fe200000000a7 */
[----:B0-----:R-:W-:Y:S02]  /*117e0*/  @P1 IMAD.MOV.U32 R6, RZ, RZ, R7 ;  /* 0x000000ffff061224 */ /* 0x001fe400078e0007 */
[----:B------:R-:W-:-:S05]  /*117f0*/  @P1 IMAD.MOV.U32 R7, RZ, RZ, R130 ;  /* 0x000000ffff071224 */ /* 0x000fca00078e0082 */
[----:B------:R0:W2:Y:S04]  /*11800*/  @P1 LDG.E.U8 R167, desc[UR6][R6.64] ;  /* 0x0000000606a71981 */ /* 0x0000a8000c1e1100 */
[----:B------:R-:W0:Y:S01]  /*11810*/  LDL R7, [R1+0xbdc] ;  /* 0x000bdc0001077983 */ /* 0x000e220000100800 */
[----:B------:R-:W-:Y:S02]  /*11820*/  ISETP.GT.AND P0, PT, R4, 0x26, PT ;  /* 0x000000260400780c */ /* 0x000fe40003f04270 */
[----:B------:R-:W-:Y:S02]  /*11830*/  PRMT R201, RZ, 0x7610, R201 ;  /* 0x00007610ffc97816 */ /* 0x000fe400000000c9 */
[----:B------:R-:W-:Y:S02]  /*11840*/  PRMT R163, RZ, 0x7610, R163 ;  /* 0x00007610ffa37816 */ /* 0x000fe400000000a3 */
[----:B------:R-:W-:-:S02]  /*11850*/  PRMT R197, RZ, 0x7610, R197 ;  /* 0x00007610ffc57816 */ /* 0x000fc400000000c5 */
[----:B------:R-:W-:Y:S02]  /*11860*/  PRMT R160, RZ, 0x7610, R160 ;  /* 0x00007610ffa07816 */ /* 0x000fe400000000a0 */
[----:B------:R-:W-:Y:S02]  /*11870*/  PRMT R192, RZ, 0x7610, R192 ;  /* 0x00007610ffc07816 */ /* 0x000fe400000000c0 */
[----:B------:R-:W-:Y:S02]  /*11880*/  PRMT R157, RZ, 0x7610, R157 ;  /* 0x00007610ff9d7816 */ /* 0x000fe4000000009d */
[----:B------:R-:W-:Y:S01]  /*11890*/  PRMT R186, RZ, 0x7610, R186 ;  /* 0x00007610ffba7816 */ /* 0x000fe200000000ba */
[----:B0-----:R-:W-:Y:S02]  /*118a0*/  @P1 IMAD.MOV.U32 R6, RZ, RZ, R7 ;  /* 0x000000ffff061224 */ /* 0x001fe400078e0007 */
[----:B------:R-:W-:-:S05]  /*118b0*/  @P1 IMAD.MOV.U32 R7, RZ, RZ, R132 ;  /* 0x000000ffff071224 */ /* 0x000fca00078e0084 */
[----:B------:R4:W2:Y:S02]  /*118c0*/  @P1 LDG.E.U8 R201, desc[UR6][R6.64] ;  /* 0x0000000606c91981 */ /* 0x0008a4000c1e1100 */
[----:B----4-:R-:W-:Y:S02]  /*118d0*/  @P0 IMAD.MOV.U32 R6, RZ, RZ, R13 ;  /* 0x000000ffff060224 */ /* 0x010fe400078e000d */
[----:B------:R-:W4:Y:S01]  /*118e0*/  LDL.LU R13, [R1+0xb88] ;  /* 0x000b8800010d7983 */ /* 0x000f220000300800 */
[----:B------:R-:W-:Y:S01]  /*118f0*/  @P0 IMAD.MOV.U32 R7, RZ, RZ, R134 ;  /* 0x000000ffff070224 */ /* 0x000fe200078e0086 */
[----:B------:R-:W-:-:S04]  /*11900*/  ISETP.GT.AND P1, PT, R4, 0x27, PT ;  /* 0x000000270400780c */ /* 0x000fc80003f24270 */
[----:B------:R0:W2:Y:S02]  /*11910*/  @P0 LDG.E.U8 R163, desc[UR6][R6.64] ;  /* 0x0000000606a30981 */ /* 0x0000a4000c1e1100 */
[----:B0-----:R-:W-:Y:S02]  /*11920*/  @P0 IMAD.MOV.U32 R6, RZ, RZ, R125 ;  /* 0x000000ffff060224 */ /* 0x001fe400078e007d */
[----:B------:R-:W-:-:S05]  /*11930*/  @P0 IMAD.MOV.U32 R7, RZ, RZ, R136 ;  /* 0x000000ffff070224 */ /* 0x000fca00078e0088 */
[----:B------:R0:W2:Y:S01]  /*11940*/  @P0 LDG.E.U8 R197, desc[UR6][R6.64] ;  /* 0x0000000606c50981 */ /* 0x0000a2000c1e1100 */
[----:B------:R-:W-:Y:S01]  /*11950*/  ISETP.GT.AND P0, PT, R4, 0x28, PT ;  /* 0x000000280400780c */ /* 0x000fe20003f04270 */
[----:B0-----:R-:W-:Y:S02]  /*11960*/  @P1 IMAD.MOV.U32 R6, RZ, RZ, R127 ;  /* 0x000000ffff061224 */ /* 0x001fe400078e007f */
[----:B------:R-:W-:-:S05]  /*11970*/  @P1 IMAD.MOV.U32 R7, RZ, RZ, R138 ;  /* 0x000000ffff071224 */ /* 0x000fca00078e008a */
[----:B------:R0:W2:Y:S02]  /*11980*/  @P1 LDG.E.U8 R160, desc[UR6][R6.64] ;  /* 0x0000000606a01981 */ /* 0x0000a4000c1e1100 */
[----:B0-----:R-:W-:Y:S02]  /*11990*/  @P1 IMAD.MOV.U32 R6, RZ, RZ, R129 ;  /* 0x000000ffff061224 */ /* 0x001fe400078e0081 */
[----:B------:R-:W-:-:S05]  /*119a0*/  @P1 IMAD.MOV.U32 R7, RZ, RZ, R140 ;  /* 0x000000ffff071224 */ /* 0x000fca00078e008c */
[----:B------:R0:W2:Y:S01]  /*119b0*/  @P1 LDG.E.U8 R192, desc[UR6][R6.64] ;  /* 0x0000000606c01981 */ /* 0x0000a2000c1e1100 */
[----:B------:R-:W-:Y:S01]  /*119c0*/  ISETP.GT.AND P1, PT, R4, 0x29, PT ;  /* 0x000000290400780c */ /* 0x000fe20003f24270 */
[----:B0-----:R-:W-:Y:S02]  /*119d0*/  @P0 IMAD.MOV.U32 R6, RZ, RZ, R131 ;  /* 0x000000ffff060224 */ /* 0x001fe400078e0083 */
[----:B------:R-:W-:-:S05]  /*119e0*/  @P0 IMAD.MOV.U32 R7, RZ, RZ, R142 ;  /* 0x000000ffff070224 */ /* 0x000fca00078e008e */
[----:B------:R0:W2:Y:S01]  /*119f0*/  @P0 LDG.E.U8 R157, desc[UR6][R6.64] ;  /* 0x00000006069d0981 */ /* 0x0000a2000c1e1100 */
[----:B------:R-:W-:Y:S01]  /*11a00*/  PRMT R155, RZ, 0x7610, R155 ;  /* 0x00007610ff9b7816 */ /* 0x000fe2000000009b */
[----:B0-----:R-:W-:Y:S02]  /*11a10*/  @P0 IMAD.MOV.U32 R6, RZ, RZ, R133 ;  /* 0x000000ffff060224 */ /* 0x001fe400078e0085 */
[----:B------:R-:W-:-:S05]  /*11a20*/  @P0 IMAD.MOV.U32 R7, RZ, RZ, R144 ;  /* 0x000000ffff070224 */ /* 0x000fca00078e0090 */
[----:B------:R0:W2:Y:S01]  /*11a30*/  @P0 LDG.E.U8 R186, desc[UR6][R6.64] ;  /* 0x0000000606ba0981 */ /* 0x0000a2000c1e1100 */
[----:B------:R-:W-:Y:S02]  /*11a40*/  ISETP.GT.AND P0, PT, R4, 0x2a, PT ;  /* 0x0000002a0400780c */ /* 0x000fe40003f04270 */
[----:B------:R-:W-:Y:S01]  /*11a50*/  PRMT R181, RZ, 0x7610, R181 ;  /* 0x00007610ffb57816 */ /* 0x000fe200000000b5 */
[----:B0-----:R-:W-:Y:S02]  /*11a60*/  @P1 IMAD.MOV.U32 R6, RZ, RZ, R135 ;  /* 0x000000ffff061224 */ /* 0x001fe400078e0087 */
[----:B------:R-:W-:-:S05]  /*11a70*/  @P1 IMAD.MOV.U32 R7, RZ, RZ, R146 ;  /* 0x000000ffff071224 */ /* 0x000fca00078e0092 */
[----:B------:R0:W2:Y:S01]  /*11a80*/  @P1 LDG.E.U8 R155, desc[UR6][R6.64] ;  /* 0x00000006069b1981 */ /* 0x0000a2000c1e1100 */
[----:B------:R-:W-:Y:S01]  /*11a90*/  PRMT R153, RZ, 0x7610, R153 ;  /* 0x00007610ff997816 */ /* 0x000fe20000000099 */
[----:B0-----:R-:W-:Y:S02]  /*11aa0*/  @P1 IMAD.MOV.U32 R6, RZ, RZ, R137 ;  /* 0x000000ffff061224 */ /* 0x001fe400078e0089 */
[----:B------:R-:W-:-:S05]  /*11ab0*/  @P1 IMAD.MOV.U32 R7, RZ, RZ, R148 ;  /* 0x000000ffff071224 */ /* 0x000fca00078e0094 */
[----:B------:R0:W2:Y:S01]  /*11ac0*/  @P1 LDG.E.U8 R181, desc[UR6][R6.64] ;  /* 0x0000000606b51981 */ /* 0x0000a2000c1e1100 */
[----:B------:R-:W-:Y:S01]  /*11ad0*/  PRMT R177, RZ, 0x7610, R177 ;  /* 0x00007610ffb17816 */ /* 0x000fe200000000b1 */
[----:B0-----:R-:W-:Y:S02]  /*11ae0*/  @P0 IMAD.MOV.U32 R6, RZ, RZ, R139 ;  /* 0x000000ffff060224 */ /* 0x001fe400078e008b */
[----:B------:R-:W-:-:S05]  /*11af0*/  @P0 IMAD.MOV.U32 R7, RZ, RZ, R150 ;  /* 0x000000ffff070224 */ /* 0x000fca00078e0096 */
[----:B------:R0:W2:Y:S02]  /*11b00*/  @P0 LDG.E.U8 R153, desc[UR6][R6.64] ;  /* 0x0000000606990981 */ /* 0x0000a4000c1e1100 */
[----:B0-----:R-:W-:Y:S02]  /*11b10*/  @P0 IMAD.MOV.U32 R6, RZ, RZ, R141 ;  /* 0x000000ffff060224 */ /* 0x001fe400078e008d */
[----:B----4-:R-:W-:-:S05]  /*11b20*/  @P0 IMAD.MOV.U32 R7, RZ, RZ, R13 ;  /* 0x000000ffff070224 */ /* 0x010fca00078e000d */
[----:B------:R0:W4:Y:S04]  /*11b30*/  @P0 LDG.E.U8 R177, desc[UR6][R6.64] ;  /* 0x0000000606b10981 */ /* 0x000128000c1e1100 */
[----:B------:R-:W3:Y:S01]  /*11b40*/  LDL R7, [R1+0xb80] ;  /* 0x000b800001077983 */ /* 0x000ee20000100800 */
[----:B------:R-:W-:Y:S02]  /*11b50*/  ISETP.GT.AND P1, PT, R4, 0x2b, PT ;  /* 0x0000002b0400780c */ /* 0x000fe40003f24270 */
[----:B------:R-:W-:-:S11]  /*11b60*/  PRMT R23, RZ, 0x7610, R23 ;  /* 0x00007610ff177816 */ /* 0x000fd60000000017 */
[----:B0-----:R-:W-:-:S05]  /*11b70*/  @P1 IMAD.MOV.U32 R6, RZ, RZ, R143 ;  /* 0x000000ffff061224 */ /* 0x001fca00078e008f */
[----:B---3--:R0:W3:Y:S04]  /*11b80*/  @P1 LDG.E.U8 R23, desc[UR6][R6.64] ;  /* 0x0000000606171981 */ /* 0x0080e8000c1e1100 */
[----:B------:R-:W2:Y:S01]  /*11b90*/  LDL R7, [R1+0xb78] ;  /* 0x000b780001077983 */ /* 0x000ea20000100800 */
[----:B------:R-:W-:Y:S01]  /*11ba0*/  PRMT R173, RZ, 0x7610, R173 ;  /* 0x00007610ffad7816 */ /* 0x000fe200000000ad */
[----:B0-----:R-:W-:Y:S01]  /*11bb0*/  @P1 IMAD.MOV.U32 R6, RZ, RZ, R145 ;  /* 0x000000ffff061224 */ /* 0x001fe200078e0091 */
[C---:B------:R-:W-:Y:S02]  /*11bc0*/  ISETP.GT.AND P0, PT, R4.reuse, 0x2c, PT ;  /* 0x0000002c0400780c */ /* 0x040fe40003f04270 */
[----:B------:R-:W-:Y:S02]  /*11bd0*/  PRMT R21, RZ, 0x7610, R21 ;  /* 0x00007610ff157816 */ /* 0x000fe40000000015 */
[----:B--2---:R0:W2:Y:S04]  /*11be0*/  @P1 LDG.E.U8 R173, desc[UR6][R6.64] ;  /* 0x0000000606ad1981 */ /* 0x0040a8000c1e1100 */
[----:B------:R-:W4:Y:S05]  /*11bf0*/  LDL R7, [R1+0xb70] ;  /* 0x000b700001077983 */ /* 0x000f2a0000100800 */
[----:B0-----:R-:W-:Y:S01]  /*11c00*/  @P0 IMAD.MOV.U32 R6, RZ, RZ, R147 ;  /* 0x000000ffff060224 */ /* 0x001fe200078e0093 */
[----:B------:R-:W-:-:S02]  /*11c10*/  ISETP.GT.AND P1, PT, R4, 0x2d, PT ;  /* 0x0000002d0400780c */ /* 0x000fc40003f24270 */
[----:B------:R-:W-:Y:S02]  /*11c20*/  PRMT R169, RZ, 0x7610, R169 ;  /* 0x00007610ffa97816 */ /* 0x000fe400000000a9 */
[----:B----4-:R0:W4:Y:S04]  /*11c30*/  @P0 LDG.E.U8 R21, desc[UR6][R6.64] ;  /* 0x0000000606150981 */ /* 0x010128000c1e1100 */
[----:B------:R-:W3:Y:S01]  /*11c40*/  LDL R7, [R1+0xb68] ;  /* 0x000b680001077983 */ /* 0x000ee20000100800 */
[----:B0-----:R-:W-:-:S05]  /*11c50*/  @P0 IMAD.MOV.U32 R6, RZ, RZ, R149 ;  /* 0x000000ffff060224 */ /* 0x001fca00078e0095 */
[----:B---3--:R0:W3:Y:S04]  /*11c60*/  @P0 LDG.E.U8 R169, desc[UR6][R6.64] ;  /* 0x0000000606a90981 */ /* 0x0080e8000c1e1100 */
[----:B------:R-:W2:Y:S01]  /*11c70*/  LDL R7, [R1+0xb60] ;  /* 0x000b600001077983 */ /* 0x000ea20000100800 */
[----:B0-----:R-:W-:-:S03]  /*11c80*/  @P1 IMAD.MOV.U32 R6, RZ, RZ, R151 ;  /* 0x000000ffff061224 */ /* 0x001fc600078e0097 */
[----:B------:R0:W-:Y:S04]  /*11c90*/  STL.64 [R1+0x14d8], R150 ;  /* 0x0014d89601007387 */ /* 0x0001e80000100a00 */
[----:B0-----:R-:W4:Y:S04]  /*11ca0*/  LDL R150, [R1+0xb30] ;  /* 0x000b300001967983 */ /* 0x001f280000100800 */
[----:B------:R-:W3:Y:S04]  /*11cb0*/  LDL R151, [R1+0xb34] ;  /* 0x000b340001977983 */ /* 0x000ee80000100800 */
        /* <DEDUP_REMOVED lines=15> */
[----:B------:R-:W-:Y:S04]  /*11db0*/  STL.64 [R1+0x14a8], R138 ;  /* 0x0014a88a01007387 */ /* 0x000fe80000100a00 */
        /* <DEDUP_REMOVED lines=49> */
[----:B------:R0:W-:Y:S04]  /*120d0*/  STL.64 [R1+0x1318], R38 ;  /* 0x0013182601007387 */ /* 0x0001e80000100a00 */
[----:B------:R1:W-:Y:S04]  /*120e0*/  STL.64 [R1+0x1310], R36 ;  /* 0x0013102401007387 */ /* 0x0003e80000100a00 */
[----:B------:R-:W-:Y:S04]  /*120f0*/  STL.64 [R1+0x1308], R34 ;  /* 0x0013082201007387 */ /* 0x000fe80000100a00 */
[----:B------:R-:W-:Y:S04]  /*12100*/  STL.64 [R1+0x1300], R32 ;  /* 0x0013002001007387 */ /* 0x000fe80000100a00 */
[----:B------:R2:W-:Y:S04]  /*12110*/  STL.64 [R1+0x12f8], R30 ;  /* 0x0012f81e01007387 */ /* 0x0005e80000100a00 */
[----:B------:R-:W-:Y:S04]  /*12120*/  STL.64 [R1+0x12f0], R28 ;  /* 0x0012f01c01007387 */ /* 0x000fe80000100a00 */
[----:B------:R2:W-:Y:S04]  /*12130*/  STL.64 [R1+0x12e8], R26 ;  /* 0x0012e81a01007387 */ /* 0x0005e80000100a00 */
[----:B------:R3:W-:Y:S04]  /*12140*/  STL.64 [R1+0x12e0], R24 ;  /* 0x0012e01801007387 */ /* 0x0007e80000100a00 */
[----:B0-----:R-:W3:Y:S04]  /*12150*/  LDL R38, [R1+0xb28] ;  /* 0x000b280001267983 */ /* 0x001ee80000100800 */
[----:B-1----:R-:W3:Y:S04]  /*12160*/  LDL R37, [R1+0xb2c] ;  /* 0x000b2c0001257983 */ /* 0x002ee80000100800 */
[----:B------:R-:W3:Y:S04]  /*12170*/  LDL R36, [R1+0xb20] ;  /* 0x000b200001247983 */ /* 0x000ee80000100800 */
[----:B--2---:R-:W2:Y:S04]  /*12180*/  LDL R30, [R1+0xb24] ;  /* 0x000b2400011e7983 */ /* 0x004ea80000100800 */
[----:B------:R-:W2:Y:S04]  /*12190*/  LDL R40, [R1+0xb18] ;  /* 0x000b180001287983 */ /* 0x000ea80000100800 */
[----:B------:R-:W2:Y:S04]  /*121a0*/  LDL R39, [R1+0xb1c] ;  /* 0x000b1c0001277983 */ /* 0x000ea80000100800 */
[----:B------:R-:W2:Y:S01]  /*121b0*/  LDL R26, [R1+0xb14] ;  /* 0x000b1400011a7983 */ /* 0x000ea20000100800 */
[----:B------:R-:W-:-:S02]  /*121c0*/  PRMT R19, RZ, 0x7610, R19 ;  /* 0x00007610ff137816 */ /* 0x000fc40000000013 */
[----:B------:R-:W-:Y:S01]  /*121d0*/  ISETP.GT.AND P0, PT, R4, 0x2e, PT ;  /* 0x0000002e0400780c */ /* 0x000fe20003f04270 */
[----:B------:R-:W2:Y:S01]  /*121e0*/  LDL R27, [R1+0xb10] ;  /* 0x000b1000011b7983 */ /* 0x000ea20000100800 */
[----:B------:R-:W-:-:S03]  /*121f0*/  PRMT R165, RZ, 0x7610, R165 ;  /* 0x00007610ffa57816 */ /* 0x000fc600000000a5 */
[----:B------:R4:W2:Y:S01]  /*12200*/  @P1 LDG.E.U8 R19, desc[UR6][R6.64] ;  /* 0x0000000606131981 */ /* 0x0008a2000c1e1100 */
[----:B------:R-:W-:Y:S02]  /*12210*/  PRMT R17, RZ, 0x7610, R17 ;  /* 0x00007610ff117816 */ /* 0x000fe40000000011 */
[----:B------:R-:W-:Y:S01]  /*12220*/  PRMT R161, RZ, 0x7610, R161 ;  /* 0x00007610ffa17816 */ /* 0x000fe200000000a1 */
[----:B------:R-:W2:Y:S01]  /*12230*/  LDL R35, [R1+0xb08] ;  /* 0x000b080001237983 */ /* 0x000ea20000100800 */
[----:B------:R-:W-:Y:S02]  /*12240*/  PRMT R5, RZ, 0x7610, R5 ;  /* 0x00007610ff057816 */ /* 0x000fe40000000005 */
[----:B------:R-:W-:Y:S01]  /*12250*/  PRMT R158, RZ, 0x7610, R158 ;  /* 0x00007610ff9e7816 */ /* 0x000fe2000000009e */
[----:B------:R-:W2:Y:S01]  /*12260*/  LDL R34, [R1+0xb0c] ;  /* 0x000b0c0001227983 */ /* 0x000ea20000100800 */
[----:B------:R-:W-:-:S03]  /*12270*/  PRMT R194, RZ, 0x7610, R194 ;  /* 0x00007610ffc27816 */ /* 0x000fc600000000c2 */
[----:B------:R-:W2:Y:S04]  /*12280*/  LDL R33, [R1+0xb00] ;  /* 0x000b000001217983 */ /* 0x000ea80000100800 */
[----:B------:R-:W2:Y:S01]  /*12290*/  LDL R31, [R1+0xb04] ;  /* 0x000b0400011f7983 */ /* 0x000ea20000100800 */
[----:B------:R-:W-:Y:S02]  /*122a0*/  PRMT R32, RZ, 0x7610, R32 ;  /* 0x00007610ff207816 */ /* 0x000fe40000000020 */
[----:B------:R-:W-:Y:S01]  /*122b0*/  PRMT R188, RZ, 0x7610, R188 ;  /* 0x00007610ffbc7816 */ /* 0x000fe200000000bc */
[----:B------:R-:W2:Y:S01]  /*122c0*/  LDL R42, [R1+0xa88] ;  /* 0x000a8800012a7983 */ /* 0x000ea20000100800 */
[----:B------:R-:W-:Y:S02]  /*122d0*/  PRMT R29, RZ, 0x7610, R29 ;  /* 0x00007610ff1d7816 */ /* 0x000fe4000000001d */
[----:B------:R-:W-:Y:S01]  /*122e0*/  PRMT R182, RZ, 0x7610, R182 ;  /* 0x00007610ffb67816 */ /* 0x000fe200000000b6 */
[----:B------:R-:W2:Y:S01]  /*122f0*/  LDL R41, [R1+0xa8c] ;  /* 0x000a8c0001297983 */ /* 0x000ea20000100800 */
[----:B----4-:R-:W-:-:S02]  /*12300*/  @P1 IMAD.MOV.U32 R7, RZ, RZ, R140 ;  /* 0x000000ffff071224 */ /* 0x010fc400078e008c */
[----:B---3--:R-:W-:-:S05]  /*12310*/  @P1 IMAD.MOV.U32 R6, RZ, RZ, R141 ;  /* 0x000000ffff061224 */ /* 0x008fca00078e008d */
[----:B------:R0:W3:Y:S01]  /*12320*/  @P1 LDG.E.U8 R165, desc[UR6][R6.64] ;  /* 0x0000000606a51981 */ /* 0x0000e2000c1e1100 */
[----:B------:R-:W-:Y:S01]  /*12330*/  ISETP.GT.AND P1, PT, R4, 0x2f, PT ;  /* 0x0000002f0400780c */ /* 0x000fe20003f24270 */
[----:B0-----:R-:W-:Y:S02]  /*12340*/  @P0 IMAD.MOV.U32 R6, RZ, RZ, R143 ;  /* 0x000000ffff060224 */ /* 0x001fe400078e008f */
[----:B------:R-:W-:-:S05]  /*12350*/  @P0 IMAD.MOV.U32 R7, RZ, RZ, R142 ;  /* 0x000000ffff070224 */ /* 0x000fca00078e008e */
[----:B------:R0:W4:Y:S02]  /*12360*/  @P0 LDG.E.U8 R17, desc[UR6][R6.64] ;  /* 0x0000000606110981 */ /* 0x000124000c1e1100 */
[----:B0-----:R-:W-:Y:S02]  /*12370*/  @P0 IMAD.MOV.U32 R6, RZ, RZ, R145 ;  /* 0x000000ffff060224 */ /* 0x001fe400078e0091 */
[----:B------:R-:W-:-:S05]  /*12380*/  @P0 IMAD.MOV.U32 R7, RZ, RZ, R144 ;  /* 0x000000ffff070224 */ /* 0x000fca00078e0090 */
[----:B------:R0:W3:Y:S01]  /*12390*/  @P0 LDG.E.U8 R161, desc[UR6][R6.64] ;  /* 0x0000000606a10981 */ /* 0x0000e2000c1e1100 */
[----:B------:R-:W-:Y:S01]  /*123a0*/  ISETP.GT.AND P0, PT, R4, 0x30, PT ;  /* 0x000000300400780c */ /* 0x000fe20003f04270 */
[----:B0-----:R-:W-:Y:S02]  /*123b0*/  @P1 IMAD.MOV.U32 R6, RZ, RZ, R147 ;  /* 0x000000ffff061224 */ /* 0x001fe400078e0093 */
[----:B------:R-:W-:-:S05]  /*123c0*/  @P1 IMAD.MOV.U32 R7, RZ, RZ, R146 ;  /* 0x000000ffff071224 */ /* 0x000fca00078e0092 */
[----:B------:R0:W3:Y:S02]  /*123d0*/  @P1 LDG.E.U8 R5, desc[UR6][R6.64] ;  /* 0x0000000606051981 */ /* 0x0000e4000c1e1100 */
        /* <DEDUP_REMOVED lines=8> */
[----:B------:R-:W4:Y:S01]  /*12460*/  LDL R38, [R1+0xaf8] ;  /* 0x000af80001267983 */ /* 0x000f220000100800 */
[----:B------:R-:W-:-:S03]  /*12470*/  @P0 IMAD.MOV.U32 R6, RZ, RZ, R37 ;  /* 0x000000ffff060224 */ /* 0x000fc600078e0025 */
[----:B------:R-:W3:Y:S04]  /*12480*/  LDL R37, [R1+0xafc] ;  /* 0x000afc0001257983 */ /* 0x000ee80000100800 */
[----:B------:R2:W3:Y:S01]  /*12490*/  @P0 LDG.E.U8 R32, desc[UR6][R6.64] ;  /* 0x0000000606200981 */ /* 0x0004e2000c1e1100 */
[----:B------:R-:W-:Y:S01]  /*124a0*/  ISETP.GT.AND P0, PT, R4, 0x32, PT ;  /* 0x000000320400780c */ /* 0x000fe20003f04270 */
[----:B--2---:R-:W-:Y:S02]  /*124b0*/  @P1 IMAD.MOV.U32 R6, RZ, RZ, R30 ;  /* 0x000000ffff061224 */ /* 0x004fe400078e001e */
[----:B------:R-:W-:Y:S01]  /*124c0*/  @P1 IMAD.MOV.U32 R7, RZ, RZ, R36 ;  /* 0x000000ffff071224 */ /* 0x000fe200078e0024 */
[----:B------:R-:W2:Y:S04]  /*124d0*/  LDL R30, [R1+0xaf4] ;  /* 0x000af400011e7983 */ /* 0x000ea80000100800 */
[----:B------:R-:W2:Y:S04]  /*124e0*/  LDL R36, [R1+0xaf0] ;  /* 0x000af00001247983 */ /* 0x000ea80000100800 */
[----:B------:R0:W2:Y:S02]  /*124f0*/  @P1 LDG.E.U8 R188, desc[UR6][R6.64] ;  /* 0x0000000606bc1981 */ /* 0x0000a4000c1e1100 */
[----:B0-----:R-:W-:-:S02]  /*12500*/  @P1 IMAD.MOV.U32 R6, RZ, RZ, R39 ;  /* 0x000000ffff061224 */ /* 0x001fc400078e0027 */
[----:B------:R-:W-:Y:S01]  /*12510*/  @P1 IMAD.MOV.U32 R7, RZ, RZ, R40 ;  /* 0x000000ffff071224 */ /* 0x000fe200078e0028 */
[----:B------:R-:W2:Y:S04]  /*12520*/  LDL R39, [R1+0xaec] ;  /* 0x000aec0001277983 */ /* 0x000ea80000100800 */
[----:B------:R-:W2:Y:S04]  /*12530*/  LDL R40, [R1+0xae8] ;  /* 0x000ae80001287983 */ /* 0x000ea80000100800 */
[----:B------:R0:W2:Y:S02]  /*12540*/  @P1 LDG.E.U8 R29, desc[UR6][R6.64] ;  /* 0x00000006061d1981 */ /* 0x0000a4000c1e1100 */
[----:B0-----:R-:W-:-:S02]  /*12550*/  @P0 IMAD.MOV.U32 R6, RZ, RZ, R26 ;  /* 0x000000ffff060224 */ /* 0x001fc400078e001a */
[----:B------:R-:W2:Y:S01]  /*12560*/  LDL R26, [R1+0xae4] ;  /* 0x000ae400011a7983 */ /* 0x000ea20000100800 */
[----:B------:R-:W-:-:S03]  /*12570*/  @P0 IMAD.MOV.U32 R7, RZ, RZ, R27 ;  /* 0x000000ffff070224 */ /* 0x000fc600078e001b */
[----:B------:R-:W2:Y:S01]  /*12580*/  LDL R27, [R1+0xae0] ;  /* 0x000ae000011b7983 */ /* 0x000ea20000100800 */
[C---:B------:R-:W-:Y:S02]  /*12590*/  ISETP.GT.AND P1, PT, R4.reuse, 0x33, PT ;  /* 0x000000330400780c */ /* 0x040fe40003f24270 */
[----:B------:R-:W-:Y:S01]  /*125a0*/  PRMT R28, RZ, 0x7610, R28 ;  /* 0x00007610ff1c7816 */ /* 0x000fe2000000001c */
[----:B------:R0:W2:Y:S01]  /*125b0*/  @P0 LDG.E.U8 R182, desc[UR6][R6.64] ;  /* 0x0000000606b60981 */ /* 0x0000a2000c1e1100 */
[----:B------:R-:W-:Y:S01]  /*125c0*/  PRMT R178, RZ, 0x7610, R178 ;  /* 0x00007610ffb27816 */ /* 0x000fe200000000b2 */
[----:B0-----:R-:W-:Y:S02]  /*125d0*/  @P0 IMAD.MOV.U32 R6, RZ, RZ, R34 ;  /* 0x000000ffff060224 */ /* 0x001fe400078e0022 */
[----:B------:R-:W-:Y:S01]  /*125e0*/  @P0 IMAD.MOV.U32 R7, RZ, RZ, R35 ;  /* 0x000000ffff070224 */ /* 0x000fe200078e0023 */
[----:B------:R-:W2:Y:S04]  /*125f0*/  LDL R34, [R1+0xadc] ;  /* 0x000adc0001227983 */ /* 0x000ea80000100800 */
[----:B------:R-:W2:Y:S04]  /*12600*/  LDL R35, [R1+0xad8] ;  /* 0x000ad80001237983 */ /* 0x000ea80000100800 */
[----:B------:R0:W2:Y:S01]  /*12610*/  @P0 LDG.E.U8 R28, desc[UR6][R6.64] ;  /* 0x00000006061c0981 */ /* 0x0000a2000c1e1100 */
[----:B------:R-:W-:-:S02]  /*12620*/  ISETP.GT.AND P0, PT, R4, 0x34, PT ;  /* 0x000000340400780c */ /* 0x000fc40003f04270 */
[----:B------:R-:W-:Y:S01]  /*12630*/  PRMT R12, RZ, 0x7610, R12 ;  /* 0x00007610ff0c7816 */ /* 0x000fe2000000000c */
[----:B0-----:R-:W-:Y:S02]  /*12640*/  @P1 IMAD.MOV.U32 R6, RZ, RZ, R31 ;  /* 0x000000ffff061224 */ /* 0x001fe400078e001f */
[----:B------:R-:W-:Y:S01]  /*12650*/  @P1 IMAD.MOV.U32 R7, RZ, RZ, R33 ;  /* 0x000000ffff071224 */ /* 0x000fe200078e0021 */
[----:B------:R-:W2:Y:S04]  /*12660*/  LDL R31, [R1+0xad4] ;  /* 0x000ad400011f7983 */ /* 0x000ea80000100800 */
[----:B------:R-:W2:Y:S04]  /*12670*/  LDL R33, [R1+0xad0] ;  /* 0x000ad00001217983 */ /* 0x000ea80000100800 */
[----:B------:R4:W2:Y:S01]  /*12680*/  @P1 LDG.E.U8 R178, desc[UR6][R6.64] ;  /* 0x0000000606b21981 */ /* 0x0008a2000c1e1100 */
[----:B------:R-:W-:-:S02]  /*12690*/  PRMT R174, RZ, 0x7610, R174 ;  /* 0x00007610ffae7816 */ /* 0x000fc400000000ae */
[----:B------:R-:W-:Y:S01]  /*126a0*/  PRMT R25, RZ, 0x7610, R25 ;  /* 0x00007610ff197816 */ /* 0x000fe20000000019 */
[----:B----4-:R-:W-:Y:S02]  /*126b0*/  @P1 IMAD.MOV.U32 R7, RZ, RZ, R38 ;  /* 0x000000ffff071224 */ /* 0x010fe400078e0026 */
[----:B------:R-:W4:Y:S01]  /*126c0*/  LDL R38, [R1+0xac8] ;  /* 0x000ac80001267983 */ /* 0x000f220000100800 */
[----:B---3--:R-:W-:-:S03]  /*126d0*/  @P1 IMAD.MOV.U32 R6, RZ, RZ, R37 ;  /* 0x000000ffff061224 */ /* 0x008fc600078e0025 */
[----:B------:R-:W3:Y:S04]  /*126e0*/  LDL R37, [R1+0xacc] ;  /* 0x000acc0001257983 */ /* 0x000ee80000100800 */
[----:B------:R2:W3:Y:S01]  /*126f0*/  @P1 LDG.E.U8 R12, desc[UR6][R6.64] ;  /* 0x00000006060c1981 */ /* 0x0004e2000c1e1100 */
[----:B------:R-:W-:Y:S01]  /*12700*/  ISETP.GT.AND P1, PT, R4, 0x35, PT ;  /* 0x000000350400780c */ /* 0x000fe20003f24270 */
[----:B--2---:R-:W-:Y:S02]  /*12710*/  @P0 IMAD.MOV.U32 R6, RZ, RZ, R30 ;  /* 0x000000ffff060224 */ /* 0x004fe400078e001e */
[----:B------:R-:W2:Y:S01]  /*12720*/  LDL R30, [R1+0xac4] ;  /* 0x000ac400011e7983 */ /* 0x000ea20000100800 */
[----:B------:R-:W-:-:S03]  /*12730*/  @P0 IMAD.MOV.U32 R7, RZ, RZ, R36 ;  /* 0x000000ffff070224 */ /* 0x000fc600078e0024 */
[----:B------:R-:W2:Y:S04]  /*12740*/  LDL R36, [R1+0xac0] ;  /* 0x000ac00001247983 */ /* 0x000ea80000100800 */
[----:B------:R0:W2:Y:S02]  /*12750*/  @P0 LDG.E.U8 R174, desc[UR6][R6.64] ;  /* 0x0000000606ae0981 */ /* 0x0000a4000c1e1100 */
[----:B0-----:R-:W-:Y:S02]  /*12760*/  @P0 IMAD.MOV.U32 R6, RZ, RZ, R39 ;  /* 0x000000ffff060224 */ /* 0x001fe400078e0027 */
[----:B------:R-:W2:Y:S01]  /*12770*/  LDL R39, [R1+0xabc] ;  /* 0x000abc0001277983 */ /* 0x000ea20000100800 */
[----:B------:R-:W-:-:S03]  /*12780*/  @P0 IMAD.MOV.U32 R7, RZ, RZ, R40 ;  /* 0x000000ffff070224 */ /* 0x000fc600078e0028 */
[----:B------:R-:W2:Y:S04]  /*12790*/  LDL R40, [R1+0xab8] ;  /* 0x000ab80001287983 */ /* 0x000ea80000100800 */
[----:B------:R0:W2:Y:S02]  /*127a0*/  @P0 LDG.E.U8 R25, desc[UR6][R6.64] ;  /* 0x0000000606190981 */ /* 0x0000a4000c1e1100 */
[----:B0-----:R-:W-:Y:S02]  /*127b0*/  @P1 IMAD.MOV.U32 R6, RZ, RZ, R26 ;  /* 0x000000ffff061224 */ /* 0x001fe400078e001a */
[----:B------:R-:W2:Y:S01]  /*127c0*/  LDL R26, [R1+0xab4] ;  /* 0x000ab400011a7983 */ /* 0x000ea20000100800 */
[----:B------:R-:W-:-:S03]  /*127d0*/  @P1 IMAD.MOV.U32 R7, RZ, RZ, R27 ;  /* 0x000000ffff071224 */ /* 0x000fc600078e001b */
[----:B------:R-:W2:Y:S01]  /*127e0*/  LDL R27, [R1+0xab0] ;  /* 0x000ab000011b7983 */ /* 0x000ea20000100800 */
[----:B------:R-:W-:Y:S02]  /*127f0*/  PRMT R170, RZ, 0x7610, R170 ;  /* 0x00007610ffaa7816 */ /* 0x000fe400000000aa */
[C---:B------:R-:W-:Y:S02]  /*12800*/  ISETP.GT.AND P0, PT, R4.reuse, 0x36, PT ;  /* 0x000000360400780c */ /* 0x040fe40003f04270 */
[----:B------:R-:W-:Y:S02]  /*12810*/  PRMT R24, RZ, 0x7610, R24 ;  /* 0x00007610ff187816 */ /* 0x000fe40000000018 */
        /* <DEDUP_REMOVED lines=27> */
[----:B0-----:R-:W-:Y:S01]  /*129d0*/  @P1 IMAD.MOV.U32 R6, RZ, RZ, R39 ;  /* 0x000000ffff061224 */ /* 0x001fe200078e0027 */
[----:B------:R-:W-:Y:S01]  /*129e0*/  PRMT R159, RZ, 0x7610, R159 ;  /* 0x00007610ff9f7816 */ /* 0x000fe2000000009f */
        /* <DEDUP_REMOVED lines=8> */
[----:B------:R-:W-:Y:S02]  /*12a70*/  ISETP.GT.AND P1, PT, R4, 0x39, PT ;  /* 0x000000390400780c */ /* 0x000fe40003f24270 */
[----:B------:R-:W-:Y:S01]  /*12a80*/  PRMT R196, RZ, 0x7610, R196 ;  /* 0x00007610ffc47816 */ /* 0x000fe200000000c4 */
[----:B------:R0:W2:Y:S01]  /*12a90*/  @P0 LDG.E.U8 R159, desc[UR6][R6.64] ;  /* 0x00000006069f0981 */ /* 0x0000a2000c1e1100 */
[----:B------:R-:W-:Y:S02]  /*12aa0*/  PRMT R156, RZ, 0x7610, R156 ;  /* 0x00007610ff9c7816 */ /* 0x000fe4000000009c */
[----:B------:R-:W-:Y:S01]  /*12ab0*/  PRMT R191, RZ, 0x7610, R191 ;  /* 0x00007610ffbf7816 */ /* 0x000fe200000000bf */
[----:B0-----:R-:W-:Y:S02]  /*12ac0*/  @P0 IMAD.MOV.U32 R6, RZ, RZ, R34 ;  /* 0x000000ffff060224 */ /* 0x001fe400078e0022 */
[----:B------:R-:W2:Y:S01]  /*12ad0*/  LDL R34, [R1+0xa74] ;  /* 0x000a740001227983 */ /* 0x000ea20000100800 */
[----:B------:R-:W-:-:S03]  /*12ae0*/  @P0 IMAD.MOV.U32 R7, RZ, RZ, R35 ;  /* 0x000000ffff070224 */ /* 0x000fc600078e0023 */
[----:B------:R-:W2:Y:S04]  /*12af0*/  LDL R35, [R1+0xa70] ;  /* 0x000a700001237983 */ /* 0x000ea80000100800 */
[----:B------:R0:W2:Y:S01]  /*12b00*/  @P0 LDG.E.U8 R196, desc[UR6][R6.64] ;  /* 0x0000000606c40981 */ /* 0x0000a2000c1e1100 */
[----:B------:R-:W-:Y:S01]  /*12b10*/  ISETP.GT.AND P0, PT, R4, 0x3a, PT ;  /* 0x0000003a0400780c */ /* 0x000fe20003f04270 */
[----:B0-----:R-:W-:Y:S02]  /*12b20*/  @P1 IMAD.MOV.U32 R6, RZ, RZ, R31 ;  /* 0x000000ffff061224 */ /* 0x001fe400078e001f */
[----:B------:R-:W2:Y:S01]  /*12b30*/  LDL R31, [R1+0xa6c] ;  /* 0x000a6c00011f7983 */ /* 0x000ea20000100800 */
[----:B------:R-:W-:-:S03]  /*12b40*/  @P1 IMAD.MOV.U32 R7, RZ, RZ, R33 ;  /* 0x000000ffff071224 */ /* 0x000fc600078e0021 */
[----:B------:R-:W2:Y:S04]  /*12b50*/  LDL R33, [R1+0xa68] ;  /* 0x000a680001217983 */ /* 0x000ea80000100800 */
[----:B------:R4:W2:Y:S01]  /*12b60*/  @P1 LDG.E.U8 R156, desc[UR6][R6.64] ;  /* 0x00000006069c1981 */ /* 0x0008a2000c1e1100 */
[----:B------:R-:W-:Y:S02]  /*12b70*/  PRMT R154, RZ, 0x7610, R154 ;  /* 0x00007610ff9a7816 */ /* 0x000fe4000000009a */
        /* <DEDUP_REMOVED lines=13> */
[----:B------:R-:W-:-:S05]  /*12c50*/  @P0 IMAD.MOV.U32 R7, RZ, RZ, R42 ;  /* 0x000000ffff070224 */ /* 0x000fca00078e002a */
[----:B------:R0:W2:Y:S02]  /*12c60*/  @P0 LDG.E.U8 R185, desc[UR6][R6.64] ;  /* 0x0000000606b90981 */ /* 0x0000a4000c1e1100 */
[----:B0-----:R-:W-:Y:S02]  /*12c70*/  @P1 IMAD.MOV.U32 R6, RZ, RZ, R26 ;  /* 0x000000ffff061224 */ /* 0x001fe400078e001a */
[----:B------:R-:W2:Y:S01]  /*12c80*/  LDL R26, [R1+0xa54] ;  /* 0x000a5400011a7983 */ /* 0x000ea20000100800 */
[----:B------:R-:W-:Y:S01]  /*12c90*/  PRMT R152, RZ, 0x7610, R152 ;  /* 0x00007610ff987816 */ /* 0x000fe20000000098 */
[----:B------:R-:W-:Y:S01]  /*12ca0*/  @P1 IMAD.MOV.U32 R7, RZ, RZ, R27 ;  /* 0x000000ffff071224 */ /* 0x000fe200078e001b */
[----:B------:R-:W-:Y:S01]  /*12cb0*/  ISETP.GT.AND P0, PT, R4, 0x3c, PT ;  /* 0x0000003c0400780c */ /* 0x000fe20003f04270 */
[----:B------:R-:W2:Y:S01]  /*12cc0*/  LDL R27, [R1+0xa50] ;  /* 0x000a5000011b7983 */ /* 0x000ea20000100800 */
[----:B------:R-:W-:-:S03]  /*12cd0*/  PRMT R180, RZ, 0x7610, R180 ;  /* 0x00007610ffb47816 */ /* 0x000fc600000000b4 */
[----:B------:R0:W2:Y:S02]  /*12ce0*/  @P1 LDG.E.U8 R152, desc[UR6][R6.64] ;  /* 0x0000000606981981 */ /* 0x0000a4000c1e1100 */
[----:B0-----:R-:W-:Y:S02]  /*12cf0*/  @P1 IMAD.MOV.U32 R6, RZ, RZ, R39 ;  /* 0x000000ffff061224 */ /* 0x001fe400078e0027 */
[----:B------:R-:W-:-:S05]  /*12d00*/  @P1 IMAD.MOV.U32 R7, RZ, RZ, R40 ;  /* 0x000000ffff071224 */ /* 0x000fca00078e0028 */
[----:B------:R0:W2:Y:S01]  /*12d10*/  @P1 LDG.E.U8 R180, desc[UR6][R6.64] ;  /* 0x0000000606b41981 */ /* 0x0000a2000c1e1100 */
[----:B------:R-:W-:Y:S02]  /*12d20*/  PRMT R22, RZ, 0x7610, R22 ;  /* 0x00007610ff167816 */ /* 0x000fe40000000016 */
[----:B------:R-:W-:Y:S01]  /*12d30*/  ISETP.GT.AND P1, PT, R4, 0x3d, PT ;  /* 0x0000003d0400780c */ /* 0x000fe20003f24270 */
[----:B0-----:R-:W-:Y:S02]  /*12d40*/  @P0 IMAD.MOV.U32 R6, RZ, RZ, R34 ;  /* 0x000000ffff060224 */ /* 0x001fe400078e0022 */
[----:B------:R-:W-:Y:S01]  /*12d50*/  @P0 IMAD.MOV.U32 R7, RZ, RZ, R35 ;  /* 0x000000ffff070224 */ /* 0x000fe200078e0023 */
[----:B------:R-:W2:Y:S04]  /*12d60*/  LDL R34, [R1+0xa4c] ;  /* 0x000a4c0001227983 */ /* 0x000ea80000100800 */
[----:B------:R-:W2:Y:S01]  /*12d70*/  LDL R35, [R1+0xa48] ;  /* 0x000a480001237983 */ /* 0x000ea20000100800 */
[----:B------:R-:W-:-:S03]  /*12d80*/  PRMT R176, RZ, 0x7610, R176 ;  /* 0x00007610ffb07816 */ /* 0x000fc600000000b0 */
[----:B------:R0:W2:Y:S01]  /*12d90*/  @P0 LDG.E.U8 R22, desc[UR6][R6.64] ;  /* 0x0000000606160981 */ /* 0x0000a2000c1e1100 */
[----:B------:R-:W-:Y:S02]  /*12da0*/  PRMT R20, RZ, 0x7610, R20 ;  /* 0x00007610ff147816 */ /* 0x000fe40000000014 */
[----:B------:R-:W-:Y:S01]  /*12db0*/  LOP3.LUT R250, R250, 0xffff, RZ, 0xc0, !PT ;  /* 0x0000fffffafa7812 */ /* 0x000fe200078ec0ff */
[----:B0-----:R-:W-:Y:S02]  /*12dc0*/  @P0 IMAD.MOV.U32 R6, RZ, RZ, R31 ;  /* 0x000000ffff060224 */ /* 0x001fe400078e001f */
[----:B------:R-:W-:Y:S01]  /*12dd0*/  @P0 IMAD.MOV.U32 R7, RZ, RZ, R33 ;  /* 0x000000ffff070224 */ /* 0x000fe200078e0021 */
[----:B------:R-:W-:Y:S01]  /*12de0*/  LOP3.LUT R172, R172, 0xffff, RZ, 0xc0, !PT ;  /* 0x0000ffffacac7812 */ /* 0x000fe200078ec0ff */
[----:B------:R-:W2:Y:S04]  /*12df0*/  LDL R33, [R1+0xa40] ;  /* 0x000a400001217983 */ /* 0x000ea80000100800 */
[----:B------:R4:W2:Y:S01]  /*12e00*/  @P0 LDG.E.U8 R176, desc[UR6][R6.64] ;  /* 0x0000000606b00981 */ /* 0x0008a2000c1e1100 */
[----:B------:R-:W-:-:S03]  /*12e10*/  ISETP.GT.AND P0, PT, R4, 0x3e, PT ;  /* 0x0000003e0400780c */ /* 0x000fc60003f04270 */
[----:B------:R-:W2:Y:S01]  /*12e20*/  LDL R31, [R1+0xa44] ;  /* 0x000a4400011f7983 */ /* 0x000ea20000100800 */
[--C-:B------:R-:W-:Y:S02]  /*12e30*/  PRMT R250, R250, 0x3340, R172.reuse ;  /* 0x00003340fafa7816 */ /* 0x100fe400000000ac */
[----:B------:R-:W-:Y:S01]  /*12e40*/  PRMT R172, RZ, 0x7610, R172 ;  /* 0x00007610ffac7816 */ /* 0x000fe200000000ac */
[----:B----4-:R-:W-:Y:S02]  /*12e50*/  @P1 IMAD.MOV.U32 R7, RZ, RZ, R38 ;  /* 0x000000ffff071224 */ /* 0x010fe400078e0026 */
[----:B---3--:R-:W-:-:S05]  /*12e60*/  @P1 IMAD.MOV.U32 R6, RZ, RZ, R37 ;  /* 0x000000ffff061224 */ /* 0x008fca00078e0025 */
[----:B------:R2:W3:Y:S02]  /*12e70*/  @P1 LDG.E.U8 R20, desc[UR6][R6.64] ;  /* 0x0000000606141981 */ /* 0x0004e4000c1e1100 */
[----:B--2---:R-:W-:Y:S02]  /*12e80*/  @P1 IMAD.MOV.U32 R6, RZ, RZ, R30 ;  /* 0x000000ffff061224 */ /* 0x004fe400078e001e */
[----:B------:R-:W2:Y:S01]  /*12e90*/  LDL R30, [R1+0xa38] ;  /* 0x000a3800011e7983 */ /* 0x000ea20000100800 */
[----:B------:R-:W-:-:S05]  /*12ea0*/  @P1 IMAD.MOV.U32 R7, RZ, RZ, R36 ;  /* 0x000000ffff071224 */ /* 0x000fca00078e0024 */
[----:B------:R0:W4:Y:S02]  /*12eb0*/  @P1 LDG.E.U8 R172, desc[UR6][R6.64] ;  /* 0x0000000606ac1981 */ /* 0x000124000c1e1100 */
[----:B0-----:R-:W-:Y:S02]  /*12ec0*/  @P0 IMAD.MOV.U32 R6, RZ, RZ, R26 ;  /* 0x000000ffff060224 */ /* 0x001fe400078e001a */
[----:B------:R-:W3:Y:S01]  /*12ed0*/  LDL R26, [R1+0xa3c] ;  /* 0x000a3c00011a7983 */ /* 0x000ee20000100800 */
[----:B------:R-:W-:Y:S02]  /*12ee0*/  LOP3.LUT R248, R248, 0xffff, RZ, 0xc0, !PT ;  /* 0x0000fffff8f87812 */ /* 0x000fe400078ec0ff */
[----:B------:R-:W-:Y:S01]  /*12ef0*/  LOP3.LUT R18, R18, 0xffff, RZ, 0xc0, !PT ;  /* 0x0000ffff12127812 */ /* 0x000fe200078ec0ff */
[----:B------:R-:W-:Y:S01]  /*12f00*/  @P0 IMAD.MOV.U32 R7, RZ, RZ, R27 ;  /* 0x000000ffff070224 */ /* 0x000fe200078e001b */
[----:B------:R-:W-:Y:S01]  /*12f10*/  LOP3.LUT R246, R246, 0xffff, RZ, 0xc0, !PT ;  /* 0x0000fffff6f67812 */ /* 0x000fe200078ec0ff */
[----:B------:R-:W4:Y:S01]  /*12f20*/  LDL.LU R151, [R1+0x608] ;  /* 0x0006080001977983 */ /* 0x000f220000300800 */
[----:B------:R-:W-:-:S02]  /*12f30*/  PRMT R248, R248, 0x3340, R18 ;  /* 0x00003340f8f87816 */ /* 0x000fc40000000012 */
[----:B------:R-:W-:Y:S01]  /*12f40*/  PRMT R18, RZ, 0x7610, R18 ;  /* 0x00007610ff127816 */ /* 0x000fe20000000012 */
[----:B------:R-:W4:Y:S01]  /*12f50*/  LDL R27, [R1+0xe50] ;  /* 0x000e5000011b7983 */ /* 0x000f220000100800 */
[----:B------:R-:W-:-:S04]  /*12f60*/  LOP3.LUT R168, R168, 0xffff, RZ, 0xc0, !PT ;  /* 0x0000ffffa8a87812 */ /* 0x000fc800078ec0ff */
[--C-:B------:R-:W-:Y:S01]  /*12f70*/  PRMT R246, R246, 0x3340, R168.reuse ;  /* 0x00003340f6f67816 */ /* 0x100fe200000000a8 */
[----:B------:R0:W4:Y:S01]  /*12f80*/  @P0 LDG.E.U8 R18, desc[UR6][R6.64] ;  /* 0x0000000606120981 */ /* 0x000122000c1e1100 */
[----:B------:R-:W-:Y:S02]  /*12f90*/  PRMT R168, RZ, 0x7610, R168 ;  /* 0x00007610ffa87816 */ /* 0x000fe400000000a8 */
[----:B------:R-:W-:Y:S02]  /*12fa0*/  LOP3.LUT R244, R244, 0xffff, RZ, 0xc0, !PT ;  /* 0x0000fffff4f47812 */ /* 0x000fe400078ec0ff */
[----:B------:R-:W-:Y:S01]  /*12fb0*/  LOP3.LUT R16, R16, 0xffff, RZ, 0xc0, !PT ;  /* 0x0000ffff10107812 */ /* 0x000fe200078ec0ff */
[----:B0-----:R-:W-:Y:S02]  /*12fc0*/  @P0 IMAD.MOV.U32 R6, RZ, RZ, R34 ;  /* 0x000000ffff060224 */ /* 0x001fe400078e0022 */
[----:B------:R-:W-:-:S05]  /*12fd0*/  @P0 IMAD.MOV.U32 R7, RZ, RZ, R35 ;  /* 0x000000ffff070224 */ /* 0x000fca00078e0023 */
[----:B------:R0:W4:Y:S01]  /*12fe0*/  @P0 LDG.E.U8 R168, desc[UR6][R6.64] ;  /* 0x0000000606a80981 */ /* 0x000122000c1e1100 */
[----:B------:R-:W-:Y:S02]  /*12ff0*/  ISETP.GT.AND P0, PT, R4, 0x3f, PT ;  /* 0x0000003f0400780c */ /* 0x000fe40003f04270 */
[--C-:B------:R-:W-:Y:S02]  /*13000*/  PRMT R244, R244, 0x3340, R16.reuse ;  /* 0x00003340f4f47816 */ /* 0x100fe40000000010 */
[----:B------:R-:W-:Y:S02]  /*13010*/  PRMT R16, RZ, 0x7610, R16 ;  /* 0x00007610ff107816 */ /* 0x000fe40000000010 */
[----:B------:R-:W-:Y:S02]  /*13020*/  LOP3.LUT R241, R241, 0xffff, RZ, 0xc0, !PT ;  /* 0x0000fffff1f17812 */ /* 0x000fe400078ec0ff */
[----:B------:R-:W-:Y:S02]  /*13030*/  LOP3.LUT R239, R239, 0xffff, RZ, 0xc0, !PT ;  /* 0x0000ffffefef7812 */ /* 0x000fe400078ec0ff */
[----:B------:R-:W-:-:S03]  /*13040*/  LOP3.LUT R237, R237, 0xffff, RZ, 0xc0, !PT ;  /* 0x0000ffffeded7812 */ /* 0x000fc600078ec0ff */
[----:B0-----:R-:W-:Y:S01]  /*13050*/  @P0 IMAD.MOV.U32 R7, RZ, RZ, R33 ;  /* 0x000000ffff070224 */ /* 0x001fe200078e0021 */
[----:B------:R-:W-:Y:S02]  /*13060*/  LOP3.LUT R164, R164, 0xffff, RZ, 0xc0, !PT ;  /* 0x0000ffffa4a47812 */ /* 0x000fe400078ec0ff */
[----:B------:R-:W-:Y:S02]  /*13070*/  LOP3.LUT R11, R11, 0xffff, RZ, 0xc0, !PT ;  /* 0x0000ffff0b0b7812 */ /* 0x000fe400078ec0ff */
[----:B------:R-:W-:Y:S01]  /*13080*/  LOP3.LUT R10, R10, 0xffff, RZ, 0xc0, !PT ;  /* 0x0000ffff0a0a7812 */ /* 0x000fe200078ec0ff */
[----:B------:R-:W-:Y:S01]  /*13090*/  @P0 IMAD.MOV.U32 R6, RZ, RZ, R31 ;  /* 0x000000ffff060224 */ /* 0x000fe200078e001f */
[----:B------:R-:W-:Y:S02]  /*130a0*/  LOP3.LUT R9, R9, 0xffff, RZ, 0xc0, !PT ;  /* 0x0000ffff09097812 */ /* 0x000fe400078ec0ff */
[----:B------:R-:W-:Y:S02]  /*130b0*/  LOP3.LUT R8, R8, 0xffff, RZ, 0xc0, !PT ;  /* 0x0000ffff08087812 */ /* 0x000fe400078ec0ff */
[----:B------:R0:W4:Y:S01]  /*130c0*/  @P0 LDG.E.U8 R16, desc[UR6][R6.64] ;  /* 0x0000000606100981 */ /* 0x000122000c1e1100 */
[----:B------:R-:W-:-:S02]  /*130d0*/  PRMT R239, R241, 0x3340, R239 ;  /* 0x00003340f1ef7816 */ /* 0x000fc400000000ef */
[----:B------:R-:W-:Y:S02]  /*130e0*/  PRMT R164, R237, 0x3340, R164 ;  /* 0x00003340eda47816 */ /* 0x000fe400000000a4 */
[----:B0-----:R-:W-:Y:S02]  /*130f0*/  PRMT R6, R11, 0x3340, R10 ;  /* 0x000033400b067816 */ /* 0x001fe4000000000a */
[----:B------:R-:W-:Y:S02]  /*13100*/  PRMT R11, R9, 0x3340, R8 ;  /* 0x00003340090b7816 */ /* 0x000fe40000000008 */
[--C-:B------:R-:W-:Y:S02]  /*13110*/  PRMT R10, R239, 0x5410, R164.reuse ;  /* 0x00005410ef0a7816 */ /* 0x100fe400000000a4 */
[----:B------:R-:W-:Y:S02]  /*13120*/  PRMT R11, R6, 0x5410, R11 ;  /* 0x00005410060b7816 */ /* 0x000fe4000000000b */
[----:B------:R-:W-:Y:S01]  /*13130*/  PRMT R164, RZ, 0x7610, R164 ;  /* 0x00007610ffa47816 */ /* 0x000fe200000000a4 */
[----:B--2---:R-:W-:-:S02]  /*13140*/  @P0 IMAD.MOV.U32 R7, RZ, RZ, R30 ;  /* 0x000000ffff070224 */ /* 0x004fc400078e001e */
[----:B---3--:R-:W-:-:S05]  /*13150*/  @P0 IMAD.MOV.U32 R6, RZ, RZ, R26 ;  /* 0x000000ffff060224 */ /* 0x008fca00078e001a */
[----:B------:R0:W2:Y:S02]  /*13160*/  @P0 LDG.E.U8 R164, desc[UR6][R6.64] ;  /* 0x0000000606a40981 */ /* 0x0000a4000c1e1100 */
[----:B0-----:R-:W-:Y:S02]  /*13170*/  LOP3.LUT R7, R15, 0xffff, RZ, 0xc0, !PT ;  /* 0x0000ffff0f077812 */ /* 0x001fe400078ec0ff */
[----:B------:R-:W3:Y:S01]  /*13180*/  LDL.LU R15, [R1+0x16f4] ;  /* 0x0016f400010f7983 */ /* 0x000ee20000300800 */
[----:B------:R-:W-:-:S03]  /*13190*/  LOP3.LUT R6, R3, 0xffff, RZ, 0xc0, !PT ;  /* 0x0000ffff03067812 */ /* 0x000fc600078ec0ff */
[----:B------:R-:W3:Y:S04]  /*131a0*/  LDL.LU R3, [R1+0x16f0] ;  /* 0x0016f00001037983 */ /* 0x000ee80000300800 */
[----:B------:R-:W2:Y:S01]  /*131b0*/  LDL R26, [R1+0xe5c] ;  /* 0x000e5c00011a7983 */ /* 0x000ea20000100800 */
[----:B------:R-:W-:Y:S02]  /*131c0*/  PRMT R8, R250, 0x5410, R248 ;  /* 0x00005410fa087816 */ /* 0x000fe400000000f8 */
[----:B------:R-:W-:Y:S01]  /*131d0*/  PRMT R9, R246, 0x5410, R244 ;  /* 0x00005410f6097816 */ /* 0x000fe200000000f4 */
[----:B------:R-:W-:Y:S01]  /*131e0*/  BAR.SYNC.DEFER_BLOCKING 0x0 ;  /* 0x0000000000007b1d */ /* 0x000fe20000010000 */
[----:B------:R-:W-:Y:S02]  /*131f0*/  LOP3.LUT R252, R252, 0xffff, RZ, 0xc0, !PT ;  /* 0x0000fffffcfc7812 */ /* 0x000fe400078ec0ff */
[----:B------:R-:W-:-:S02]  /*13200*/  LOP3.LUT R251, R251, 0xffff, RZ, 0xc0, !PT ;  /* 0x0000fffffbfb7812 */ /* 0x000fc400078ec0ff */
[----:B------:R-:W-:Y:S02]  /*13210*/  LOP3.LUT R249, R249, 0xffff, RZ, 0xc0, !PT ;  /* 0x0000fffff9f97812 */ /* 0x000fe400078ec0ff */
[----:B------:R-:W-:Y:S01]  /*13220*/  LOP3.LUT R247, R247, 0xffff, RZ, 0xc0, !PT ;  /* 0x0000fffff7f77812 */ /* 0x000fe200078ec0ff */
[----:B------:R-:W3:Y:S01]  /*13230*/  LDL R48, [R1+0xe28] ;  /* 0x000e280001307983 */ /* 0x000ee20000100800 */
[----:B------:R-:W-:Y:S02]  /*13240*/  LOP3.LUT R245, R245, 0xffff, RZ, 0xc0, !PT ;  /* 0x0000fffff5f57812 */ /* 0x000fe400078ec0ff */
[----:B------:R-:W-:Y:S01]  /*13250*/  LOP3.LUT R243, R243, 0xffff, RZ, 0xc0, !PT ;  /* 0x0000fffff3f37812 */ /* 0x000fe200078ec0ff */
[----:B------:R-:W3:Y:S01]  /*13260*/  LDL R47, [R1+0xa14] ;  /* 0x000a1400012f7983 */ /* 0x000ee20000100800 */
[----:B------:R-:W-:Y:S02]  /*13270*/  LOP3.LUT R242, R242, 0xffff, RZ, 0xc0, !PT ;  /* 0x0000fffff2f27812 */ /* 0x000fe400078ec0ff */
[----:B------:R-:W-:Y:S01]  /*13280*/  LOP3.LUT R240, R240, 0xffff, RZ, 0xc0, !PT ;  /* 0x0000fffff0f07812 */ /* 0x000fe200078ec0ff */
[----:B------:R-:W3:Y:S01]  /*13290*/  LDL R46, [R1+0xa18] ;  /* 0x000a1800012e7983 */ /* 0x000ee20000100800 */
[----:B------:R-:W-:-:S02]  /*132a0*/  LOP3.LUT R238, R238, 0xffff, RZ, 0xc0, !PT ;  /* 0x0000ffffeeee7812 */ /* 0x000fc400078ec0ff */
[----:B------:R-:W-:Y:S01]  /*132b0*/  LOP3.LUT R236, R236, 0xffff, RZ, 0xc0, !PT ;  /* 0x0000ffffecec7812 */ /* 0x000fe200078ec0ff */
[----:B------:R-:W3:Y:S01]  /*132c0*/  LDL R45, [R1+0x9f4] ;  /* 0x0009f400012d7983 */ /* 0x000ee20000100800 */
[----:B------:R-:W-:Y:S02]  /*132d0*/  LOP3.LUT R235, R235, 0xffff, RZ, 0xc0, !PT ;  /* 0x0000ffffebeb7812 */ /* 0x000fe400078ec0ff */
[----:B------:R-:W-:Y:S01]  /*132e0*/  LOP3.LUT R234, R234, 0xffff, RZ, 0xc0, !PT ;  /* 0x0000ffffeaea7812 */ /* 0x000fe200078ec0ff */
[----:B----4-:R0:W-:Y:S01]  /*132f0*/  STS.128 [R27+UR4], R8 ;  /* 0x000000081b007988 */ /* 0x0101e20008000c04 */
[----:B------:R-:W-:Y:S02]  /*13300*/  LOP3.LUT R231, R231, 0xffff, RZ, 0xc0, !PT ;  /* 0x0000ffffe7e77812 */ /* 0x000fe400078ec0ff */
[----:B------:R-:W-:Y:S01]  /*13310*/  PRMT R6, R6, 0x3340, R252 ;  /* 0x0000334006067816 */ /* 0x000fe200000000fc */
[----:B------:R-:W4:Y:S01]  /*13320*/  LDL R44, [R1+0x9f8] ;  /* 0x0009f800012c7983 */ /* 0x000f220000100800 */
[----:B------:R-:W-:-:S02]  /*13330*/  PRMT R249, R251, 0x3340, R249 ;  /* 0x00003340fbf97816 */ /* 0x000fc400000000f9 */
[----:B------:R-:W-:Y:S01]  /*13340*/  PRMT R242, R243, 0x3340, R242 ;  /* 0x00003340f3f27816 */ /* 0x000fe200000000f2 */
[----:B------:R-:W4:Y:S01]  /*13350*/  LDL R43, [R1+0x9d4] ;  /* 0x0009d400012b7983 */ /* 0x000f220000100800 */
[----:B------:R-:W-:Y:S02]  /*13360*/  PRMT R235, R236, 0x3340, R235 ;  /* 0x00003340eceb7816 */ /* 0x000fe400000000eb */
[----:B------:R-:W-:Y:S01]  /*13370*/  LOP3.LUT R232, R232, 0xffff, RZ, 0xc0, !PT ;  /* 0x0000ffffe8e87812 */ /* 0x000fe200078ec0ff */
[----:B------:R-:W4:Y:S01]  /*13380*/  LDL R42, [R1+0x9d8] ;  /* 0x0009d800012a7983 */ /* 0x000f220000100800 */
[----:B0-----:R-:W-:-:S03]  /*13390*/  LOP3.LUT R8, R151, 0xffff, RZ, 0xc0, !PT ;  /* 0x0000ffff97087812 */ /* 0x001fc600078ec0ff */
[----:B------:R-:W4:Y:S01]  /*133a0*/  LDL R41, [R1+0x9b4] ;  /* 0x0009b40001297983 */ /* 0x000f220000100800 */
[----:B------:R-:W-:Y:S02]  /*133b0*/  PRMT R9, R247, 0x3340, R245 ;  /* 0x00003340f7097816 */ /* 0x000fe400000000f5 */
[----:B------:R-:W-:Y:S01]  /*133c0*/  PRMT R8, R8, 0x3340, R7 ;  /* 0x0000334008087816 */ /* 0x000fe20000000007 */
[----:B------:R-:W4:Y:S01]  /*133d0*/  LDL R40, [R1+0x9b8] ;  /* 0x0009b80001287983 */ /* 0x000f220000100800 */
[----:B------:R-:W-:Y:S02]  /*133e0*/  PRMT R10, R240, 0x3340, R238 ;  /* 0x00003340f00a7816 */ /* 0x000fe400000000ee */
[----:B------:R-:W-:Y:S01]  /*133f0*/  PRMT R11, R234, 0x3340, R231 ;  /* 0x00003340ea0b7816 */ /* 0x000fe200000000e7 */
[----:B------:R-:W4:Y:S01]  /*13400*/  LDL R39, [R1+0x994] ;  /* 0x0009940001277983 */ /* 0x000f220000100800 */
[----:B------:R-:W-:Y:S02]  /*13410*/  PRMT R8, R8, 0x5410, R6 ;  /* 0x0000541008087816 */ /* 0x000fe40000000006 */
[----:B------:R-:W-:Y:S01]  /*13420*/  PRMT R9, R249, 0x5410, R9 ;  /* 0x00005410f9097816 */ /* 0x000fe20000000009 */
[----:B------:R-:W4:Y:S01]  /*13430*/  LDL R31, [R1+0x998] ;  /* 0x00099800011f7983 */ /* 0x000f220000100800 */
[----:B------:R-:W-:-:S02]  /*13440*/  PRMT R10, R242, 0x5410, R10 ;  /* 0x00005410f20a7816 */ /* 0x000fc4000000000a */
[----:B------:R-:W-:Y:S01]  /*13450*/  PRMT R11, R235, 0x5410, R11 ;  /* 0x00005410eb0b7816 */ /* 0x000fe2000000000b */
[----:B------:R-:W4:Y:S01]  /*13460*/  LDL R38, [R1+0x974] ;  /* 0x0009740001267983 */ /* 0x000f220000100800 */
[----:B------:R-:W-:Y:S02]  /*13470*/  LOP3.LUT R229, R229, 0xffff, RZ, 0xc0, !PT ;  /* 0x0000ffffe5e57812 */ /* 0x000fe400078ec0ff */
[----:B------:R-:W-:Y:S02]  /*13480*/  LOP3.LUT R227, R227, 0xffff, RZ, 0xc0, !PT ;  /* 0x0000ffffe3e37812 */ /* 0x000fe400078ec0ff */
[----:B------:R-:W-:Y:S02]  /*13490*/  LOP3.LUT R225, R225, 0xffff, RZ, 0xc0, !PT ;  /* 0x0000ffffe1e17812 */ /* 0x000fe400078ec0ff */
[----:B------:R-:W-:Y:S02]  /*134a0*/  LOP3.LUT R223, R223, 0xffff, RZ, 0xc0, !PT ;  /* 0x0000ffffdfdf7812 */ /* 0x000fe400078ec0ff */
[----:B------:R-:W-:-:S02]  /*134b0*/  LOP3.LUT R221, R221, 0xffff, RZ, 0xc0, !PT ;  /* 0x0000ffffdddd7812 */ /* 0x000fc400078ec0ff */
[----:B------:R-:W-:Y:S02]  /*134c0*/  LOP3.LUT R219, R219, 0xffff, RZ, 0xc0, !PT ;  /* 0x0000ffffdbdb7812 */ /* 0x000fe400078ec0ff */
        /* <DEDUP_REMOVED lines=8> */
[----:B------:R-:W-:Y:S01]  /*13550*/  LOP3.LUT R184, R184, 0xffff, RZ, 0xc0, !PT ;  /* 0x0000ffffb8b87812 */ /* 0x000fe200078ec0ff */
[----:B------:R0:W-:Y:S01]  /*13560*/  STS.128 [R27+UR4+0x2000], R8 ;  /* 0x002000081b007988 */ /* 0x0001e20008000c04 */
[----:B------:R-:W-:Y:S02]  /*13570*/  PRMT R229, R232, 0x3340, R229 ;  /* 0x00003340e8e57816 */ /* 0x000fe400000000e5 */
[----:B------:R-:W-:Y:S01]  /*13580*/  PRMT R221, R223, 0x3340, R221 ;  /* 0x00003340dfdd7816 */ /* 0x000fe200000000dd */
[----:B------:R-:W4:Y:S01]  /*13590*/  LDL R36, [R1+0x978] ;  /* 0x0009780001247983 */ /* 0x000f220000100800 */
[----:B------:R-:W-:-:S02]  /*135a0*/  PRMT R212, R214, 0x3340, R212 ;  /* 0x00003340d6d47816 */ /* 0x000fc400000000d4 */
[----:B------:R-:W-:Y:S01]  /*135b0*/  PRMT R195, R199, 0x3340, R195 ;  /* 0x00003340c7c37816 */ /* 0x000fe200000000c3 */
[----:B------:R-:W3:Y:S01]  /*135c0*/  LDL R37, [R1+0xe58] ;  /* 0x000e580001257983 */ /* 0x000ee20000100800 */
[----:B------:R-:W-:Y:S02]  /*135d0*/  LOP3.LUT R233, R233, 0xffff, RZ, 0xc0, !PT ;  /* 0x0000ffffe9e97812 */ /* 0x000fe400078ec0ff */
[----:B0-----:R-:W-:Y:S02]  /*135e0*/  PRMT R8, R227, 0x3340, R225 ;  /* 0x00003340e3087816 */ /* 0x001fe400000000e1 */
[----:B------:R-:W-:Y:S02]  /*135f0*/  PRMT R9, R219, 0x3340, R217 ;  /* 0x00003340db097816 */ /* 0x000fe400000000d9 */
[----:B------:R-:W-:Y:S02]  /*13600*/  PRMT R10, R207, 0x3340, R203 ;  /* 0x00003340cf0a7816 */ /* 0x000fe400000000cb */
[----:B------:R-:W-:-:S02]  /*13610*/  PRMT R11, R190, 0x3340, R184 ;  /* 0x00003340be0b7816 */ /* 0x000fc400000000b8 */
[----:B------:R-:W-:Y:S02]  /*13620*/  PRMT R8, R229, 0x5410, R8 ;  /* 0x00005410e5087816 */ /* 0x000fe40000000008 */
[----:B------:R-:W-:Y:S02]  /*13630*/  PRMT R9, R221, 0x5410, R9 ;  /* 0x00005410dd097816 */ /* 0x000fe40000000009 */
[----:B------:R-:W-:Y:S02]  /*13640*/  PRMT R10, R212, 0x5410, R10 ;  /* 0x00005410d40a7816 */ /* 0x000fe4000000000a */
[----:B------:R-:W-:Y:S02]  /*13650*/  PRMT R11, R195, 0x5410, R11 ;  /* 0x00005410c30b7816 */ /* 0x000fe4000000000b */
        /* <DEDUP_REMOVED lines=15> */
[----:B------:R-:W-:Y:S02]  /*13750*/  PRMT R230, R233, 0x3340, R230 ;  /* 0x00003340e9e67816 */ /* 0x000fe400000000e6 */
[----:B------:R-:W-:Y:S02]  /*13760*/  PRMT R222, R224, 0x3340, R222 ;  /* 0x00003340e0de7816 */ /* 0x000fe400000000de */
[----:B------:R-:W-:Y:S02]  /*13770*/  PRMT R211, R215, 0x3340, R211 ;  /* 0x00003340d7d37816 */ /* 0x000fe400000000d3 */
[----:B------:R-:W-:Y:S01]  /*13780*/  PRMT R198, R202, 0x3340, R198 ;  /* 0x00003340cac67816 */ /* 0x000fe200000000c6 */
[----:B--2---:R0:W-:Y:S02]  /*13790*/  STS.128 [R26+UR4], R8 ;  /* 0x000000081a007988 */ /* 0x0041e40008000c04 */
[----:B0-----:R-:W-:-:S02]  /*137a0*/  PRMT R8, R228, 0x3340, R226 ;  /* 0x00003340e4087816 */ /* 0x001fc400000000e2 */
[----:B------:R-:W-:Y:S02]  /*137b0*/  PRMT R9, R220, 0x3340, R218 ;  /* 0x00003340dc097816 */ /* 0x000fe400000000da */
[----:B------:R-:W-:Y:S02]  /*137c0*/  PRMT R10, R209, 0x3340, R206 ;  /* 0x00003340d10a7816 */ /* 0x000fe400000000ce */
[----:B------:R-:W-:Y:S02]  /*137d0*/  PRMT R11, R193, 0x3340, R187 ;  /* 0x00003340c10b7816 */ /* 0x000fe400000000bb */
[----:B------:R-:W-:Y:S02]  /*137e0*/  PRMT R8, R230, 0x5410, R8 ;  /* 0x00005410e6087816 */ /* 0x000fe40000000008 */
[----:B------:R-:W-:Y:S02]  /*137f0*/  PRMT R9, R222, 0x5410, R9 ;  /* 0x00005410de097816 */ /* 0x000fe40000000009 */
[----:B------:R-:W-:-:S02]  /*13800*/  PRMT R10, R211, 0x5410, R10 ;  /* 0x00005410d30a7816 */ /* 0x000fc4000000000a */
[----:B------:R-:W-:-:S05]  /*13810*/  PRMT R11, R198, 0x5410, R11 ;  /* 0x00005410c60b7816 */ /* 0x000fca000000000b */
[----:B------:R0:W-:Y:S04]  /*13820*/  STS.128 [R26+UR4+0x2000], R8 ;  /* 0x002000081a007988 */ /* 0x0001e80008000c04 */
[----:B0-----:R-:W2:Y:S04]  /*13830*/  LDL R10, [R1+0xe44] ;  /* 0x000e4400010a7983 */ /* 0x001ea80000100800 */
[----:B------:R-:W4:Y:S04]  /*13840*/  LDL R9, [R1+0xe48] ;  /* 0x000e480001097983 */ /* 0x000f280000100800 */
[----:B------:R-:W4:Y:S04]  /*13850*/  LDL R8, [R1+0xe2c] ;  /* 0x000e2c0001087983 */ /* 0x000f280000100800 */
[----:B------:R-:W2:Y:S04]  /*13860*/  LDL.LU R30, [R1+0x65c] ;  /* 0x00065c00011e7983 */ /* 0x000ea80000300800 */
[----:B------:R-:W4:Y:S01]  /*13870*/  LDL.LU R27, [R1+0x660] ;  /* 0x00066000011b7983 */ /* 0x000f220000300800 */
[----:B------:R-:W0:Y:S01]  /*13880*/  S2R R6, SR_TID.X ;  /* 0x0000000000067919 */ /* 0x000e220000002100 */
[----:B------:R-:W-:-:S02]  /*13890*/  LOP3.LUT R189, R189, 0xffff, RZ, 0xc0, !PT ;  /* 0x0000ffffbdbd7812 */ /* 0x000fc400078ec0ff */
[----:B------:R-:W-:Y:S01]  /*138a0*/  LOP3.LUT R183, R183, 0xffff, RZ, 0xc0, !PT ;  /* 0x0000ffffb7b77812 */ /* 0x000fe200078ec0ff */
[----:B------:R-:W4:Y:S01]  /*138b0*/  LDL R35, [R1+0x954] ;  /* 0x0009540001237983 */ /* 0x000f220000100800 */
[----:B------:R-:W-:Y:S02]  /*138c0*/  LOP3.LUT R179, R179, 0xffff, RZ, 0xc0, !PT ;  /* 0x0000ffffb3b37812 */ /* 0x000fe400078ec0ff */
[----:B------:R-:W-:Y:S01]  /*138d0*/  LOP3.LUT R175, R175, 0xffff, RZ, 0xc0, !PT ;  /* 0x0000ffffafaf7812 */ /* 0x000fe200078ec0ff */
[----:B------:R-:W4:Y:S01]  /*138e0*/  LDL R34, [R1+0x958] ;  /* 0x0009580001227983 */ /* 0x000f220000100800 */
[----:B------:R-:W-:Y:S02]  /*138f0*/  LOP3.LUT R171, R171, 0xffff, RZ, 0xc0, !PT ;  /* 0x0000ffffabab7812 */ /* 0x000fe400078ec0ff */
[----:B------:R-:W-:Y:S01]  /*13900*/  LOP3.LUT R167, R167, 0xffff, RZ, 0xc0, !PT ;  /* 0x0000ffffa7a77812 */ /* 0x000fe200078ec0ff */
[----:B------:R-:W4:Y:S01]  /*13910*/  LDL R33, [R1+0x934] ;  /* 0x0009340001217983 */ /* 0x000f220000100800 */
[----:B------:R-:W-:-:S02]  /*13920*/  LOP3.LUT R163, R163, 0xffff, RZ, 0xc0, !PT ;  /* 0x0000ffffa3a37812 */ /* 0x000fc400078ec0ff */
[----:B------:R-:W-:Y:S01]  /*13930*/  LOP3.LUT R160, R160, 0xffff, RZ, 0xc0, !PT ;  /* 0x0000ffffa0a07812 */ /* 0x000fe200078ec0ff */
        /* <DEDUP_REMOVED lines=8> */
[----:B0-----:R-:W-:Y:S02]  /*139c0*/  LOP3.LUT R6, R6, 0x3f, RZ, 0xc0, !PT ;  /* 0x0000003f06067812 */ /* 0x001fe400078ec0ff */
[----:B------:R-:W-:Y:S02]  /*139d0*/  LOP3.LUT R5, R5, 0xffff, RZ, 0xc0, !PT ;  /* 0x0000ffff05057812 */ /* 0x000fe400078ec0ff */
[----:B------:R-:W-:Y:S02]  /*139e0*/  ISETP.GE.AND P0, PT, R6, R4, PT ;  /* 0x000000040600720c */ /* 0x000fe40003f06270 */
[----:B------:R-:W-:-:S02]  /*139f0*/  PRMT R183, R189, 0x3340, R183 ;  /* 0x00003340bdb77816 */ /* 0x000fc400000000b7 */
[----:B------:R-:W-:Y:S02]  /*13a00*/  PRMT R4, R179, 0x3340, R175 ;  /* 0x00003340b3047816 */ /* 0x000fe400000000af */
[----:B------:R-:W-:Y:S02]  /*13a10*/  PRMT R167, R171, 0x3340, R167 ;  /* 0x00003340aba77816 */ /* 0x000fe400000000a7 */
[----:B------:R-:W-:Y:S02]  /*13a20*/  PRMT R160, R163, 0x3340, R160 ;  /* 0x00003340a3a07816 */ /* 0x000fe400000000a0 */
[----:B------:R-:W-:Y:S02]  /*13a30*/  PRMT R155, R157, 0x3340, R155 ;  /* 0x000033409d9b7816 */ /* 0x000fe4000000009b */
[----:B------:R-:W-:Y:S02]  /*13a40*/  PRMT R6, R153, 0x3340, R23 ;  /* 0x0000334099067816 */ /* 0x000fe40000000017 */
[----:B------:R-:W-:-:S02]  /*13a50*/  PRMT R19, R21, 0x3340, R19 ;  /* 0x0000334015137816 */ /* 0x000fc40000000013 */
[----:B------:R-:W-:Y:S02]  /*13a60*/  PRMT R7, R17, 0x3340, R5 ;  /* 0x0000334011077816 */ /* 0x000fe40000000005 */
[----:B------:R-:W-:Y:S02]  /*13a70*/  PRMT R4, R183, 0x5410, R4 ;  /* 0x00005410b7047816 */ /* 0x000fe40000000004 */
[----:B------:R-:W-:Y:S02]  /*13a80*/  PRMT R5, R167, 0x5410, R160 ;  /* 0x00005410a7057816 */ /* 0x000fe400000000a0 */
[----:B------:R-:W-:Y:S02]  /*13a90*/  PRMT R6, R155, 0x5410, R6 ;  /* 0x000054109b067816 */ /* 0x000fe40000000006 */
[----:B------:R-:W-:Y:S02]  /*13aa0*/  PRMT R7, R19, 0x5410, R7 ;  /* 0x0000541013077816 */ /* 0x000fe40000000007 */
[----:B------:R-:W-:-:S03]  /*13ab0*/  PRMT R49, RZ, 0x7610, R49 ;  /* 0x00007610ff317816 */ /* 0x000fc60000000031 */
[----:B---3--:R0:W-:Y:S01]  /*13ac0*/  STS.128 [R37+UR4], R4 ;  /* 0x0000000425007988 */ /* 0x0081e20008000c04 */
[----:B------:R-:W-:Y:S02]  /*13ad0*/  PRMT R62, RZ, 0x7610, R62 ;  /* 0x00007610ff3e7816 */ /* 0x000fe4000000003e */
[----:B------:R-:W-:Y:S02]  /*13ae0*/  PRMT R61, RZ, 0x7610, R61 ;  /* 0x00007610ff3d7816 */ /* 0x000fe4000000003d */
[----:B------:R-:W-:Y:S02]  /*13af0*/  PRMT R60, RZ, 0x7610, R60 ;  /* 0x00007610ff3c7816 */ /* 0x000fe4000000003c */
[----:B------:R-:W-:Y:S02]  /*13b00*/  PRMT R59, RZ, 0x7610, R59 ;  /* 0x00007610ff3b7816 */ /* 0x000fe4000000003b */
[----:B------:R-:W-:Y:S02]  /*13b10*/  PRMT R58, RZ, 0x7610, R58 ;  /* 0x00007610ff3a7816 */ /* 0x000fe4000000003a */
[----:B------:R-:W-:Y:S01]  /*13b20*/  PRMT R57, RZ, 0x7610, R57 ;  /* 0x00007610ff397816 */ /* 0x000fe20000000039 */
[----:B0-----:R-:W3:Y:S04]  /*13b30*/  LDL R7, [R1+0x8f8] ;  /* 0x0008f80001077983 */ /* 0x001ee80000100800 */
[----:B------:R-:W3:Y:S01]  /*13b40*/  LDL R6, [R1+0x8d4] ;  /* 0x0008d40001067983 */ /* 0x000ee20000100800 */
[----:B--2---:R-:W-:-:S02]  /*13b50*/  @!P0 IMAD.MOV.U32 R5, RZ, RZ, R30 ;  /* 0x000000ffff058224 */ /* 0x004fc400078e001e */
[----:B----4-:R-:W-:-:S05]  /*13b60*/  @!P0 IMAD.MOV.U32 R4, RZ, RZ, R27 ;  /* 0x000000ffff048224 */ /* 0x010fca00078e001b */
[----:B------:R0:W2:Y:S02]  /*13b70*/  @!P0 LDG.E.U8 R49, desc[UR6][R4.64] ;  /* 0x0000000604318981 */ /* 0x0000a4000c1e1100 */
[----:B0-----:R-:W-:Y:S02]  /*13b80*/  @!P0 IMAD.MOV.U32 R5, RZ, RZ, R10 ;  /* 0x000000ffff058224 */ /* 0x001fe400078e000a */
[----:B------:R-:W4:Y:S01]  /*13b90*/  LDL R10, [R1+0x914] ;  /* 0x00091400010a7983 */ /* 0x000f220000100800 */
[----:B------:R-:W-:-:S03]  /*13ba0*/  @!P0 IMAD.MOV.U32 R4, RZ, RZ, R9 ;  /* 0x000000ffff048224 */ /* 0x000fc600078e0009 */
[----:B------:R-:W3:Y:S04]  /*13bb0*/  LDL R9, [R1+0x918] ;  /* 0x0009180001097983 */ /* 0x000ee80000100800 */
[----:B------:R0:W2:Y:S02]  /*13bc0*/  @!P0 LDG.E.U8 R62, desc[UR6][R4.64] ;  /* 0x00000006043e8981 */ /* 0x0000a4000c1e1100 */
[----:B0-----:R-:W-:Y:S02]  /*13bd0*/  @!P0 IMAD.MOV.U32 R4, RZ, RZ, R8 ;  /* 0x000000ffff048224 */ /* 0x001fe400078e0008 */
[----:B------:R-:W-:Y:S01]  /*13be0*/  @!P0 IMAD.MOV.U32 R5, RZ, RZ, R48 ;  /* 0x000000ffff058224 */ /* 0x000fe200078e0030 */
[----:B------:R-:W2:Y:S04]  /*13bf0*/  LDL R8, [R1+0x8f4] ;  /* 0x0008f40001087983 */ /* 0x000ea80000100800 */
[----:B------:R0:W2:Y:S02]  /*13c00*/  @!P0 LDG.E.U8 R61, desc[UR6][R4.64] ;  /* 0x00000006043d8981 */ /* 0x0000a4000c1e1100 */
[----:B0-----:R-:W-:-:S02]  /*13c10*/  @!P0 IMAD.MOV.U32 R4, RZ, RZ, R46 ;  /* 0x000000ffff048224 */ /* 0x001fc400078e002e */
[----:B------:R-:W-:-:S05]  /*13c20*/  @!P0 IMAD.MOV.U32 R5, RZ, RZ, R47 ;  /* 0x000000ffff058224 */ /* 0x000fca00078e002f */
[----:B------:R0:W2:Y:S02]  /*13c30*/  @!P0 LDG.E.U8 R60, desc[UR6][R4.64] ;  /* 0x00000006043c8981 */ /* 0x0000a4000c1e1100 */
[----:B0-----:R-:W-:Y:S02]  /*13c40*/  @!P0 IMAD.MOV.U32 R4, RZ, RZ, R44 ;  /* 0x000000ffff048224 */ /* 0x001fe400078e002c */
[----:B------:R-:W-:-:S05]  /*13c50*/  @!P0 IMAD.MOV.U32 R5, RZ, RZ, R45 ;  /* 0x000000ffff058224 */ /* 0x000fca00078e002d */
[----:B------:R0:W2:Y:S02]  /*13c60*/  @!P0 LDG.E.U8 R59, desc[UR6][R4.64] ;  /* 0x00000006043b8981 */ /* 0x0000a4000c1e1100 */
[----:B0-----:R-:W-:Y:S02]  /*13c70*/  @!P0 IMAD.MOV.U32 R4, RZ, RZ, R42 ;  /* 0x000000ffff048224 */ /* 0x001fe400078e002a */
[----:B------:R-:W-:-:S05]  /*13c80*/  @!P0 IMAD.MOV.U32 R5, RZ, RZ, R43 ;  /* 0x000000ffff058224 */ /* 0x000fca00078e002b */
[----:B------:R0:W2:Y:S02]  /*13c90*/  @!P0 LDG.E.U8 R58, desc[UR6][R4.64] ;  /* 0x00000006043a8981 */ /* 0x0000a4000c1e1100 */
[----:B0-----:R-:W-:Y:S02]  /*13ca0*/  @!P0 IMAD.MOV.U32 R4, RZ, RZ, R40 ;  /* 0x000000ffff048224 */ /* 0x001fe400078e0028 */
[----:B------:R-:W-:-:S05]  /*13cb0*/  @!P0 IMAD.MOV.U32 R5, RZ, RZ, R41 ;  /* 0x000000ffff058224 */ /* 0x000fca00078e0029 */
[----:B------:R0:W2:Y:S01]  /*13cc0*/  @!P0 LDG.E.U8 R57, desc[UR6][R4.64] ;  /* 0x0000000604398981 */ /* 0x0000a2000c1e1100 */
[----:B------:R-:W-:Y:S01]  /*13cd0*/  PRMT R56, RZ, 0x7610, R56 ;  /* 0x00007610ff387816 */ /* 0x000fe20000000038 */
[----:B0-----:R-:W-:Y:S02]  /*13ce0*/  @!P0 IMAD.MOV.U32 R4, RZ, RZ, R31 ;  /* 0x000000ffff048224 */ /* 0x001fe400078e001f */
[----:B------:R-:W2:Y:S01]  /*13cf0*/  LDL.LU R31, [R1+0x8d8] ;  /* 0x0008d800011f7983 */ /* 0x000ea20000300800 */
[----:B------:R-:W-:Y:S01]  /*13d00*/  @!P0 IMAD.MOV.U32 R5, RZ, RZ, R39 ;  /* 0x000000ffff058224 */ /* 0x000fe200078e0027 */
[----:B------:R-:W-:Y:S02]  /*13d10*/  PRMT R55, RZ, 0x7610, R55 ;  /* 0x00007610ff377816 */ /* 0x000fe40000000037 */
[----:B------:R-:W-:Y:S01]  /*13d20*/  PRMT R54, RZ, 0x7610, R54 ;  /* 0x00007610ff367816 */ /* 0x000fe20000000036 */
[----:B------:R-:W2:Y:S04]  /*13d30*/  LDL R50, [R1+0x834] ;  /* 0x0008340001327983 */ /* 0x000ea80000100800 */
[----:B------:R0:W2:Y:S01]  /*13d40*/  @!P0 LDG.E.U8 R56, desc[UR6][R4.64] ;  /* 0x0000000604388981 */ /* 0x0000a2000c1e1100 */
[----:B------:R-:W-:-:S02]  /*13d50*/  PRMT R53, RZ, 0x7610, R53 ;  /* 0x00007610ff357816 */ /* 0x000fc40000000035 */
[----:B------:R-:W-:Y:S01]  /*13d60*/  PRMT R52, RZ, 0x7610, R52 ;  /* 0x00007610ff347816 */ /* 0x000fe20000000034 */
[----:B------:R-:W2:Y:S01]  /*13d70*/  LDL R48, [R1+0x838] ;  /* 0x0008380001307983 */ /* 0x000ea20000100800 */
[----:B------:R-:W-:-:S03]  /*13d80*/  PRMT R51, RZ, 0x7610, R51 ;  /* 0x00007610ff337816 */ /* 0x000fc60000000033 */
[----:B------:R-:W2:Y:S01]  /*13d90*/  LDL R47, [R1+0x814] ;  /* 0x00081400012f7983 */ /* 0x000ea20000100800 */
[----:B0-----:R-:W-:Y:S02]  /*13da0*/  @!P0 IMAD.MOV.U32 R4, RZ, RZ, R36 ;  /* 0x000000ffff048224 */ /* 0x001fe400078e0024 */
[----:B------:R-:W-:Y:S01]  /*13db0*/  @!P0 IMAD.MOV.U32 R5, RZ, RZ, R38 ;  /* 0x000000ffff058224 */ /* 0x000fe200078e0026 */
[----:B------:R-:W2:Y:S04]  /*13dc0*/  LDL R36, [R1+0x894] ;  /* 0x0008940001247983 */ /* 0x000ea80000100800 */
[----:B------:R0:W2:Y:S04]  /*13dd0*/  @!P0 LDG.E.U8 R55, desc[UR6][R4.64] ;  /* 0x0000000604378981 */ /* 0x0000a8000c1e1100 */
[----:B------:R-:W2:Y:S01]  /*13de0*/  LDL R46, [R1+0x818] ;  /* 0x00081800012e7983 */ /* 0x000ea20000100800 */
[----:B------:R-:W-:-:S03]  /*13df0*/  PRMT R252, RZ, 0x7610, R252 ;  /* 0x00007610fffc7816 */ /* 0x000fc600000000fc */
[----:B------:R-:W2:Y:S01]  /*13e00*/  LDL R45, [R1+0x7f4] ;  /* 0x0007f400012d7983 */ /* 0x000ea20000100800 */
[----:B0-----:R-:W-:Y:S02]  /*13e10*/  @!P0 IMAD.MOV.U32 R4, RZ, RZ, R34 ;  /* 0x000000ffff048224 */ /* 0x001fe400078e0022 */
[----:B------:R-:W-:Y:S01]  /*13e20*/  @!P0 IMAD.MOV.U32 R5, RZ, RZ, R35 ;  /* 0x000000ffff058224 */ /* 0x000fe200078e0023 */
[----:B------:R-:W2:Y:S04]  /*13e30*/  LDL R34, [R1+0x874] ;  /* 0x0008740001227983 */ /* 0x000ea80000100800 */
[----:B------:R-:W2:Y:S04]  /*13e40*/  LDL R35, [R1+0x898] ;  /* 0x0008980001237983 */ /* 0x000ea80000100800 */
[----:B------:R0:W2:Y:S01]  /*13e50*/  @!P0 LDG.E.U8 R54, desc[UR6][R4.64] ;  /* 0x0000000604368981 */ /* 0x0000a2000c1e1100 */
[----:B------:R-:W-:-:S03]  /*13e60*/  LOP3.LUT R216, R216, 0xffff, RZ, 0xc0, !PT ;  /* 0x0000ffffd8d87812 */ /* 0x000fc600078ec0ff */
[----:B------:R-:W2:Y:S01]  /*13e70*/  LDL R44, [R1+0x7f8] ;  /* 0x0007f800012c7983 */ /* 0x000ea20000100800 */
[----:B------:R-:W-:Y:S02]  /*13e80*/  LOP3.LUT R213, R213, 0xffff, RZ, 0xc0, !PT ;  /* 0x0000ffffd5d57812 */ /* 0x000fe400078ec0ff */
[----:B------:R-:W-:Y:S01]  /*13e90*/  LOP3.LUT R210, R210, 0xffff, RZ, 0xc0, !PT ;  /* 0x0000ffffd2d27812 */ /* 0x000fe200078ec0ff */
[----:B------:R-:W2:Y:S01]  /*13ea0*/  LDL R43, [R1+0x7d4] ;  /* 0x0007d400012b7983 */ /* 0x000ea20000100800 */
[----:B0-----:R-:W-:-:S03]  /*13eb0*/  @!P0 IMAD.MOV.U32 R5, RZ, RZ, R33 ;  /* 0x000000ffff058224 */ /* 0x001fc600078e0021 */
[----:B------:R-:W2:Y:S01]  /*13ec0*/  LDL R33, [R1+0x878] ;  /* 0x0008780001217983 */ /* 0x000ea20000100800 */
[----:B------:R-:W-:-:S03]  /*13ed0*/  @!P0 IMAD.MOV.U32 R4, RZ, RZ, R26 ;  /* 0x000000ffff048224 */ /* 0x000fc600078e001a */
[----:B------:R-:W2:Y:S04]  /*13ee0*/  LDL R26, [R1+0x854] ;  /* 0x00085400011a7983 */ /* 0x000ea80000100800 */
[----:B------:R4:W2:Y:S01]  /*13ef0*/  @!P0 LDG.E.U8 R53, desc[UR6][R4.64] ;  /* 0x0000000604358981 */ /* 0x0008a2000c1e1100 */
[----:B------:R-:W-:Y:S02]  /*13f00*/  LOP3.LUT R208, R208, 0xffff, RZ, 0xc0, !PT ;  /* 0x0000ffffd0d07812 */ /* 0x000fe400078ec0ff */
[----:B------:R-:W-:Y:S01]  /*13f10*/  LOP3.LUT R205, R205, 0xffff, RZ, 0xc0, !PT ;  /* 0x0000ffffcdcd7812 */ /* 0x000fe200078ec0ff */
[----:B------:R-:W2:Y:S01]  /*13f20*/  LDL R42, [R1+0x7d8] ;  /* 0x0007d800012a7983 */ /* 0x000ea20000100800 */
[----:B------:R-:W-:Y:S02]  /*13f30*/  LOP3.LUT R201, R201, 0xffff, RZ, 0xc0, !PT ;  /* 0x0000ffffc9c97812 */ /* 0x000fe400078ec0ff */
[----:B------:R-:W-:Y:S01]  /*13f40*/  LOP3.LUT R197, R197, 0xffff, RZ, 0xc0, !PT ;  /* 0x0000ffffc5c57812 */ /* 0x000fe200078ec0ff */
[----:B------:R-:W2:Y:S01]  /*13f50*/  LDL R41, [R1+0x7b4] ;  /* 0x0007b40001297983 */ /* 0x000ea20000100800 */
[----:B------:R-:W-:-:S02]  /*13f60*/  LOP3.LUT R192, R192, 0xffff, RZ, 0xc0, !PT ;  /* 0x0000ffffc0c07812 */ /* 0x000fc400078ec0ff */
[----:B------:R-:W-:Y:S01]  /*13f70*/  LOP3.LUT R186, R186, 0xffff, RZ, 0xc0, !PT ;  /* 0x0000ffffbaba7812 */ /* 0x000fe200078ec0ff */
[----:B------:R-:W2:Y:S01]  /*13f80*/  LDL R40, [R1+0x7b8] ;  /* 0x0007b80001287983 */ /* 0x000ea20000100800 */
[----:B------:R-:W-:Y:S02]  /*13f90*/  LOP3.LUT R181, R181, 0xffff, RZ, 0xc0, !PT ;  /* 0x0000ffffb5b57812 */ /* 0x000fe400078ec0ff */
[----:B------:R-:W-:Y:S01]  /*13fa0*/  LOP3.LUT R177, R177, 0xffff, RZ, 0xc0, !PT ;  /* 0x0000ffffb1b17812 */ /* 0x000fe200078ec0ff */
[----:B------:R-:W2:Y:S01]  /*13fb0*/  LDL R39, [R1+0x794] ;  /* 0x0007940001277983 */ /* 0x000ea20000100800 */
[----:B------:R-:W-:Y:S02]  /*13fc0*/  LOP3.LUT R173, R173, 0xffff, RZ, 0xc0, !PT ;  /* 0x0000ffffadad7812 */ /* 0x000fe400078ec0ff */
[----:B------:R-:W-:Y:S01]  /*13fd0*/  LOP3.LUT R169, R169, 0xffff, RZ, 0xc0, !PT ;  /* 0x0000ffffa9a97812 */ /* 0x000fe200078ec0ff */
[----:B------:R-:W2:Y:S01]  /*13fe0*/  LDL R38, [R1+0x774] ;  /* 0x0007740001267983 */ /* 0x000ea20000100800 */
[----:B----4-:R-:W-:-:S03]  /*13ff0*/  @!P0 IMAD.MOV.U32 R5, RZ, RZ, R10 ;  /* 0x000000ffff058224 */ /* 0x010fc600078e000a */
[----:B------:R-:W4:Y:S01]  /*14000*/  LDL R10, [R1+0x858] ;  /* 0x00085800010a7983 */ /* 0x000f220000100800 */
[----:B---3--:R-:W-:Y:S01]  /*14010*/  @!P0 IMAD.MOV.U32 R4, RZ, RZ, R9 ;  /* 0x000000ffff048224 */ /* 0x008fe200078e0009 */
[----:B------:R-:W-:Y:S02]  /*14020*/  LOP3.LUT R165, R165, 0xffff, RZ, 0xc0, !PT ;  /* 0x0000ffffa5a57812 */ /* 0x000fe400078ec0ff */
[----:B------:R-:W3:Y:S04]  /*14030*/  LDL R9, [R1+0x8b4] ;  /* 0x0008b40001097983 */ /* 0x000ee80000100800 */
[----:B------:R0:W3:Y:S01]  /*14040*/  @!P0 LDG.E.U8 R52, desc[UR6][R4.64] ;  /* 0x0000000604348981 */ /* 0x0000e2000c1e1100 */
[----:B------:R-:W-:Y:S01]  /*14050*/  LOP3.LUT R161, R161, 0xffff, RZ, 0xc0, !PT ;  /* 0x0000ffffa1a17812 */ /* 0x000fe200078ec0ff */
[----:B0-----:R-:W-:-:S02]  /*14060*/  @!P0 IMAD.MOV.U32 R4, RZ, RZ, R7 ;  /* 0x000000ffff048224 */ /* 0x001fc400078e0007 */
[----:B--2---:R-:W-:Y:S01]  /*14070*/  @!P0 IMAD.MOV.U32 R5, RZ, RZ, R8 ;  /* 0x000000ffff058224 */ /* 0x004fe200078e0008 */
[----:B------:R-:W-:Y:S01]  /*14080*/  LOP3.LUT R158, R158, 0xffff, RZ, 0xc0, !PT ;  /* 0x0000ffff9e9e7812 */ /* 0x000fe200078ec0ff */
[----:B------:R-:W3:Y:S04]  /*14090*/  LDL R8, [R1+0x8b8] ;  /* 0x0008b80001087983 */ /* 0x000ee80000100800 */
[----:B------:R0:W2:Y:S01]  /*140a0*/  @!P0 LDG.E.U8 R51, desc[UR6][R4.64] ;  /* 0x0000000604338981 */ /* 0x0000a2000c1e1100 */
[----:B------:R-:W-:Y:S02]  /*140b0*/  PRMT R213, R216, 0x3340, R213 ;  /* 0x00003340d8d57816 */ /* 0x000fe400000000d5 */
[----:B------:R-:W-:Y:S01]  /*140c0*/  PRMT R201, R205, 0x3340, R201 ;  /* 0x00003340cdc97816 */ /* 0x000fe200000000c9 */
[----:B0-----:R-:W-:Y:S01]  /*140d0*/  @!P0 IMAD.MOV.U32 R5, RZ, RZ, R6 ;  /* 0x000000ffff058224 */ /* 0x001fe200078e0006 */
[----:B------:R-:W-:-:S02]  /*140e0*/  PRMT R181, R186, 0x3340, R181 ;  /* 0x00003340bab57816 */ /* 0x000fc400000000b5 */
[----:B------:R-:W-:Y:S02]  /*140f0*/  PRMT R6, R177, 0x3340, R173 ;  /* 0x00003340b1067816 */ /* 0x000fe400000000ad */
[----:B------:R-:W-:Y:S02]  /*14100*/  PRMT R165, R169, 0x3340, R165 ;  /* 0x00003340a9a57816 */ /* 0x000fe400000000a5 */
[----:B------:R-:W-:Y:S02]  /*14110*/  PRMT R7, R161, 0x3340, R158 ;  /* 0x00003340a1077816 */ /* 0x000fe4000000009e */
[----:B------:R-:W-:Y:S02]  /*14120*/  PRMT R6, R181, 0x5410, R6 ;  /* 0x00005410b5067816 */ /* 0x000fe40000000006 */
[----:B------:R-:W-:Y:S02]  /*14130*/  PRMT R7, R165, 0x5410, R7 ;  /* 0x00005410a5077816 */ /* 0x000fe40000000007 */
[----:B------:R-:W-:-:S02]  /*14140*/  PRMT R250, RZ, 0x7610, R250 ;  /* 0x00007610fffa7816 */ /* 0x000fc400000000fa */
[----:B------:R-:W-:Y:S01]  /*14150*/  PRMT R249, RZ, 0x7610, R249 ;  /* 0x00007610fff97816 */ /* 0x000fe200000000f9 */
[----:B------:R-:W-:-:S05]  /*14160*/  @!P0 IMAD.MOV.U32 R4, RZ, RZ, R31 ;  /* 0x000000ffff048224 */ /* 0x000fca00078e001f */
[----:B------:R0:W2:Y:S02]  /*14170*/  @!P0 LDG.E.U8 R252, desc[UR6][R4.64] ;  /* 0x0000000604fc8981 */ /* 0x0000a4000c1e1100 */
[----:B0-----:R-:W-:Y:S02]  /*14180*/  PRMT R4, R210, 0x3340, R208 ;  /* 0x00003340d2047816 */ /* 0x001fe400000000d0 */
[----:B------:R-:W-:Y:S02]  /*14190*/  PRMT R5, R197, 0x3340, R192 ;  /* 0x00003340c5057816 */ /* 0x000fe400000000c0 */
[----:B------:R-:W-:Y:S02]  /*141a0*/  PRMT R4, R213, 0x5410, R4 ;  /* 0x00005410d5047816 */ /* 0x000fe40000000004 */
[----:B------:R-:W-:-:S05]  /*141b0*/  PRMT R5, R201, 0x5410, R5 ;  /* 0x00005410c9057816 */ /* 0x000fca0000000005 */
[----:B------:R0:W-:Y:S02]  /*141c0*/  STS.128 [R37+UR4+0x2000], R4 ;  /* 0x0020000425007988 */ /* 0x0001e40008000c04 */
[----:B0-----:R-:W-:Y:S02]  /*141d0*/  @!P0 IMAD.MOV.U32 R5, RZ, RZ, R36 ;  /* 0x000000ffff058224 */ /* 0x001fe400078e0024 */
[----:B------:R-:W2:Y:S04]  /*141e0*/  LDL R37, [R1+0x778] ;  /* 0x0007780001257983 */ /* 0x000ea80000100800 */
[----:B------:R-:W2:Y:S01]  /*141f0*/  LDL R36, [R1+0x798] ;  /* 0x0007980001247983 */ /* 0x000ea20000100800 */
[----:B------:R-:W-:-:S03]  /*14200*/  @!P0 IMAD.MOV.U32 R4, RZ, RZ, R35 ;  /* 0x000000ffff048224 */ /* 0x000fc600078e0023 */
[----:B------:R-:W2:Y:S04]  /*14210*/  LDL R35, [R1+0x754] ;  /* 0x0007540001237983 */ /* 0x000ea80000100800 */
[----:B------:R0:W2:Y:S01]  /*14220*/  @!P0 LDG.E.U8 R250, desc[UR6][R4.64] ;  /* 0x0000000604fa8981 */ /* 0x0000a2000c1e1100 */
[----:B------:R-:W-:Y:S02]  /*14230*/  PRMT R248, RZ, 0x7610, R248 ;  /* 0x00007610fff87816 */ /* 0x000fe400000000f8 */
[----:B------:R-:W-:Y:S01]  /*14240*/  PRMT R247, RZ, 0x7610, R247 ;  /* 0x00007610fff77816 */ /* 0x000fe200000000f7 */
[----:B------:R-:W2:Y:S01]  /*14250*/  LDL R7, [R1+0x6f8] ;  /* 0x0006f80001077983 */ /* 0x000ea20000100800 */
[----:B------:R-:W-:Y:S02]  /*14260*/  PRMT R246, RZ, 0x7610, R246 ;  /* 0x00007610fff67816 */ /* 0x000fe400000000f6 */
[----:B------:R-:W-:Y:S01]  /*14270*/  PRMT R245, RZ, 0x7610, R245 ;  /* 0x00007610fff57816 */ /* 0x000fe200000000f5 */
[----:B------:R-:W2:Y:S01]  /*14280*/  LDL R6, [R1+0x6d8] ;  /* 0x0006d80001067983 */ /* 0x000ea20000100800 */
[----:B0-----:R-:W-:-:S02]  /*14290*/  @!P0 IMAD.MOV.U32 R4, RZ, RZ, R33 ;  /* 0x000000ffff048224 */ /* 0x001fc400078e0021 */
[----:B------:R-:W-:Y:S01]  /*142a0*/  @!P0 IMAD.MOV.U32 R5, RZ, RZ, R34 ;  /* 0x000000ffff058224 */ /* 0x000fe200078e0022 */
[----:B------:R-:W2:Y:S04]  /*142b0*/  LDL R33, [R1+0x734] ;  /* 0x0007340001217983 */ /* 0x000ea80000100800 */
[----:B------:R-:W2:Y:S04]  /*142c0*/  LDL R34, [R1+0x758] ;  /* 0x0007580001227983 */ /* 0x000ea80000100800 */
[----:B------:R0:W2:Y:S02]  /*142d0*/  @!P0 LDG.E.U8 R249, desc[UR6][R4.64] ;  /* 0x0000000604f98981 */ /* 0x0000a4000c1e1100 */
[----:B0-----:R-:W-:-:S02]  /*142e0*/  @!P0 IMAD.MOV.U32 R5, RZ, RZ, R26 ;  /* 0x000000ffff058224 */ /* 0x001fc400078e001a */
[----:B------:R-:W2:Y:S01]  /*142f0*/  LDL R26, [R1+0x738] ;  /* 0x00073800011a7983 */ /* 0x000ea20000100800 */
[----:B----4-:R-:W-:-:S03]  /*14300*/  @!P0 IMAD.MOV.U32 R4, RZ, RZ, R10 ;  /* 0x000000ffff048224 */ /* 0x010fc600078e000a */
[----:B------:R-:W4:Y:S04]  /*14310*/  LDL R10, [R1+0x714] ;  /* 0x00071400010a7983 */ /* 0x000f280000100800 */
[----:B------:R0:W4:Y:S02]  /*14320*/  @!P0 LDG.E.U8 R248, desc[UR6][R4.64] ;  /* 0x0000000604f88981 */ /* 0x000124000c1e1100 */
[----:B0-----:R-:W-:Y:S02]  /*14330*/  @!P0 IMAD.MOV.U32 R4, RZ, RZ, R48 ;  /* 0x000000ffff048224 */ /* 0x001fe400078e0030 */
[----:B------:R-:W-:-:S05]  /*14340*/  @!P0 IMAD.MOV.U32 R5, RZ, RZ, R50 ;  /* 0x000000ffff058224 */ /* 0x000fca00078e0032 */
[----:B------:R0:W4:Y:S02]  /*14350*/  @!P0 LDG.E.U8 R247, desc[UR6][R4.64] ;  /* 0x0000000604f78981 */ /* 0x000124000c1e1100 */
[----:B0-----:R-:W-:Y:S02]  /*14360*/  @!P0 IMAD.MOV.U32 R4, RZ, RZ, R46 ;  /* 0x000000ffff048224 */ /* 0x001fe400078e002e */
[----:B------:R-:W-:-:S05]  /*14370*/  @!P0 IMAD.MOV.U32 R5, RZ, RZ, R47 ;  /* 0x000000ffff058224 */ /* 0x000fca00078e002f */
[----:B------:R0:W4:Y:S01]  /*14380*/  @!P0 LDG.E.U8 R246, desc[UR6][R4.64] ;  /* 0x0000000604f68981 */ /* 0x000122000c1e1100 */
[----:B------:R-:W-:Y:S01]  /*14390*/  PRMT R244, RZ, 0x7610, R244 ;  /* 0x00007610fff47816 */ /* 0x000fe200000000f4 */
[----:B0-----:R-:W-:Y:S02]  /*143a0*/  @!P0 IMAD.MOV.U32 R4, RZ, RZ, R44 ;  /* 0x000000ffff048224 */ /* 0x001fe400078e002c */
[----:B------:R-:W-:-:S05]  /*143b0*/  @!P0 IMAD.MOV.U32 R5, RZ, RZ, R45 ;  /* 0x000000ffff058224 */ /* 0x000fca00078e002d */
[----:B------:R0:W4:Y:S01]  /*143c0*/  @!P0 LDG.E.U8 R245, desc[UR6][R4.64] ;  /* 0x0000000604f58981 */ /* 0x000122000c1e1100 */
[----:B------:R-:W-:Y:S02]  /*143d0*/  PRMT R243, RZ, 0x7610, R243 ;  /* 0x00007610fff37816 */ /* 0x000fe400000000f3 */
[----:B------:R-:W-:Y:S02]  /*143e0*/  PRMT R251, RZ, 0x7610, R251 ;  /* 0x00007610fffb7816 */ /* 0x000fe400000000fb */
[----:B------:R-:W-:-:S04]  /*143f0*/  PRMT R242, RZ, 0x7610, R242 ;  /* 0x00007610fff27816 */ /* 0x000fc800000000f2 */
[----:B---3--:R-:W3:Y:S01]  /*14400*/  @!P0 LDG.E.U8 R251, desc[UR6][R8.64] ;  /* 0x0000000608fb8981 */ /* 0x008ee2000c1e1100 */
[----:B0-----:R-:W-:Y:S02]  /*14410*/  @!P0 IMAD.MOV.U32 R4, RZ, RZ, R42 ;  /* 0x000000ffff048224 */ /* 0x001fe400078e002a */
[----:B------:R-:W-:-:S05]  /*14420*/  @!P0 IMAD.MOV.U32 R5, RZ, RZ, R43 ;  /* 0x000000ffff058224 */ /* 0x000fca00078e002b */
[----:B------:R0:W3:Y:S01]  /*14430*/  @!P0 LDG.E.U8 R244, desc[UR6][R4.64] ;  /* 0x0000000604f48981 */ /* 0x0000e2000c1e1100 */
[----:B------:R-:W-:-:S03]  /*14440*/  PRMT R241, RZ, 0x7610, R241 ;  /* 0x00007610fff17816 */ /* 0x000fc600000000f1 */
[----:B------:R-:W3:Y:S01]  /*14450*/  LDL R9, [R1+0x718] ;  /* 0x0007180001097983 */ /* 0x000ee20000100800 */
[----:B------:R-:W-:-:S03]  /*14460*/  PRMT R240, RZ, 0x7610, R240 ;  /* 0x00007610fff07816 */ /* 0x000fc600000000f0 */
[----:B------:R-:W3:Y:S01]  /*14470*/  LDL R8, [R1+0x6f4] ;  /* 0x0006f40001087983 */ /* 0x000ee20000100800 */
[----:B0-----:R-:W-:Y:S02]  /*14480*/  @!P0 IMAD.MOV.U32 R4, RZ, RZ, R40 ;  /* 0x000000ffff048224 */ /* 0x001fe400078e0028 */
[----:B------:R-:W-:-:S05]  /*14490*/  @!P0 IMAD.MOV.U32 R5, RZ, RZ, R41 ;  /* 0x000000ffff058224 */ /* 0x000fca00078e0029 */
[----:B------:R0:W3:Y:S02]  /*144a0*/  @!P0 LDG.E.U8 R243, desc[UR6][R4.64] ;  /* 0x0000000604f38981 */ /* 0x0000e4000c1e1100 */
[----:B0-----:R-:W-:Y:S01]  /*144b0*/  @!P0 IMAD.MOV.U32 R5, RZ, RZ, R39 ;  /* 0x000000ffff058224 */ /* 0x001fe200078e0027 */
[----:B------:R-:W-:Y:S01]  /*144c0*/  PRMT R239, RZ, 0x7610, R239 ;  /* 0x00007610ffef7816 */ /* 0x000fe200000000ef */
[----:B------:R-:W-:Y:S02]  /*144d0*/  IMAD.MOV.U32 R151, RZ, RZ, R0 ;  /* 0x000000ffff977224 */ /* 0x000fe400078e0000 */
[----:B--2---:R-:W-:Y:S02]  /*144e0*/  @!P0 IMAD.MOV.U32 R4, RZ, RZ, R36 ;  /* 0x000000ffff048224 */ /* 0x004fe400078e0024 */
[----:B------:R-:W2:Y:S04]  /*144f0*/  LDL.LU R36, [R1+0x6d4] ;  /* 0x0006d40001247983 */ /* 0x000ea80000300800 */
[----:B------:R0:W2:Y:S04]  /*14500*/  @!P0 LDG.E.U8 R242, desc[UR6][R4.64] ;  /* 0x0000000604f28981 */ /* 0x0000a8000c1e1100 */
[----:B------:R-:W2:Y:S04]  /*14510*/  LDL R67, [R1+0xa0c] ;  /* 0x000a0c0001437983 */ /* 0x000ea80000100800 */
[----:B------:R-:W2:Y:S01]  /*14520*/  LDL R66, [R1+0xa10] ;  /* 0x000a100001427983 */ /* 0x000ea20000100800 */
[----:B0-----:R-:W-:-:S02]  /*14530*/  @!P0 IMAD.MOV.U32 R4, RZ, RZ, R37 ;  /* 0x000000ffff048224 */ /* 0x001fc400078e0025 */
[----:B------:R-:W-:Y:S01]  /*14540*/  @!P0 IMAD.MOV.U32 R5, RZ, RZ, R38 ;  /* 0x000000ffff058224 */ /* 0x000fe200078e0026 */
[----:B------:R-:W2:Y:S04]  /*14550*/  LDL R37, [R1+0xa34] ;  /* 0x000a340001257983 */ /* 0x000ea80000100800 */
        /* <DEDUP_REMOVED lines=12> */
[----:B------:R4:W2:Y:S02]  /*14620*/  @!P0 LDG.E.U8 R239, desc[UR6][R4.64] ;  /* 0x0000000604ef8981 */ /* 0x0008a4000c1e1100 */
[----:B----4-:R-:W-:Y:S02]  /*14630*/  @!P0 IMAD.MOV.U32 R5, RZ, RZ, R10 ;  /* 0x000000ffff058224 */ /* 0x010fe400078e000a */
[----:B------:R-:W4:Y:S04]  /*14640*/  LDL R10, [R1+0xa30] ;  /* 0x000a3000010a7983 */ /* 0x000f280000100800 */
[----:B------:R-:W4:Y:S04]  /*14650*/  LDL.LU R45, [R1+0x678] ;  /* 0x00067800012d7983 */ /* 0x000f280000300800 */
[----:B------:R-:W4:Y:S04]  /*14660*/  LDL.LU R44, [R1+0x6b4] ;  /* 0x0006b400012c7983 */ /* 0x000f280000300800 */
[----:B------:R-:W4:Y:S04]  /*14670*/  LDL.LU R41, [R1+0x698] ;  /* 0x0006980001297983 */ /* 0x000f280000300800 */
[----:B------:R-:W4:Y:S04]  /*14680*/  LDL.LU R33, [R1+0x6b8] ;  /* 0x0006b80001217983 */ /* 0x000f280000300800 */
[----:B------:R-:W4:Y:S01]  /*14690*/  LDL.LU R26, [R1+0x694] ;  /* 0x00069400011a7983 */ /* 0x000f220000300800 */
[----:B------:R-:W-:-:S02]  /*146a0*/  PRMT R238, RZ, 0x7610, R238 ;  /* 0x00007610ffee7816 */ /* 0x000fc400000000ee */
[----:B------:R-:W-:Y:S01]  /*146b0*/  PRMT R237, RZ, 0x7610, R237 ;  /* 0x00007610ffed7816 */ /* 0x000fe200000000ed */
[----:B------:R-:W4:Y:S01]  /*146c0*/  LDL R63, [R1+0x9cc] ;  /* 0x0009cc00013f7983 */ /* 0x000f220000100800 */
[----:B------:R-:W-:-:S03]  /*146d0*/  PRMT R236, RZ, 0x7610, R236 ;  /* 0x00007610ffec7816 */ /* 0x000fc600000000ec */
[----:B------:R-:W4:Y:S01]  /*146e0*/  LDL R50, [R1+0x9d0] ;  /* 0x0009d00001327983 */ /* 0x000f220000100800 */
[----:B------:R-:W-:Y:S02]  /*146f0*/  LOP3.LUT R194, R194, 0xffff, RZ, 0xc0, !PT ;  /* 0x0000ffffc2c27812 */ /* 0x000fe400078ec0ff */
        /* <DEDUP_REMOVED lines=22> */
[----:B---3--:R-:W-:-:S05]  /*14860*/  @!P0 IMAD.MOV.U32 R4, RZ, RZ, R9 ;  /* 0x000000ffff048224 */ /* 0x008fca00078e0009 */
[----:B------:R0:W3:Y:S02]  /*14870*/  @!P0 LDG.E.U8 R238, desc[UR6][R4.64] ;  /* 0x0000000604ee8981 */ /* 0x0000e4000c1e1100 */
[----:B0-----:R-:W-:Y:S02]  /*14880*/  @!P0 IMAD.MOV.U32 R4, RZ, RZ, R7 ;  /* 0x000000ffff048224 */ /* 0x001fe400078e0007 */
[----:B------:R-:W-:-:S05]  /*14890*/  @!P0 IMAD.MOV.U32 R5, RZ, RZ, R8 ;  /* 0x000000ffff058224 */ /* 0x000fca00078e0008 */
[----:B------:R0:W3:Y:S01]  /*148a0*/  @!P0 LDG.E.U8 R237, desc[UR6][R4.64] ;  /* 0x0000000604ed8981 */ /* 0x0000e2000c1e1100 */
[----:B------:R-:W-:Y:S02]  /*148b0*/  PRMT R188, R194, 0x3340, R188 ;  /* 0x00003340c2bc7816 */ /* 0x000fe400000000bc */
[----:B------:R-:W-:Y:S01]  /*148c0*/  PRMT R170, R174, 0x3340, R170 ;  /* 0x00003340aeaa7816 */ /* 0x000fe200000000aa */
[----:B0-----:R-:W-:Y:S01]  /*148d0*/  @!P0 IMAD.MOV.U32 R4, RZ, RZ, R6 ;  /* 0x000000ffff048224 */ /* 0x001fe200078e0006 */
[----:B------:R-:W-:Y:S02]  /*148e0*/  PRMT R156, R159, 0x3340, R156 ;  /* 0x000033409f9c7816 */ /* 0x000fe4000000009c */
[----:B------:R-:W-:Y:S02]  /*148f0*/  PRMT R6, R154, 0x3340, R152 ;  /* 0x000033409a067816 */ /* 0x000fe40000000098 */
[----:B------:R-:W-:Y:S02]  /*14900*/  PRMT R20, R22, 0x3340, R20 ;  /* 0x0000334016147816 */ /* 0x000fe40000000014 */
[----:B------:R-:W-:-:S02]  /*14910*/  PRMT R7, R18, 0x3340, R16 ;  /* 0x0000334012077816 */ /* 0x000fc40000000010 */
[----:B------:R-:W-:Y:S02]  /*14920*/  PRMT R6, R156, 0x5410, R6 ;  /* 0x000054109c067816 */ /* 0x000fe40000000006 */
[----:B------:R-:W-:Y:S02]  /*14930*/  PRMT R7, R20, 0x5410, R7 ;  /* 0x0000541014077816 */ /* 0x000fe40000000007 */
[----:B------:R-:W-:Y:S02]  /*14940*/  PRMT R234, RZ, 0x7610, R234 ;  /* 0x00007610ffea7816 */ /* 0x000fe400000000ea */
[----:B------:R-:W-:Y:S01]  /*14950*/  PRMT R233, RZ, 0x7610, R233 ;  /* 0x00007610ffe97816 */ /* 0x000fe200000000e9 */
[----:B--2---:R-:W-:-:S05]  /*14960*/  @!P0 IMAD.MOV.U32 R5, RZ, RZ, R36 ;  /* 0x000000ffff058224 */ /* 0x004fca00078e0024 */
[----:B------:R0:W2:Y:S02]  /*14970*/  @!P0 LDG.E.U8 R236, desc[UR6][R4.64] ;  /* 0x0000000604ec8981 */ /* 0x0000a4000c1e1100 */
[----:B0-----:R-:W-:Y:S02]  /*14980*/  PRMT R4, R182, 0x3340, R178 ;  /* 0x00003340b6047816 */ /* 0x001fe400000000b2 */
[----:B------:R-:W-:Y:S02]  /*14990*/  PRMT R5, R166, 0x3340, R162 ;  /* 0x00003340a6057816 */ /* 0x000fe400000000a2 */
[----:B------:R-:W-:Y:S02]  /*149a0*/  PRMT R4, R188, 0x5410, R4 ;  /* 0x00005410bc047816 */ /* 0x000fe40000000004 */
[----:B------:R-:W-:Y:S02]  /*149b0*/  PRMT R5, R170, 0x5410, R5 ;  /* 0x00005410aa057816 */ /* 0x000fe40000000005 */
[----:B------:R-:W-:-:S02]  /*149c0*/  PRMT R232, RZ, 0x7610, R232 ;  /* 0x00007610ffe87816 */ /* 0x000fc400000000e8 */
[----:B------:R-:W-:Y:S01]  /*149d0*/  PRMT R235, RZ, 0x7610, R235 ;  /* 0x00007610ffeb7816 */ /* 0x000fe200000000eb */
[----:B------:R0:W-:Y:S04]  /*149e0*/  STS.128 [R0+UR4], R4 ;  /* 0x0000000400007988 */ /* 0x0001e80008000c04 */
[----:B0-----:R-:W3:Y:S04]  /*149f0*/  LDL R7, [R1+0x8cc] ;  /* 0x0008cc0001077983 */ /* 0x001ee80000100800 */
[----:B------:R-:W2:Y:S01]  /*14a00*/  LDL R6, [R1+0x8d0] ;  /* 0x0008d00001067983 */ /* 0x000ea20000100800 */
[----:B----4-:R-:W-:-:S02]  /*14a10*/  @!P0 IMAD.MOV.U32 R4, RZ, RZ, R41 ;  /* 0x000000ffff048224 */ /* 0x010fc400078e0029 */
[----:B------:R-:W-:-:S05]  /*14a20*/  @!P0 IMAD.MOV.U32 R5, RZ, RZ, R26 ;  /* 0x000000ffff058224 */ /* 0x000fca00078e001a */
[----:B------:R0:W4:Y:S02]  /*14a30*/  @!P0 LDG.E.U8 R234, desc[UR6][R4.64] ;  /* 0x0000000604ea8981 */ /* 0x000124000c1e1100 */
[----:B0-----:R-:W-:Y:S02]  /*14a40*/  @!P0 IMAD.MOV.U32 R4, RZ, RZ, R45 ;  /* 0x000000ffff048224 */ /* 0x001fe400078e002d */
[----:B------:R-:W-:Y:S02]  /*14a50*/  @!P0 IMAD.MOV.U32 R5, RZ, RZ, R38 ;  /* 0x000000ffff058224 */ /* 0x000fe400078e0026 */
[----:B------:R-:W3:Y:S04]  /*14a60*/  LDL R38, [R1+0x950] ;  /* 0x0009500001267983 */ /* 0x000ee80000100800 */
[----:B------:R0:W4:Y:S01]  /*14a70*/  @!P0 LDG.E.U8 R233, desc[UR6][R4.64] ;  /* 0x0000000604e98981 */ /* 0x000122000c1e1100 */
[----:B------:R-:W-:-:S02]  /*14a80*/  @!P0 IMAD.MOV.U32 R8, RZ, RZ, R33 ;  /* 0x000000ffff088224 */ /* 0x000fc400078e0021 */
[----:B------:R-:W-:-:S05]  /*14a90*/  @!P0 IMAD.MOV.U32 R9, RZ, RZ, R44 ;  /* 0x000000ffff098224 */ /* 0x000fca00078e002c */
[----:B------:R-:W4:Y:S01]  /*14aa0*/  @!P0 LDG.E.U8 R235, desc[UR6][R8.64] ;  /* 0x0000000608eb8981 */ /* 0x000f22000c1e1100 */
[----:B0-----:R-:W-:Y:S02]  /*14ab0*/  @!P0 IMAD.MOV.U32 R4, RZ, RZ, R35 ;  /* 0x000000ffff048224 */ /* 0x001fe400078e0023 */
[----:B------:R-:W-:Y:S01]  /*14ac0*/  @!P0 IMAD.MOV.U32 R5, RZ, RZ, R37 ;  /* 0x000000ffff058224 */ /* 0x000fe200078e0025 */
[----:B------:R-:W2:Y:S04]  /*14ad0*/  LDL R35, [R1+0x930] ;  /* 0x0009300001237983 */ /* 0x000ea80000100800 */
[----:B------:R-:W4:Y:S04]  /*14ae0*/  LDL R37, [R1+0x92c] ;  /* 0x00092c0001257983 */ /* 0x000f280000100800 */
[----:B------:R0:W4:Y:S04]  /*14af0*/  @!P0 LDG.E.U8 R232, desc[UR6][R4.64] ;  /* 0x0000000604e88981 */ /* 0x000128000c1e1100 */
[----:B------:R-:W4:Y:S04]  /*14b00*/  LDL R9, [R1+0x8ec] ;  /* 0x0008ec0001097983 */ /* 0x000f280000100800 */
[----:B------:R-:W4:Y:S01]  /*14b10*/  LDL R8, [R1+0x8f0] ;  /* 0x0008f00001087983 */ /* 0x000f220000100800 */
[----:B0-----:R-:W-:-:S02]  /*14b20*/  @!P0 IMAD.MOV.U32 R4, RZ, RZ, R10 ;  /* 0x000000ffff048224 */ /* 0x001fc400078e000a */
[----:B------:R-:W-:Y:S01]  /*14b30*/  @!P0 IMAD.MOV.U32 R5, RZ, RZ, R34 ;  /* 0x000000ffff058224 */ /* 0x000fe200078e0022 */
[----:B------:R-:W4:Y:S04]  /*14b40*/  LDL R10, [R1+0x910] ;  /* 0x00091000010a7983 */ /* 0x000f280000100800 */
[----:B------:R-:W4:Y:S01]  /*14b50*/  LDL R34, [R1+0x90c] ;  /* 0x00090c0001227983 */ /* 0x000f220000100800 */
[----:B------:R-:W-:Y:S02]  /*14b60*/  PRMT R231, RZ, 0x7610, R231 ;  /* 0x00007610ffe77816 */ /* 0x000fe400000000e7 */
[----:B------:R-:W-:-:S04]  /*14b70*/  PRMT R230, RZ, 0x7610, R230 ;  /* 0x00007610ffe67816 */ /* 0x000fc800000000e6 */
[----:B------:R0:W4:Y:S01]  /*14b80*/  @!P0 LDG.E.U8 R231, desc[UR6][R4.64] ;  /* 0x0000000604e78981 */ /* 0x000122000c1e1100 */
[----:B------:R-:W-:Y:S01]  /*14b90*/  PRMT R229, RZ, 0x7610, R229 ;  /* 0x00007610ffe57816 */ /* 0x000fe200000000e5 */
[----:B0-----:R-:W-:Y:S02]  /*14ba0*/  @!P0 IMAD.MOV.U32 R4, RZ, RZ, R66 ;  /* 0x000000ffff048224 */ /* 0x001fe400078e0042 */
[----:B------:R-:W-:-:S05]  /*14bb0*/  @!P0 IMAD.MOV.U32 R5, RZ, RZ, R67 ;  /* 0x000000ffff058224 */ /* 0x000fca00078e0043 */
        /* <DEDUP_REMOVED lines=15> */
[----:B------:R-:W-:Y:S01]  /*14cb0*/  @!P0 IMAD.MOV.U32 R5, RZ, RZ, R46 ;  /* 0x000000ffff058224 */ /* 0x000fe200078e002e */
[----:B------:R-:W-:Y:S02]  /*14cc0*/  PRMT R224, RZ, 0x7610, R224 ;  /* 0x00007610ffe07816 */ /* 0x000fe400000000e0 */
[----:B------:R-:W-:Y:S02]  /*14cd0*/  PRMT R223, RZ, 0x7610, R223 ;  /* 0x00007610ffdf7816 */ /* 0x000fe400000000df */
[----:B------:R-:W-:Y:S01]  /*14ce0*/  PRMT R222, RZ, 0x7610, R222 ;  /* 0x00007610ffde7816 */ /* 0x000fe200000000de */
[----:B------:R0:W4:Y:S01]  /*14cf0*/  @!P0 LDG.E.U8 R226, desc[UR6][R4.64] ;  /* 0x0000000604e28981 */ /* 0x000122000c1e1100 */
[----:B------:R-:W-:-:S02]  /*14d00*/  PRMT R221, RZ, 0x7610, R221 ;  /* 0x00007610ffdd7816 */ /* 0x000fc400000000dd */
[----:B------:R-:W-:Y:S01]  /*14d10*/  PRMT R220, RZ, 0x7610, R220 ;  /* 0x00007610ffdc7816 */ /* 0x000fe200000000dc */
[----:B------:R-:W-:Y:S01]  /*14d20*/  IMAD.MOV.U32 R150, RZ, RZ, R151 ;  /* 0x000000ffff967224 */ /* 0x000fe200078e0097 */
[----:B------:R-:W-:Y:S01]  /*14d30*/  LOP3.LUT R204, R204, 0xffff, RZ, 0xc0, !PT ;  /* 0x0000ffffcccc7812 */ /* 0x000fe200078ec0ff */
[----:B------:R-:W4:Y:S01]  /*14d40*/  LDL R46, [R1+0x80c] ;  /* 0x00080c00012e7983 */ /* 0x000f220000100800 */
[----:B0-----:R-:W-:Y:S01]  /*14d50*/  @!P0 IMAD.MOV.U32 R4, RZ, RZ, R40 ;  /* 0x000000ffff048224 */ /* 0x001fe200078e0028 */
[----:B------:R-:W-:Y:S01]  /*14d60*/  LOP3.LUT R200, R200, 0xffff, RZ, 0xc0, !PT ;  /* 0x0000ffffc8c87812 */ /* 0x000fe200078ec0ff */
[----:B------:R-:W-:Y:S01]  /*14d70*/  @!P0 IMAD.MOV.U32 R5, RZ, RZ, R42 ;  /* 0x000000ffff058224 */ /* 0x000fe200078e002a */
[----:B------:R-:W-:Y:S01]  /*14d80*/  LOP3.LUT R196, R196, 0xffff, RZ, 0xc0, !PT ;  /* 0x0000ffffc4c47812 */ /* 0x000fe200078ec0ff */
[----:B------:R-:W4:Y:S04]  /*14d90*/  LDL R43, [R1+0x810] ;  /* 0x00081000012b7983 */ /* 0x000f280000100800 */
[----:B------:R0:W4:Y:S02]  /*14da0*/  @!P0 LDG.E.U8 R225, desc[UR6][R4.64] ;  /* 0x0000000604e18981 */ /* 0x000124000c1e1100 */
[----:B0-----:R-:W-:-:S02]  /*14db0*/  @!P0 IMAD.MOV.U32 R5, RZ, RZ, R39 ;  /* 0x000000ffff058224 */ /* 0x001fc400078e0027 */
[----:B---3--:R-:W-:-:S05]  /*14dc0*/  @!P0 IMAD.MOV.U32 R4, RZ, RZ, R38 ;  /* 0x000000ffff048224 */ /* 0x008fca00078e0026 */
[----:B------:R2:W3:Y:S02]  /*14dd0*/  @!P0 LDG.E.U8 R224, desc[UR6][R4.64] ;  /* 0x0000000604e08981 */ /* 0x0004e4000c1e1100 */
[----:B--2---:R-:W-:Y:S02]  /*14de0*/  @!P0 IMAD.MOV.U32 R4, RZ, RZ, R35 ;  /* 0x000000ffff048224 */ /* 0x004fe400078e0023 */
[----:B------:R-:W2:Y:S01]  /*14df0*/  LDL R35, [R1+0x86c] ;  /* 0x00086c0001237983 */ /* 0x000ea20000100800 */
[----:B----4-:R-:W-:-:S03]  /*14e00*/  @!P0 IMAD.MOV.U32 R5, RZ, RZ, R37 ;  /* 0x000000ffff058224 */ /* 0x010fc600078e0025 */
[----:B------:R-:W4:Y:S04]  /*14e10*/  LDL R37, [R1+0x88c] ;  /* 0x00088c0001257983 */ /* 0x000f280000100800 */
[----:B------:R0:W3:Y:S02]  /*14e20*/  @!P0 LDG.E.U8 R223, desc[UR6][R4.64] ;  /* 0x0000000604df8981 */ /* 0x0000e4000c1e1100 */
[----:B0-----:R-:W-:Y:S02]  /*14e30*/  @!P0 IMAD.MOV.U32 R4, RZ, RZ, R10 ;  /* 0x000000ffff048224 */ /* 0x001fe400078e000a */
[----:B------:R-:W-:Y:S02]  /*14e40*/  @!P0 IMAD.MOV.U32 R5, RZ, RZ, R34 ;  /* 0x000000ffff058224 */ /* 0x000fe400078e0022 */
[----:B------:R-:W3:Y:S04]  /*14e50*/  LDL R34, [R1+0x84c] ;  /* 0x00084c0001227983 */ /* 0x000ee80000100800 */
[----:B------:R0:W3:Y:S02]  /*14e60*/  @!P0 LDG.E.U8 R222, desc[UR6][R4.64] ;  /* 0x0000000604de8981 */ /* 0x0000e4000c1e1100 */
[----:B0-----:R-:W-:-:S02]  /*14e70*/  @!P0 IMAD.MOV.U32 R4, RZ, RZ, R8 ;  /* 0x000000ffff048224 */ /* 0x001fc400078e0008 */
[----:B------:R-:W-:-:S05]  /*14e80*/  @!P0 IMAD.MOV.U32 R5, RZ, RZ, R9 ;  /* 0x000000ffff058224 */ /* 0x000fca00078e0009 */
[----:B------:R0:W3:Y:S02]  /*14e90*/  @!P0 LDG.E.U8 R221, desc[UR6][R4.64] ;  /* 0x0000000604dd8981 */ /* 0x0000e4000c1e1100 */
[----:B0-----:R-:W-:Y:S02]  /*14ea0*/  @!P0 IMAD.MOV.U32 R4, RZ, RZ, R6 ;  /* 0x000000ffff048224 */ /* 0x001fe400078e0006 */
[----:B------:R-:W-:-:S05]  /*14eb0*/  @!P0 IMAD.MOV.U32 R5, RZ, RZ, R7 ;  /* 0x000000ffff058224 */ /* 0x000fca00078e0007 */
[----:B------:R0:W3:Y:S02]  /*14ec0*/  @!P0 LDG.E.U8 R220, desc[UR6][R4.64] ;  /* 0x0000000604dc8981 */ /* 0x0000e4000c1e1100 */
[----:B0-----:R-:W-:Y:S02]  /*14ed0*/  LOP3.LUT R5, R28, 0xffff, RZ, 0xc0, !PT ;  /* 0x0000ffff1c057812 */ /* 0x001fe400078ec0ff */
[----:B------:R-:W-:Y:S01]  /*14ee0*/  LOP3.LUT R4, R12, 0xffff, RZ, 0xc0, !PT ;  /* 0x0000ffff0c047812 */ /* 0x000fe200078ec0ff */
[----:B------:R-:W2:Y:S04]  /*14ef0*/  LDL R28, [R1+0x8ac] ;  /* 0x0008ac00011c7983 */ /* 0x000ea80000100800 */
[----:B------:R-:W3:Y:S01]  /*14f00*/  LDL R12, [R1+0x8b0] ;  /* 0x0008b000010c7983 */ /* 0x000ee20000100800 */
[----:B------:R-:W-:-:S02]  /*14f10*/  PRMT R9, R5, 0x3340, R4 ;  /* 0x0000334005097816 */ /* 0x000fc40000000004 */
[----:B------:R-:W-:Y:S02]  /*14f20*/  LOP3.LUT R5, R25, 0xffff, RZ, 0xc0, !PT ;  /* 0x0000ffff19057812 */ /* 0x000fe400078ec0ff */
[----:B------:R-:W3:Y:S01]  /*14f30*/  LDL R25, [R1+0x890] ;  /* 0x0008900001197983 */ /* 0x000ee20000100800 */
[----:B------:R-:W-:-:S03]  /*14f40*/  LOP3.LUT R4, R24, 0xffff, RZ, 0xc0, !PT ;  /* 0x0000ffff18047812 */ /* 0x000fc600078ec0ff */
[----:B------:R-:W3:Y:S01]  /*14f50*/  LDL R24, [R1+0x870] ;  /* 0x0008700001187983 */ /* 0x000ee20000100800 */
[----:B------:R-:W-:-:S03]  /*14f60*/  LOP3.LUT R7, R32, 0xffff, RZ, 0xc0, !PT ;  /* 0x0000ffff20077812 */ /* 0x000fc600078ec0ff */
[----:B------:R-:W3:Y:S01]  /*14f70*/  LDL R32, [R1+0x850] ;  /* 0x0008500001207983 */ /* 0x000ee20000100800 */
[----:B------:R-:W-:Y:S01]  /*14f80*/  LOP3.LUT R6, R29, 0xffff, RZ, 0xc0, !PT ;  /* 0x0000ffff1d067812 */ /* 0x000fe200078ec0ff */
[----:B------:R-:W-:Y:S02]  /*14f90*/  IMAD.MOV.U32 R151, RZ, RZ, R14 ;  /* 0x000000ffff977224 */ /* 0x000fe400078e000e */
[----:B------:R-:W3:Y:S01]  /*14fa0*/  LDL R29, [R1+0x82c] ;  /* 0x00082c00011d7983 */ /* 0x000ee20000100800 */
[----:B------:R-:W-:-:S03]  /*14fb0*/  LOP3.LUT R191, R191, 0xffff, RZ, 0xc0, !PT ;  /* 0x0000ffffbfbf7812 */ /* 0x000fc600078ec0ff */
[----:B------:R-:W3:Y:S01]  /*14fc0*/  LDL R14, [R1+0x830] ;  /* 0x00083000010e7983 */ /* 0x000ee20000100800 */
[----:B------:R-:W-:Y:S02]  /*14fd0*/  LOP3.LUT R185, R185, 0xffff, RZ, 0xc0, !PT ;  /* 0x0000ffffb9b97812 */ /* 0x000fe400078ec0ff */
[----:B------:R-:W-:Y:S02]  /*14fe0*/  LOP3.LUT R180, R180, 0xffff, RZ, 0xc0, !PT ;  /* 0x0000ffffb4b47812 */ /* 0x000fe400078ec0ff */
[----:B------:R-:W-:Y:S02]  /*14ff0*/  LOP3.LUT R176, R176, 0xffff, RZ, 0xc0, !PT ;  /* 0x0000ffffb0b07812 */ /* 0x000fe400078ec0ff */
[----:B------:R-:W-:Y:S02]  /*15000*/  LOP3.LUT R172, R172, 0xffff, RZ, 0xc0, !PT ;  /* 0x0000ffffacac7812 */ /* 0x000fe400078ec0ff */
[----:B------:R-:W-:Y:S02]  /*15010*/  LOP3.LUT R168, R168, 0xffff, RZ, 0xc0, !PT ;  /* 0x0000ffffa8a87812 */ /* 0x000fe400078ec0ff */
[----:B------:R-:W-:-:S02]  /*15020*/  LOP3.LUT R164, R164, 0xffff, RZ, 0xc0, !PT ;  /* 0x0000ffffa4a47812 */ /* 0x000fc400078ec0ff */
        /* <DEDUP_REMOVED lines=10> */
[----:B------:R-:W-:Y:S01]  /*150d0*/  PRMT R7, R172, 0x5410, R7 ;  /* 0x00005410ac077816 */ /* 0x000fe20000000007 */
[----:B------:R-:W-:Y:S02]  /*150e0*/  IMAD.MOV.U32 R148, RZ, RZ, R3 ;  /* 0x000000ffff947224 */ /* 0x000fe400078e0003 */
[----:B------:R-:W-:-:S02]  /*150f0*/  IMAD.MOV.U32 R149, RZ, RZ, R2 ;  /* 0x000000ffff957224 */ /* 0x000fc400078e0002 */
[----:B------:R4:W-:Y:S01]  /*15100*/  STS.128 [R0+UR4+0x2000], R4 ;  /* 0x0020000400007988 */ /* 0x0009e20008000c04 */
[----:B------:R-:W-:Y:S01]  /*15110*/  PRMT R218, RZ, 0x7610, R218 ;  /* 0x00007610ffda7816 */ /* 0x000fe200000000da */
[----:B----4-:R-:W-:Y:S02]  /*15120*/  @!P0 IMAD.MOV.U32 R5, RZ, RZ, R37 ;  /* 0x000000ffff058224 */ /* 0x010fe400078e0025 */
[----:B--2---:R-:W-:Y:S02]  /*15130*/  @!P0 IMAD.MOV.U32 R9, RZ, RZ, R28 ;  /* 0x000000ffff098224 */ /* 0x004fe400078e001c */
[----:B------:R-:W2:Y:S01]  /*15140*/  LDL R28, [R1+0x7ec] ;  /* 0x0007ec00011c7983 */ /* 0x000ea20000100800 */
[----:B---3--:R-:W-:-:S03]  /*15150*/  @!P0 IMAD.MOV.U32 R8, RZ, RZ, R12 ;  /* 0x000000ffff088224 */ /* 0x008fc600078e000c */
[----:B------:R-:W3:Y:S04]  /*15160*/  LDL R12, [R1+0x7f0] ;  /* 0x0007f000010c7983 */ /* 0x000ee80000100800 */
[----:B------:R-:W4:Y:S01]  /*15170*/  LDL.LU R3, [R1+0x6c8] ;  /* 0x0006c80001037983 */ /* 0x000f220000300800 */
[----:B------:R-:W-:-:S03]  /*15180*/  @!P0 IMAD.MOV.U32 R4, RZ, RZ, R25 ;  /* 0x000000ffff048224 */ /* 0x000fc600078e0019 */
[----:B------:R-:W4:Y:S04]  /*15190*/  LDL.LU R2, [R1+0x6ec] ;  /* 0x0006ec0001027983 */ /* 0x000f280000300800 */
[----:B------:R-:W4:Y:S04]  /*151a0*/  LDL.LU R0, [R1+0x6c0] ;  /* 0x0006c00001007983 */ /* 0x000f280000300800 */
[----:B------:R-:W4:Y:S04]  /*151b0*/  LDL R42, [R1+0x7cc] ;  /* 0x0007cc00012a7983 */ /* 0x000f280000100800 */
[----:B------:R-:W4:Y:S04]  /*151c0*/  LDL R25, [R1+0x7d0] ;  /* 0x0007d00001197983 */ /* 0x000f280000100800 */
[----:B------:R-:W4:Y:S04]  /*151d0*/  LDL R40, [R1+0x7ac] ;  /* 0x0007ac0001287983 */ /* 0x000f280000100800 */
[----:B------:R-:W4:Y:S04]  /*151e0*/  LDL R39, [R1+0x7b0] ;  /* 0x0007b00001277983 */ /* 0x000f280000100800 */
[----:B------:R0:W4:Y:S01]  /*151f0*/  @!P0 LDG.E.U8 R218, desc[UR6][R4.64] ;  /* 0x0000000604da8981 */ /* 0x000122000c1e1100 */
[----:B------:R-:W-:-:S02]  /*15200*/  PRMT R217, RZ, 0x7610, R217 ;  /* 0x00007610ffd97816 */ /* 0x000fc400000000d9 */
[----:B------:R-:W-:Y:S01]  /*15210*/  PRMT R216, RZ, 0x7610, R216 ;  /* 0x00007610ffd87816 */ /* 0x000fe200000000d8 */
[----:B------:R-:W4:Y:S01]  /*15220*/  LDL R38, [R1+0x78c] ;  /* 0x00078c0001267983 */ /* 0x000f220000100800 */
[----:B------:R-:W-:-:S03]  /*15230*/  PRMT R215, RZ, 0x7610, R215 ;  /* 0x00007610ffd77816 */ /* 0x000fc600000000d7 */
[----:B------:R-:W4:Y:S01]  /*15240*/  LDL R37, [R1+0x76c] ;  /* 0x00076c0001257983 */ /* 0x000f220000100800 */
[----:B0-----:R-:W-:-:S03]  /*15250*/  @!P0 IMAD.MOV.U32 R4, RZ, RZ, R24 ;  /* 0x000000ffff048224 */ /* 0x001fc600078e0018 */
[----:B------:R-:W4:Y:S01]  /*15260*/  LDL R24, [R1+0x790] ;  /* 0x0007900001187983 */ /* 0x000f220000100800 */
[----:B------:R-:W-:-:S03]  /*15270*/  @!P0 IMAD.MOV.U32 R5, RZ, RZ, R35 ;  /* 0x000000ffff058224 */ /* 0x000fc600078e0023 */
[----:B------:R-:W4:Y:S04]  /*15280*/  LDL R35, [R1+0x770] ;  /* 0x0007700001237983 */ /* 0x000f280000100800 */
[----:B------:R0:W4:Y:S02]  /*15290*/  @!P0 LDG.E.U8 R217, desc[UR6][R4.64] ;  /* 0x0000000604d98981 */ /* 0x000124000c1e1100 */
[----:B0-----:R-:W-:Y:S02]  /*152a0*/  @!P0 IMAD.MOV.U32 R4, RZ, RZ, R32 ;  /* 0x000000ffff048224 */ /* 0x001fe400078e0020 */
[----:B------:R-:W-:Y:S01]  /*152b0*/  @!P0 IMAD.MOV.U32 R5, RZ, RZ, R34 ;  /* 0x000000ffff058224 */ /* 0x000fe200078e0022 */
[----:B------:R-:W-:Y:S01]  /*152c0*/  PRMT R214, RZ, 0x7610, R214 ;  /* 0x00007610ffd67816 */ /* 0x000fe200000000d6 */
[----:B------:R-:W4:Y:S04]  /*152d0*/  LDL R34, [R1+0x74c] ;  /* 0x00074c0001227983 */ /* 0x000f280000100800 */
[----:B------:R0:W4:Y:S04]  /*152e0*/  @!P0 LDG.E.U8 R216, desc[UR6][R4.64] ;  /* 0x0000000604d88981 */ /* 0x000128000c1e1100 */
[----:B------:R-:W4:Y:S01]  /*152f0*/  LDL R32, [R1+0x750] ;  /* 0x0007500001207983 */ /* 0x000f220000100800 */
[----:B0-----:R-:W-:-:S02]  /*15300*/  @!P0 IMAD.MOV.U32 R4, RZ, RZ, R14 ;  /* 0x000000ffff048224 */ /* 0x001fc400078e000e */
[----:B------:R-:W-:Y:S01]  /*15310*/  @!P0 IMAD.MOV.U32 R5, RZ, RZ, R29 ;  /* 0x000000ffff058224 */ /* 0x000fe200078e001d */
[----:B------:R-:W-:Y:S01]  /*15320*/  PRMT R213, RZ, 0x7610, R213 ;  /* 0x00007610ffd57816 */ /* 0x000fe200000000d5 */
[----:B------:R-:W4:Y:S04]  /*15330*/  LDL R14, [R1+0x730] ;  /* 0x00073000010e7983 */ /* 0x000f280000100800 */
[----:B------:R0:W4:Y:S04]  /*15340*/  @!P0 LDG.E.U8 R215, desc[UR6][R4.64] ;  /* 0x0000000604d78981 */ /* 0x000128000c1e1100 */
[----:B------:R-:W4:Y:S01]  /*15350*/  LDL R29, [R1+0x72c] ;  /* 0x00072c00011d7983 */ /* 0x000f220000100800 */
[----:B0-----:R-:W-:-:S02]  /*15360*/  @!P0 IMAD.MOV.U32 R4, RZ, RZ, R43 ;  /* 0x000000ffff048224 */ /* 0x001fc400078e002b */
[----:B------:R-:W-:-:S05]  /*15370*/  @!P0 IMAD.MOV.U32 R5, RZ, RZ, R46 ;  /* 0x000000ffff058224 */ /* 0x000fca00078e002e */
[----:B------:R2:W4:Y:S01]  /*15380*/  @!P0 LDG.E.U8 R214, desc[UR6][R4.64] ;  /* 0x0000000604d68981 */ /* 0x000522000c1e1100 */
[----:B------:R-:W-:Y:S02]  /*15390*/  PRMT R212, RZ, 0x7610, R212 ;  /* 0x00007610ffd47816 */ /* 0x000fe400000000d4 */
[----:B------:R-:W-:Y:S01]  /*153a0*/  PRMT R211, RZ, 0x7610, R211 ;  /* 0x00007610ffd37816 */ /* 0x000fe200000000d3 */
[----:B--2---:R-:W-:Y:S02]  /*153b0*/  @!P0 IMAD.MOV.U32 R5, RZ, RZ, R28 ;  /* 0x000000ffff058224 */ /* 0x004fe400078e001c */
[----:B------:R-:W2:Y:S01]  /*153c0*/  LDL R28, [R1+0x70c] ;  /* 0x00070c00011c7983 */ /* 0x000ea20000100800 */
[----:B---3--:R-:W-:-:S03]  /*153d0*/  @!P0 IMAD.MOV.U32 R4, RZ, RZ, R12 ;  /* 0x000000ffff048224 */ /* 0x008fc600078e000c */
[----:B------:R-:W3:Y:S04]  /*153e0*/  LDL R12, [R1+0x710] ;  /* 0x00071000010c7983 */ /* 0x000ee80000100800 */
[----:B------:R4:W3:Y:S02]  /*153f0*/  @!P0 LDG.E.U8 R213, desc[UR6][R4.64] ;  /* 0x0000000604d58981 */ /* 0x0008e4000c1e1100 */
[----:B----4-:R-:W-:Y:S02]  /*15400*/  @!P0 IMAD.MOV.U32 R5, RZ, RZ, R42 ;  /* 0x000000ffff058224 */ /* 0x010fe400078e002a */
[----:B------:R-:W-:Y:S02]  /*15410*/  @!P0 IMAD.MOV.U32 R4, RZ, RZ, R25 ;  /* 0x000000ffff048224 */ /* 0x000fe400078e0019 */
[----:B------:R-:W4:Y:S04]  /*15420*/  LDL R25, [R1+0x6f0] ;  /* 0x0006f00001197983 */ /* 0x000f280000100800 */
[----:B------:R0:W4:Y:S02]  /*15430*/  @!P0 LDG.E.U8 R212, desc[UR6][R4.64] ;  /* 0x0000000604d48981 */ /* 0x000124000c1e1100 */
[----:B0-----:R-:W-:-:S02]  /*15440*/  @!P0 IMAD.MOV.U32 R4, RZ, RZ, R39 ;  /* 0x000000ffff048224 */ /* 0x001fc400078e0027 */
[----:B------:R-:W-:-:S05]  /*15450*/  @!P0 IMAD.MOV.U32 R5, RZ, RZ, R40 ;  /* 0x000000ffff058224 */ /* 0x000fca00078e0028 */
[----:B------:R0:W4:Y:S02]  /*15460*/  @!P0 LDG.E.U8 R211, desc[UR6][R4.64] ;  /* 0x0000000604d38981 */ /* 0x000124000c1e1100 */
[----:B0-----:R-:W-:Y:S02]  /*15470*/  @!P0 IMAD.MOV.U32 R4, RZ, RZ, R24 ;  /* 0x000000ffff048224 */ /* 0x001fe400078e0018 */
[----:B------:R-:W4:Y:S01]  /*15480*/  LDL R24, [R1+0x6d0] ;  /* 0x0006d00001187983 */ /* 0x000f220000100800 */
[----:B------:R-:W-:Y:S01]  /*15490*/  PRMT R210, RZ, 0x7610, R210 ;  /* 0x00007610ffd27816 */ /* 0x000fe200000000d2 */
[----:B------:R-:W-:Y:S01]  /*154a0*/  @!P0 IMAD.MOV.U32 R5, RZ, RZ, R38 ;  /* 0x000000ffff058224 */ /* 0x000fe200078e0026 */
[----:B------:R-:W-:Y:S01]  /*154b0*/  PRMT R209, RZ, 0x7610, R209 ;  /* 0x00007610ffd17816 */ /* 0x000fe200000000d1 */
[----:B------:R-:W4:Y:S04]  /*154c0*/  LDL.LU R38, [R1+0x6cc] ;  /* 0x0006cc0001267983 */ /* 0x000f280000300800 */
[----:B------:R0:W4:Y:S01]  /*154d0*/  @!P0 LDG.E.U8 R210, desc[UR6][R4.64] ;  /* 0x0000000604d28981 */ /* 0x000122000c1e1100 */
[----:B------:R-:W-:-:S03]  /*154e0*/  PRMT R208, RZ, 0x7610, R208 ;  /* 0x00007610ffd07816 */ /* 0x000fc600000000d0 */
[----:B------:R-:W4:Y:S01]  /*154f0*/  LDL.LU R47, [R1+0x6ac] ;  /* 0x0006ac00012f7983 */ /* 0x000f220000300800 */
[----:B0-----:R-:W-:Y:S02]  /*15500*/  @!P0 IMAD.MOV.U32 R4, RZ, RZ, R35 ;  /* 0x000000ffff048224 */ /* 0x001fe400078e0023 */
[----:B------:R-:W-:Y:S01]  /*15510*/  @!P0 IMAD.MOV.U32 R5, RZ, RZ, R37 ;  /* 0x000000ffff058224 */ /* 0x000fe200078e0025 */
[----:B------:R-:W4:Y:S04]  /*15520*/  LDL.LU R35, [R1+0x6b0] ;  /* 0x0006b00001237983 */ /* 0x000f280000300800 */
[----:B------:R0:W4:Y:S01]  /*15530*/  @!P0 LDG.E.U8 R209, desc[UR6][R4.64] ;  /* 0x0000000604d18981 */ /* 0x000122000c1e1100 */
[----:B------:R-:W-:Y:S01]  /*15540*/  PRMT R207, RZ, 0x7610, R207 ;  /* 0x00007610ffcf7816 */ /* 0x000fe200000000cf */
[----:B0-----:R-:W-:-:S02]  /*15550*/  @!P0 IMAD.MOV.U32 R4, RZ, RZ, R32 ;  /* 0x000000ffff048224 */ /* 0x001fc400078e0020 */
[----:B------:R-:W-:-:S05]  /*15560*/  @!P0 IMAD.MOV.U32 R5, RZ, RZ, R34 ;  /* 0x000000ffff058224 */ /* 0x000fca00078e0022 */
[----:B------:R0:W4:Y:S01]  /*15570*/  @!P0 LDG.E.U8 R208, desc[UR6][R4.64] ;  /* 0x0000000604d08981 */ /* 0x000122000c1e1100 */
[----:B------:R-:W-:Y:S01]  /*15580*/  PRMT R206, RZ, 0x7610, R206 ;  /* 0x00007610ffce7816 */ /* 0x000fe200000000ce */
[----:B0-----:R-:W-:Y:S02]  /*15590*/  @!P0 IMAD.MOV.U32 R4, RZ, RZ, R14 ;  /* 0x000000ffff048224 */ /* 0x001fe400078e000e */
[----:B------:R-:W-:Y:S01]  /*155a0*/  @!P0 IMAD.MOV.U32 R5, RZ, RZ, R29 ;  /* 0x000000ffff058224 */ /* 0x000fe200078e001d */
[----:B------:R-:W4:Y:S04]  /*155b0*/  LDL.LU R14, [R1+0x68c] ;  /* 0x00068c00010e7983 */ /* 0x000f280000300800 */
[----:B------:R-:W4:Y:S04]  /*155c0*/  LDL.LU R43, [R1+0x690] ;  /* 0x00069000012b7983 */ /* 0x000f280000300800 */
[----:B------:R2:W4:Y:S04]  /*155d0*/  @!P0 LDG.E.U8 R207, desc[UR6][R4.64] ;  /* 0x0000000604cf8981 */ /* 0x000528000c1e1100 */
[----:B------:R-:W4:Y:S01]  /*155e0*/  LDL.LU R29, [R1+0x66c] ;  /* 0x00066c00011d7983 */ /* 0x000f220000300800 */
[----:B------:R-:W-:Y:S01]  /*155f0*/  PRMT R205, RZ, 0x7610, R205 ;  /* 0x00007610ffcd7816 */ /* 0x000fe200000000cd */
[----:B--2---:R-:W-:-:S02]  /*15600*/  @!P0 IMAD.MOV.U32 R5, RZ, RZ, R28 ;  /* 0x000000ffff058224 */ /* 0x004fc400078e001c */
[----:B---3--:R-:W-:Y:S02]  /*15610*/  @!P0 IMAD.MOV.U32 R4, RZ, RZ, R12 ;  /* 0x000000ffff048224 */ /* 0x008fe400078e000c */
[----:B------:R-:W2:Y:S04]  /*15620*/  LDL.LU R12, [R1+0x670] ;  /* 0x00067000010c7983 */ /* 0x000ea80000300800 */
[----:B------:R0:W3:Y:S04]  /*15630*/  @!P0 LDG.E.U8 R206, desc[UR6][R4.64] ;  /* 0x0000000604ce8981 */ /* 0x0000e8000c1e1100 */
[----:B------:R-:W3:Y:S04]  /*15640*/  LDL R48, [R1+0xe38] ;  /* 0x000e380001307983 */ /* 0x000ee80000100800 */
[----:B------:R-:W3:Y:S01]  /*15650*/  LDL R46, [R1+0xe3c] ;  /* 0x000e3c00012e7983 */ /* 0x000ee20000100800 */
[----:B0-----:R-:W-:-:S02]  /*15660*/  @!P0 IMAD.MOV.U32 R5, RZ, RZ, R2 ;  /* 0x000000ffff058224 */ /* 0x001fc400078e0002 */
[----:B----4-:R-:W-:Y:S01]  /*15670*/  @!P0 IMAD.MOV.U32 R4, RZ, RZ, R25 ;  /* 0x000000ffff048224 */ /* 0x010fe200078e0019 */
[----:B------:R0:W-:Y:S04]  /*15680*/  STL [R1+0x1268], R2 ;  /* 0x0012680201007387 */ /* 0x0001e80000100800 */
[----:B------:R1:W4:Y:S04]  /*15690*/  @!P0 LDG.E.U8 R205, desc[UR6][R4.64] ;  /* 0x0000000604cd8981 */ /* 0x000328000c1e1100 */
[----:B------:R-:W4:Y:S01]  /*156a0*/  LDL R34, [R1+0xa24] ;  /* 0x000a240001227983 */ /* 0x000f220000100800 */
[----:B------:R-:W-:-:S03]  /*156b0*/  IMAD.MOV.U32 R147, RZ, RZ, R148 ;  /* 0x000000ffff937224 */ /* 0x000fc600078e0094 */
[----:B------:R-:W4:Y:S01]  /*156c0*/  LDL R28, [R1+0xa04] ;  /* 0x000a0400011c7983 */ /* 0x000f220000100800 */
[----:B------:R-:W-:Y:S02]  /*156d0*/  PRMT R204, RZ, 0x7610, R204 ;  /* 0x00007610ffcc7816 */ /* 0x000fe400000000cc */
[----:B------:R-:W-:Y:S01]  /*156e0*/  PRMT R203, RZ, 0x7610, R203 ;  /* 0x00007610ffcb7816 */ /* 0x000fe200000000cb */
[----:B------:R-:W4:Y:S04]  /*156f0*/  LDL R42, [R1+0x9e4] ;  /* 0x0009e400012a7983 */ /* 0x000f280000100800 */
[----:B------:R-:W4:Y:S01]  /*15700*/  LDL R25, [R1+0x9e8] ;  /* 0x0009e80001197983 */ /* 0x000f220000100800 */
[----:B------:R-:W-:-:S03]  /*15710*/  PRMT R202, RZ, 0x7610, R202 ;  /* 0x00007610ffca7816 */ /* 0x000fc600000000ca */
[----:B------:R-:W4:Y:S04]  /*15720*/  LDL R40, [R1+0x9c4] ;  /* 0x0009c40001287983 */ /* 0x000f280000100800 */
[----:B------:R-:W4:Y:S01]  /*15730*/  LDL R32, [R1+0x9c8] ;  /* 0x0009c80001207983 */ /* 0x000f220000100800 */
[----:B-1----:R-:W-:Y:S01]  /*15740*/  @!P0 IMAD.MOV.U32 R4, RZ, RZ, R24 ;  /* 0x000000ffff048224 */ /* 0x002fe200078e0018 */
[----:B------:R-:W-:Y:S02]  /*15750*/  PRMT R201, RZ, 0x7610, R201 ;  /* 0x00007610ffc97816 */ /* 0x000fe400000000c9 */
[----:B------:R-:W4:Y:S01]  /*15760*/  LDL R24, [R1+0xa28] ;  /* 0x000a280001187983 */ /* 0x000f220000100800 */
[----:B------:R-:W-:-:S03]  /*15770*/  IMAD.MOV.U32 R148, RZ, RZ, R13 ;  /* 0x000000ffff947224 */ /* 0x000fc600078e000d */
[----:B------:R-:W4:Y:S01]  /*15780*/  LDL R13, [R1+0xa08] ;  /* 0x000a0800010d7983 */ /* 0x000f220000100800 */
[----:B------:R-:W-:-:S03]  /*15790*/  @!P0 IMAD.MOV.U32 R5, RZ, RZ, R38 ;  /* 0x000000ffff058224 */ /* 0x000fc600078e0026 */
[----:B------:R-:W4:Y:S04]  /*157a0*/  LDL R39, [R1+0x9a4] ;  /* 0x0009a40001277983 */ /* 0x000f280000100800 */
[----:B------:R1:W4:Y:S04]  /*157b0*/  @!P0 LDG.E.U8 R204, desc[UR6][R4.64] ;  /* 0x0000000604cc8981 */ /* 0x000328000c1e1100 */
[----:B------:R-:W4:Y:S01]  /*157c0*/  LDL R37, [R1+0x9a8] ;  /* 0x0009a80001257983 */ /* 0x000f220000100800 */
[----:B------:R-:W-:-:S03]  /*157d0*/  PRMT R200, RZ, 0x7610, R200 ;  /* 0x00007610ffc87816 */ /* 0x000fc600000000c8 */
[----:B0-----:R-:W4:Y:S01]  /*157e0*/  LDL.LU R2, [R1+0x6fc] ;  /* 0x0006fc0001027983 */ /* 0x001f220000300800 */
[----:B-1----:R-:W-:Y:S02]  /*157f0*/  @!P0 IMAD.MOV.U32 R4, RZ, RZ, R35 ;  /* 0x000000ffff048224 */ /* 0x002fe400078e0023 */
[----:B------:R-:W-:Y:S01]  /*15800*/  @!P0 IMAD.MOV.U32 R5, RZ, RZ, R47 ;  /* 0x000000ffff058224 */ /* 0x000fe200078e002f */
[----:B------:R-:W-:Y:S01]  /*15810*/  PRMT R199, RZ, 0x7610, R199 ;  /* 0x00007610ffc77816 */ /* 0x000fe200000000c7 */
[----:B------:R-:W4:Y:S04]  /*15820*/  LDL R63, [R1+0x7c4] ;  /* 0x0007c400013f7983 */ /* 0x000f280000100800 */
[----:B------:R0:W4:Y:S01]  /*15830*/  @!P0 LDG.E.U8 R203, desc[UR6][R4.64] ;  /* 0x0000000604cb8981 */ /* 0x000122000c1e1100 */
[----:B------:R-:W-:-:S02]  /*15840*/  PRMT R198, RZ, 0x7610, R198 ;  /* 0x00007610ffc67816 */ /* 0x000fc400000000c6 */
[----:B------:R-:W-:Y:S01]  /*15850*/  PRMT R197, RZ, 0x7610, R197 ;  /* 0x00007610ffc57816 */ /* 0x000fe200000000c5 */
[----:B------:R-:W4:Y:S01]  /*15860*/  LDL R50, [R1+0x7c8] ;  /* 0x0007c80001327983 */ /* 0x000f220000100800 */
[----:B0-----:R-:W-:Y:S02]  /*15870*/  @!P0 IMAD.MOV.U32 R5, RZ, RZ, R14 ;  /* 0x000000ffff058224 */ /* 0x001fe400078e000e */
[----:B------:R-:W-:-:S05]  /*15880*/  @!P0 IMAD.MOV.U32 R4, RZ, RZ, R43 ;  /* 0x000000ffff048224 */ /* 0x000fca00078e002b */
[----:B------:R0:W4:Y:S02]  /*15890*/  @!P0 LDG.E.U8 R202, desc[UR6][R4.64] ;  /* 0x0000000604ca8981 */ /* 0x000124000c1e1100 */
[----:B0-----:R-:W-:Y:S02]  /*158a0*/  @!P0 IMAD.MOV.U32 R5, RZ, RZ, R29 ;  /* 0x000000ffff058224 */ /* 0x001fe400078e001d */
[----:B--2---:R-:W-:-:S05]  /*158b0*/  @!P0 IMAD.MOV.U32 R4, RZ, RZ, R12 ;  /* 0x000000ffff048224 */ /* 0x004fca00078e000c */
[----:B------:R3:W2:Y:S02]  /*158c0*/  @!P0 LDG.E.U8 R201, desc[UR6][R4.64] ;  /* 0x0000000604c98981 */ /* 0x0006a4000c1e1100 */
[----:B---3--:R-:W-:Y:S02]  /*158d0*/  @!P0 IMAD.MOV.U32 R4, RZ, RZ, R46 ;  /* 0x000000ffff048224 */ /* 0x008fe400078e002e */
[----:B------:R-:W-:Y:S01]  /*158e0*/  @!P0 IMAD.MOV.U32 R5, RZ, RZ, R48 ;  /* 0x000000ffff058224 */ /* 0x000fe200078e0030 */
[----:B------:R-:W3:Y:S04]  /*158f0*/  LDL R46, [R1+0x988] ;  /* 0x00098800012e7983 */ /* 0x000ee80000100800 */
[----:B------:R-:W2:Y:S04]  /*15900*/  LDL R48, [R1+0x984] ;  /* 0x0009840001307983 */ /* 0x000ea80000100800 */
[----:B------:R4:W2:Y:S02]  /*15910*/  @!P0 LDG.E.U8 R200, desc[UR6][R4.64] ;  /* 0x0000000604c88981 */ /* 0x0008a4000c1e1100 */
[----:B----4-:R-:W-:-:S02]  /*15920*/  @!P0 IMAD.MOV.U32 R4, RZ, RZ, R24 ;  /* 0x000000ffff048224 */ /* 0x010fc400078e0018 */
[----:B------:R-:W4:Y:S01]  /*15930*/  LDL R24, [R1+0x968] ;  /* 0x0009680001187983 */ /* 0x000f220000100800 */
[----:B------:R-:W-:-:S03]  /*15940*/  @!P0 IMAD.MOV.U32 R5, RZ, RZ, R34 ;  /* 0x000000ffff058224 */ /* 0x000fc600078e0022 */
[----:B------:R-:W4:Y:S04]  /*15950*/  LDL R34, [R1+0x964] ;  /* 0x0009640001227983 */ /* 0x000f280000100800 */
[----:B------:R0:W4:Y:S02]  /*15960*/  @!P0 LDG.E.U8 R199, desc[UR6][R4.64] ;  /* 0x0000000604c78981 */ /* 0x000124000c1e1100 */
[----:B0-----:R-:W-:Y:S02]  /*15970*/  @!P0 IMAD.MOV.U32 R4, RZ, RZ, R13 ;  /* 0x000000ffff048224 */ /* 0x001fe400078e000d */
[----:B------:R-:W4:Y:S01]  /*15980*/  LDL R13, [R1+0x948] ;  /* 0x00094800010d7983 */ /* 0x000f220000100800 */
[----:B------:R-:W-:-:S03]  /*15990*/  @!P0 IMAD.MOV.U32 R5, RZ, RZ, R28 ;  /* 0x000000ffff058224 */ /* 0x000fc600078e001c */
[----:B------:R-:W4:Y:S04]  /*159a0*/  LDL R28, [R1+0x944] ;  /* 0x00094400011c7983 */ /* 0x000f280000100800 */
[----:B------:R0:W4:Y:S01]  /*159b0*/  @!P0 LDG.E.U8 R198, desc[UR6][R4.64] ;  /* 0x0000000604c68981 */ /* 0x000122000c1e1100 */
[----:B------:R-:W-:Y:S01]  /*159c0*/  PRMT R196, RZ, 0x7610, R196 ;  /* 0x00007610ffc47816 */ /* 0x000fe200000000c4 */
[----:B0-----:R-:W-:Y:S02]  /*159d0*/  @!P0 IMAD.MOV.U32 R4, RZ, RZ, R25 ;  /* 0x000000ffff048224 */ /* 0x001fe400078e0019 */
[----:B------:R-:W-:Y:S01]  /*159e0*/  @!P0 IMAD.MOV.U32 R5, RZ, RZ, R42 ;  /* 0x000000ffff058224 */ /* 0x000fe200078e002a */
[----:B------:R-:W4:Y:S04]  /*159f0*/  LDL R25, [R1+0x928] ;  /* 0x0009280001197983 */ /* 0x000f280000100800 */
[----:B------:R-:W4:Y:S04]  /*15a00*/  LDL R42, [R1+0x924] ;  /* 0x00092400012a7983 */ /* 0x000f280000100800 */
[----:B------:R0:W4:Y:S01]  /*15a10*/  @!P0 LDG.E.U8 R197, desc[UR6][R4.64] ;  /* 0x0000000604c58981 */ /* 0x000122000c1e1100 */
[----:B------:R-:W-:Y:S01]  /*15a20*/  PRMT R195, RZ, 0x7610, R195 ;  /* 0x00007610ffc37816 */ /* 0x000fe200000000c3 */
[----:B0-----:R-:W-:-:S02]  /*15a30*/  @!P0 IMAD.MOV.U32 R4, RZ, RZ, R32 ;  /* 0x000000ffff048224 */ /* 0x001fc400078e0020 */
        /* <DEDUP_REMOVED lines=9> */
[----:B------:R3:W4:Y:S02]  /*15ad0*/  @!P0 LDG.E.U8 R195, desc[UR6][R4.64] ;  /* 0x0000000604c38981 */ /* 0x000724000c1e1100 */
[----:B---3--:R-:W-:-:S02]  /*15ae0*/  @!P0 IMAD.MOV.U32 R4, RZ, RZ, R46 ;  /* 0x000000ffff048224 */ /* 0x008fc400078e002e */
[----:B------:R-:W3:Y:S01]  /*15af0*/  LDL R46, [R1+0x8c8] ;  /* 0x0008c800012e7983 */ /* 0x000ee20000100800 */
[----:B--2---:R-:W-:-:S03]  /*15b00*/  @!P0 IMAD.MOV.U32 R5, RZ, RZ, R48 ;  /* 0x000000ffff058224 */ /* 0x004fc600078e0030 */
[----:B------:R-:W2:Y:S04]  /*15b10*/  LDL R48, [R1+0x8c4] ;  /* 0x0008c40001307983 */ /* 0x000ea80000100800 */
[----:B------:R4:W2:Y:S02]  /*15b20*/  @!P0 LDG.E.U8 R194, desc[UR6][R4.64] ;  /* 0x0000000604c28981 */ /* 0x0008a4000c1e1100 */
[----:B----4-:R-:W-:Y:S02]  /*15b30*/  @!P0 IMAD.MOV.U32 R4, RZ, RZ, R24 ;  /* 0x000000ffff048224 */ /* 0x010fe400078e0018 */
[----:B------:R-:W4:Y:S01]  /*15b40*/  LDL R24, [R1+0x8a8] ;  /* 0x0008a80001187983 */ /* 0x000f220000100800 */
[----:B------:R-:W-:Y:S01]  /*15b50*/  PRMT R193, RZ, 0x7610, R193 ;  /* 0x00007610ffc17816 */ /* 0x000fe200000000c1 */
[----:B------:R-:W-:-:S02]  /*15b60*/  @!P0 IMAD.MOV.U32 R5, RZ, RZ, R34 ;  /* 0x000000ffff058224 */ /* 0x000fc400078e0022 */
[----:B------:R-:W4:Y:S04]  /*15b70*/  LDL R34, [R1+0x8a4] ;  /* 0x0008a40001227983 */ /* 0x000f280000100800 */
[----:B------:R0:W4:Y:S02]  /*15b80*/  @!P0 LDG.E.U8 R193, desc[UR6][R4.64] ;  /* 0x0000000604c18981 */ /* 0x000124000c1e1100 */
[----:B0-----:R-:W-:Y:S02]  /*15b90*/  @!P0 IMAD.MOV.U32 R4, RZ, RZ, R13 ;  /* 0x000000ffff048224 */ /* 0x001fe400078e000d */
[----:B------:R-:W4:Y:S01]  /*15ba0*/  LDL R13, [R1+0x888] ;  /* 0x00088800010d7983 */ /* 0x000f220000100800 */
[----:B------:R-:W-:-:S03]  /*15bb0*/  @!P0 IMAD.MOV.U32 R5, RZ, RZ, R28 ;  /* 0x000000ffff058224 */ /* 0x000fc600078e001c */
[----:B------:R-:W4:Y:S01]  /*15bc0*/  LDL R28, [R1+0x884] ;  /* 0x00088400011c7983 */ /* 0x000f220000100800 */
[----:B------:R-:W-:Y:S02]  /*15bd0*/  PRMT R192, RZ, 0x7610, R192 ;  /* 0x00007610ffc07816 */ /* 0x000fe400000000c0 */
[----:B------:R-:W-:-:S04]  /*15be0*/  PRMT R191, RZ, 0x7610, R191 ;  /* 0x00007610ffbf7816 */ /* 0x000fc800000000bf */
        /* <DEDUP_REMOVED lines=11> */
[----:B------:R0:W4:Y:S04]  /*15ca0*/  @!P0 LDG.E.U8 R190, desc[UR6][R4.64] ;  /* 0x0000000604be8981 */ /* 0x000128000c1e1100 */
[----:B------:R-:W4:Y:S01]  /*15cb0*/  LDL R40, [R1+0x844] ;  /* 0x0008440001287983 */ /* 0x000f220000100800 */
[----:B------:R-:W-:Y:S01]  /*15cc0*/  PRMT R188, RZ, 0x7610, R188 ;  /* 0x00007610ffbc7816 */ /* 0x000fe200000000bc */
[----:B0-----:R-:W-:-:S02]  /*15cd0*/  @!P0 IMAD.MOV.U32 R4, RZ, RZ, R37 ;  /* 0x000000ffff048224 */ /* 0x001fc400078e0025 */
[----:B------:R-:W4:Y:S01]  /*15ce0*/  LDL R37, [R1+0x828] ;  /* 0x0008280001257983 */ /* 0x000f220000100800 */
[----:B------:R-:W-:-:S03]  /*15cf0*/  @!P0 IMAD.MOV.U32 R5, RZ, RZ, R39 ;  /* 0x000000ffff058224 */ /* 0x000fc600078e0027 */
[----:B------:R-:W4:Y:S04]  /*15d00*/  LDL R39, [R1+0x824] ;  /* 0x0008240001277983 */ /* 0x000f280000100800 */
[----:B------:R3:W4:Y:S02]  /*15d10*/  @!P0 LDG.E.U8 R189, desc[UR6][R4.64] ;  /* 0x0000000604bd8981 */ /* 0x000724000c1e1100 */
[----:B---3--:R-:W-:Y:S01]  /*15d20*/  @!P0 IMAD.MOV.U32 R4, RZ, RZ, R46 ;  /* 0x000000ffff048224 */ /* 0x008fe200078e002e */
[----:B------:R-:W-:Y:S01]  /*15d30*/  PRMT R187, RZ, 0x7610, R187 ;  /* 0x00007610ffbb7816 */ /* 0x000fe200000000bb */
[----:B------:R-:W3:Y:S01]  /*15d40*/  LDL R46, [R1+0x784] ;  /* 0x00078400012e7983 */ /* 0x000ee20000100800 */
[----:B--2---:R-:W-:Y:S01]  /*15d50*/  @!P0 IMAD.MOV.U32 R5, RZ, RZ, R48 ;  /* 0x000000ffff058224 */ /* 0x004fe200078e0030 */
[----:B------:R-:W-:-:S02]  /*15d60*/  PRMT R186, RZ, 0x7610, R186 ;  /* 0x00007610ffba7816 */ /* 0x000fc400000000ba */
[----:B------:R-:W2:Y:S04]  /*15d70*/  LDL R48, [R1+0x7a4] ;  /* 0x0007a40001307983 */ /* 0x000ea80000100800 */
[----:B------:R4:W3:Y:S02]  /*15d80*/  @!P0 LDG.E.U8 R188, desc[UR6][R4.64] ;  /* 0x0000000604bc8981 */ /* 0x0008e4000c1e1100 */
[----:B----4-:R-:W-:Y:S02]  /*15d90*/  @!P0 IMAD.MOV.U32 R4, RZ, RZ, R24 ;  /* 0x000000ffff048224 */ /* 0x010fe400078e0018 */
[----:B------:R-:W4:Y:S01]  /*15da0*/  LDL R24, [R1+0x808] ;  /* 0x0008080001187983 */ /* 0x000f220000100800 */
[----:B------:R-:W-:-:S03]  /*15db0*/  @!P0 IMAD.MOV.U32 R5, RZ, RZ, R34 ;  /* 0x000000ffff058224 */ /* 0x000fc600078e0022 */
[----:B------:R-:W2:Y:S04]  /*15dc0*/  LDL R34, [R1+0x804] ;  /* 0x0008040001227983 */ /* 0x000ea80000100800 */
[----:B------:R0:W3:Y:S02]  /*15dd0*/  @!P0 LDG.E.U8 R187, desc[UR6][R4.64] ;  /* 0x0000000604bb8981 */ /* 0x0000e4000c1e1100 */
[----:B0-----:R-:W-:Y:S02]  /*15de0*/  @!P0 IMAD.MOV.U32 R4, RZ, RZ, R13 ;  /* 0x000000ffff048224 */ /* 0x001fe400078e000d */
[----:B------:R-:W3:Y:S01]  /*15df0*/  LDL R13, [R1+0x7e8] ;  /* 0x0007e800010d7983 */ /* 0x000ee20000100800 */
[----:B------:R-:W-:-:S03]  /*15e00*/  @!P0 IMAD.MOV.U32 R5, RZ, RZ, R28 ;  /* 0x000000ffff058224 */ /* 0x000fc600078e001c */
[----:B------:R-:W3:Y:S01]  /*15e10*/  LDL R28, [R1+0x7e4] ;  /* 0x0007e400011c7983 */ /* 0x000ee20000100800 */
[----:B------:R-:W-:-:S03]  /*15e20*/  PRMT R185, RZ, 0x7610, R185 ;  /* 0x00007610ffb97816 */ /* 0x000fc600000000b9 */
[----:B------:R0:W3:Y:S01]  /*15e30*/  @!P0 LDG.E.U8 R186, desc[UR6][R4.64] ;  /* 0x0000000604ba8981 */ /* 0x0000e2000c1e1100 */
[----:B------:R-:W-:Y:S01]  /*15e40*/  PRMT R184, RZ, 0x7610, R184 ;  /* 0x00007610ffb87816 */ /* 0x000fe200000000b8 */
[----:B0-----:R-:W-:Y:S02]  /*15e50*/  @!P0 IMAD.MOV.U32 R4, RZ, RZ, R25 ;  /* 0x000000ffff048224 */ /* 0x001fe400078e0019 */
[----:B------:R-:W3:Y:S01]  /*15e60*/  LDL R25, [R1+0x7a8] ;  /* 0x0007a80001197983 */ /* 0x000ee20000100800 */
[----:B------:R-:W-:-:S03]  /*15e70*/  @!P0 IMAD.MOV.U32 R5, RZ, RZ, R42 ;  /* 0x000000ffff058224 */ /* 0x000fc600078e002a */
[----:B------:R-:W3:Y:S04]  /*15e80*/  LDL R42, [R1+0x764] ;  /* 0x00076400012a7983 */ /* 0x000ee80000100800 */
[----:B------:R0:W3:Y:S02]  /*15e90*/  @!P0 LDG.E.U8 R185, desc[UR6][R4.64] ;  /* 0x0000000604b98981 */ /* 0x0000e4000c1e1100 */
[----:B0-----:R-:W-:Y:S02]  /*15ea0*/  @!P0 IMAD.MOV.U32 R4, RZ, RZ, R32 ;  /* 0x000000ffff048224 */ /* 0x001fe400078e0020 */
[----:B------:R-:W3:Y:S01]  /*15eb0*/  LDL R32, [R1+0x788] ;  /* 0x0007880001207983 */ /* 0x000ee20000100800 */
[----:B------:R-:W-:Y:S01]  /*15ec0*/  PRMT R183, RZ, 0x7610, R183 ;  /* 0x00007610ffb77816 */ /* 0x000fe200000000b7 */
[----:B------:R-:W-:-:S02]  /*15ed0*/  @!P0 IMAD.MOV.U32 R5, RZ, RZ, R40 ;  /* 0x000000ffff058224 */ /* 0x000fc400078e0028 */
[----:B------:R-:W3:Y:S04]  /*15ee0*/  LDL R40, [R1+0x768] ;  /* 0x0007680001287983 */ /* 0x000ee80000100800 */
[----:B------:R0:W3:Y:S02]  /*15ef0*/  @!P0 LDG.E.U8 R184, desc[UR6][R4.64] ;  /* 0x0000000604b88981 */ /* 0x0000e4000c1e1100 */
[----:B0-----:R-:W-:Y:S02]  /*15f00*/  @!P0 IMAD.MOV.U32 R4, RZ, RZ, R37 ;  /* 0x000000ffff048224 */ /* 0x001fe400078e0025 */
[----:B------:R-:W-:Y:S01]  /*15f10*/  @!P0 IMAD.MOV.U32 R5, RZ, RZ, R39 ;  /* 0x000000ffff058224 */ /* 0x000fe200078e0027 */
[----:B------:R-:W3:Y:S04]  /*15f20*/  LDL R37, [R1+0x748] ;  /* 0x0007480001257983 */ /* 0x000ee80000100800 */
[----:B------:R-:W3:Y:S04]  /*15f30*/  LDL R39, [R1+0x744] ;  /* 0x0007440001277983 */ /* 0x000ee80000100800 */
[----:B------:R4:W3:Y:S02]  /*15f40*/  @!P0 LDG.E.U8 R183, desc[UR6][R4.64] ;  /* 0x0000000604b78981 */ /* 0x0008e4000c1e1100 */
[----:B----4-:R-:W-:-:S02]  /*15f50*/  @!P0 IMAD.MOV.U32 R4, RZ, RZ, R24 ;  /* 0x000000ffff048224 */ /* 0x010fc400078e0018 */
[----:B------:R-:W4:Y:S01]  /*15f60*/  LDL R24, [R1+0x728] ;  /* 0x0007280001187983 */ /* 0x000f220000100800 */
[----:B------:R-:W-:Y:S01]  /*15f70*/  PRMT R182, RZ, 0x7610, R182 ;  /* 0x00007610ffb67816 */ /* 0x000fe200000000b6 */
[----:B--2---:R-:W-:Y:S02]  /*15f80*/  @!P0 IMAD.MOV.U32 R5, RZ, RZ, R34 ;  /* 0x000000ffff058224 */ /* 0x004fe400078e0022 */
[----:B------:R-:W2:Y:S04]  /*15f90*/  LDL R34, [R1+0x724] ;  /* 0x0007240001227983 */ /* 0x000ea80000100800 */
[----:B------:R3:W2:Y:S02]  /*15fa0*/  @!P0 LDG.E.U8 R182, desc[UR6][R4.64] ;  /* 0x0000000604b68981 */ /* 0x0006a4000c1e1100 */
[----:B---3--:R-:W-:-:S02]  /*15fb0*/  @!P0 IMAD.MOV.U32 R4, RZ, RZ, R13 ;  /* 0x000000ffff048224 */ /* 0x008fc400078e000d */
[----:B------:R-:W3:Y:S01]  /*15fc0*/  LDL R13, [R1+0x708] ;  /* 0x00070800010d7983 */ /* 0x000ee20000100800 */
[----:B------:R-:W-:Y:S01]  /*15fd0*/  PRMT R181, RZ, 0x7610, R181 ;  /* 0x00007610ffb57816 */ /* 0x000fe200000000b5 */
[----:B------:R-:W-:Y:S01]  /*15fe0*/  @!P0 IMAD.MOV.U32 R5, RZ, RZ, R28 ;  /* 0x000000ffff058224 */ /* 0x000fe200078e001c */
[----:B------:R-:W-:Y:S01]  /*15ff0*/  PRMT R180, RZ, 0x7610, R180 ;  /* 0x00007610ffb47816 */ /* 0x000fe200000000b4 */
[----:B------:R-:W3:Y:S04]  /*16000*/  LDL R28, [R1+0x704] ;  /* 0x00070400011c7983 */ /* 0x000ee80000100800 */
[----:B------:R0:W3:Y:S01]  /*16010*/  @!P0 LDG.E.U8 R181, desc[UR6][R4.64] ;  /* 0x0000000604b58981 */ /* 0x0000e2000c1e1100 */
[----:B------:R-:W-:Y:S01]  /*16020*/  PRMT R179, RZ, 0x7610, R179 ;  /* 0x00007610ffb37816 */ /* 0x000fe200000000b3 */
[----:B0-----:R-:W-:-:S02]  /*16030*/  @!P0 IMAD.MOV.U32 R4, RZ, RZ, R50 ;  /* 0x000000ffff048224 */ /* 0x001fc400078e0032 */
[----:B------:R-:W-:-:S05]  /*16040*/  @!P0 IMAD.MOV.U32 R5, RZ, RZ, R63 ;  /* 0x000000ffff058224 */ /* 0x000fca00078e003f */
[----:B------:R0:W3:Y:S01]  /*16050*/  @!P0 LDG.E.U8 R180, desc[UR6][R4.64] ;  /* 0x0000000604b48981 */ /* 0x0000e2000c1e1100 */
[----:B------:R-:W-:Y:S01]  /*16060*/  PRMT R178, RZ, 0x7610, R178 ;  /* 0x00007610ffb27816 */ /* 0x000fe200000000b2 */
[----:B0-----:R-:W-:Y:S02]  /*16070*/  @!P0 IMAD.MOV.U32 R4, RZ, RZ, R25 ;  /* 0x000000ffff048224 */ /* 0x001fe400078e0019 */
[----:B------:R-:W-:Y:S01]  /*16080*/  @!P0 IMAD.MOV.U32 R5, RZ, RZ, R48 ;  /* 0x000000ffff058224 */ /* 0x000fe200078e0030 */
[----:B------:R-:W3:Y:S04]  /*16090*/  LDL R25, [R1+0x6e8] ;  /* 0x0006e80001197983 */ /* 0x000ee80000100800 */
[----:B------:R0:W3:Y:S01]  /*160a0*/  @!P0 LDG.E.U8 R179, desc[UR6][R4.64] ;  /* 0x0000000604b38981 */ /* 0x0000e2000c1e1100 */
[----:B------:R-:W-:Y:S01]  /*160b0*/  PRMT R177, RZ, 0x7610, R177 ;  /* 0x00007610ffb17816 */ /* 0x000fe200000000b1 */
[----:B0-----:R-:W-:-:S02]  /*160c0*/  @!P0 IMAD.MOV.U32 R4, RZ, RZ, R32 ;  /* 0x000000ffff048224 */ /* 0x001fc400078e0020 */
[----:B------:R-:W-:Y:S01]  /*160d0*/  @!P0 IMAD.MOV.U32 R5, RZ, RZ, R46 ;  /* 0x000000ffff058224 */ /* 0x000fe200078e002e */
[----:B------:R-:W3:Y:S04]  /*160e0*/  LDL.LU R32, [R1+0x6e4] ;  /* 0x0006e40001207983 */ /* 0x000ee80000300800 */
[----:B------:R0:W3:Y:S01]  /*160f0*/  @!P0 LDG.E.U8 R178, desc[UR6][R4.64] ;  /* 0x0000000604b28981 */ /* 0x0000e2000c1e1100 */
[----:B------:R-:W-:Y:S01]  /*16100*/  PRMT R176, RZ, 0x7610, R176 ;  /* 0x00007610ffb07816 */ /* 0x000fe200000000b0 */
[----:B0-----:R-:W-:Y:S02]  /*16110*/  @!P0 IMAD.MOV.U32 R4, RZ, RZ, R40 ;  /* 0x000000ffff048224 */ /* 0x001fe400078e0028 */
[----:B------:R-:W-:Y:S01]  /*16120*/  @!P0 IMAD.MOV.U32 R5, RZ, RZ, R42 ;  /* 0x000000ffff058224 */ /* 0x000fe200078e002a */
[----:B------:R-:W3:Y:S04]  /*16130*/  LDL.LU R40, [R1+0x6c4] ;  /* 0x0006c40001287983 */ /* 0x000ee80000300800 */
[----:B------:R0:W3:Y:S04]  /*16140*/  @!P0 LDG.E.U8 R177, desc[UR6][R4.64] ;  /* 0x0000000604b18981 */ /* 0x0000e8000c1e1100 */
[----:B------:R-:W3:Y:S01]  /*16150*/  LDL.LU R46, [R1+0x6a4] ;  /* 0x0006a400012e7983 */ /* 0x000ee20000300800 */
[----:B0-----:R-:W-:-:S02]  /*16160*/  @!P0 IMAD.MOV.U32 R4, RZ, RZ, R37 ;  /* 0x000000ffff048224 */ /* 0x001fc400078e0025 */
[----:B------:R-:W-:Y:S01]  /*16170*/  @!P0 IMAD.MOV.U32 R5, RZ, RZ, R39 ;  /* 0x000000ffff058224 */ /* 0x000fe200078e0027 */
[----:B------:R-:W3:Y:S04]  /*16180*/  LDL.LU R37, [R1+0x6a8] ;  /* 0x0006a80001257983 */ /* 0x000ee80000300800 */
[----:B------:R4:W3:Y:S02]  /*16190*/  @!P0 LDG.E.U8 R176, desc[UR6][R4.64] ;  /* 0x0000000604b08981 */ /* 0x0008e4000c1e1100 */
[----:B----4-:R-:W-:Y:S02]  /*161a0*/  @!P0 IMAD.MOV.U32 R4, RZ, RZ, R24 ;  /* 0x000000ffff048224 */ /* 0x010fe400078e0018 */
[----:B------:R-:W4:Y:S01]  /*161b0*/  LDL R24, [R1+0x684] ;  /* 0x0006840001187983 */ /* 0x000f220000100800 */
[----:B------:R-:W-:Y:S01]  /*161c0*/  PRMT R175, RZ, 0x7610, R175 ;  /* 0x00007610ffaf7816 */ /* 0x000fe200000000af */
[----:B--2---:R-:W-:-:S02]  /*161d0*/  @!P0 IMAD.MOV.U32 R5, RZ, RZ, R34 ;  /* 0x000000ffff058224 */ /* 0x004fc400078e0022 */
[----:B------:R-:W2:Y:S04]  /*161e0*/  LDL.LU R48, [R1+0x688] ;  /* 0x0006880001307983 */ /* 0x000ea80000300800 */
[----:B------:R3:W2:Y:S04]  /*161f0*/  @!P0 LDG.E.U8 R175, desc[UR6][R4.64] ;  /* 0x0000000604af8981 */ /* 0x0006a8000c1e1100 */
[----:B------:R-:W2:Y:S01]  /*16200*/  LDL R64, [R1+0x664] ;  /* 0x0006640001407983 */ /* 0x000ea20000100800 */
[----:B---3--:R-:W-:-:S03]  /*16210*/  @!P0 IMAD.MOV.U32 R4, RZ, RZ, R13 ;  /* 0x000000ffff048224 */ /* 0x008fc600078e000d */
[----:B------:R-:W3:Y:S04]  /*16220*/  LDL.LU R13, [R1+0x668] ;  /* 0x00066800010d7983 */ /* 0x000ee80000300800 */
[----:B------:R-:W3:Y:S04]  /*16230*/  LDL R50, [R1+0xe30] ;  /* 0x000e300001327983 */ /* 0x000ee80000100800 */
[----:B------:R-:W3:Y:S04]  /*16240*/  LDL R34, [R1+0xe34] ;  /* 0x000e340001227983 */ /* 0x000ee80000100800 */
[----:B------:R-:W3:Y:S04]  /*16250*/  LDL R67, [R1+0xa1c] ;  /* 0x000a1c0001437983 */ /* 0x000ee80000100800 */
[----:B------:R-:W3:Y:S01]  /*16260*/  LDL R66, [R1+0xa20] ;  /* 0x000a200001427983 */ /* 0x000ee20000100800 */
[----:B------:R-:W-:Y:S01]  /*16270*/  PRMT R174, RZ, 0x7610, R174 ;  /* 0x00007610ffae7816 */ /* 0x000fe200000000ae */
[----:B------:R-:W-:-:S02]  /*16280*/  @!P0 IMAD.MOV.U32 R5, RZ, RZ, R28 ;  /* 0x000000ffff058224 */ /* 0x000fc400078e001c */
[----:B------:R-:W3:Y:S01]  /*16290*/  LDL R63, [R1+0x9fc] ;  /* 0x0009fc00013f7983 */ /* 0x000ee20000100800 */
[----:B------:R-:W-:-:S03]  /*162a0*/  PRMT R173, RZ, 0x7610, R173 ;  /* 0x00007610ffad7816 */ /* 0x000fc600000000ad */
[----:B------:R0:W3:Y:S01]  /*162b0*/  @!P0 LDG.E.U8 R174, desc[UR6][R4.64] ;  /* 0x0000000604ae8981 */ /* 0x0000e2000c1e1100 */
[----:B------:R-:W-:-:S03]  /*162c0*/  PRMT R172, RZ, 0x7610, R172 ;  /* 0x00007610ffac7816 */ /* 0x000fc600000000ac */
[----:B------:R-:W3:Y:S01]  /*162d0*/  LDL R42, [R1+0xa00] ;  /* 0x000a0000012a7983 */ /* 0x000ee20000100800 */
[----:B------:R-:W-:-:S03]  /*162e0*/  PRMT R171, RZ, 0x7610, R171 ;  /* 0x00007610ffab7816 */ /* 0x000fc600000000ab */
[----:B------:R-:W3:Y:S01]  /*162f0*/  LDL R39, [R1+0x9dc] ;  /* 0x0009dc0001277983 */ /* 0x000ee20000100800 */
[----:B0-----:R-:W-:-:S03]  /*16300*/  @!P0 IMAD.MOV.U32 R4, RZ, RZ, R25 ;  /* 0x000000ffff048224 */ /* 0x001fc600078e0019 */
[----:B------:R-:W3:Y:S01]  /*16310*/  LDL R25, [R1+0x9e0] ;  /* 0x0009e00001197983 */ /* 0x000ee20000100800 */
[----:B------:R-:W-:-:S05]  /*16320*/  @!P0 IMAD.MOV.U32 R5, RZ, RZ, R32 ;  /* 0x000000ffff058224 */ /* 0x000fca00078e0020 */
[----:B------:R0:W3:Y:S02]  /*16330*/  @!P0 LDG.E.U8 R173, desc[UR6][R4.64] ;  /* 0x0000000604ad8981 */ /* 0x0000e4000c1e1100 */
[----:B0-----:R-:W-:Y:S02]  /*16340*/  @!P0 IMAD.MOV.U32 R4, RZ, RZ, R3 ;  /* 0x000000ffff048224 */ /* 0x001fe400078e0003 */
[----:B------:R-:W-:-:S05]  /*16350*/  @!P0 IMAD.MOV.U32 R5, RZ, RZ, R40 ;  /* 0x000000ffff058224 */ /* 0x000fca00078e0028 */
[----:B------:R0:W3:Y:S04]  /*16360*/  @!P0 LDG.E.U8 R172, desc[UR6][R4.64] ;  /* 0x0000000604ac8981 */ /* 0x0000e8000c1e1100 */
[----:B------:R1:W-:Y:S01]  /*16370*/  STL [R1+0x126c], R3 ;  /* 0x00126c0301007387 */ /* 0x0003e20000100800 */
[----:B0-----:R-:W-:Y:S02]  /*16380*/  @!P0 IMAD.MOV.U32 R5, RZ, RZ, R46 ;  /* 0x000000ffff058224 */ /* 0x001fe400078e002e */
[----:B------:R-:W-:Y:S01]  /*16390*/  @!P0 IMAD.MOV.U32 R4, RZ, RZ, R37 ;  /* 0x000000ffff048224 */ /* 0x000fe200078e0025 */
[----:B-1----:R-:W3:Y:S04]  /*163a0*/  LDL.LU R3, [R1+0x6e0] ;  /* 0x0006e00001037983 */ /* 0x002ee80000300800 */
[----:B------:R4:W3:Y:S04]  /*163b0*/  @!P0 LDG.E.U8 R171, desc[UR6][R4.64] ;  /* 0x0000000604ab8981 */ /* 0x0008e8000c1e1100 */
[----:B------:R-:W3:Y:S01]  /*163c0*/  LDL R28, [R1+0x9bc] ;  /* 0x0009bc00011c7983 */ /* 0x000ee20000100800 */
[----:B------:R-:W-:-:S02]  /*163d0*/  PRMT R170, RZ, 0x7610, R170 ;  /* 0x00007610ffaa7816 */ /* 0x000fc400000000aa */
[----:B------:R-:W-:Y:S01]  /*163e0*/  PRMT R169, RZ, 0x7610, R169 ;  /* 0x00007610ffa97816 */ /* 0x000fe200000000a9 */
[----:B------:R-:W3:Y:S01]  /*163f0*/  LDL R65, [R1+0x99c] ;  /* 0x00099c0001417983 */ /* 0x000ee20000100800 */
[----:B------:R-:W-:Y:S02]  /*16400*/  PRMT R168, RZ, 0x7610, R168 ;  /* 0x00007610ffa87816 */ /* 0x000fe400000000a8 */
[----:B------:R-:W-:Y:S01]  /*16410*/  PRMT R167, RZ, 0x7610, R167 ;  /* 0x00007610ffa77816 */ /* 0x000fe200000000a7 */
[----:B------:R-:W3:Y:S01]  /*16420*/  LDL R70, [R1+0x77c] ;  /* 0x00077c0001467983 */ /* 0x000ee20000100800 */
[----:B------:R-:W-:Y:S02]  /*16430*/  PRMT R166, RZ, 0x7610, R166 ;  /* 0x00007610ffa67816 */ /* 0x000fe400000000a6 */
[----:B------:R-:W-:Y:S01]  /*16440*/  PRMT R165, RZ, 0x7610, R165 ;  /* 0x00007610ffa57816 */ /* 0x000fe200000000a5 */
[----:B------:R-:W3:Y:S01]  /*16450*/  LDL R69, [R1+0x780] ;  /* 0x0007800001457983 */ /* 0x000ee20000100800 */
[----:B------:R-:W-:-:S02]  /*16460*/  PRMT R164, RZ, 0x7610, R164 ;  /* 0x00007610ffa47816 */ /* 0x000fc400000000a4 */
[----:B------:R-:W-:Y:S01]  /*16470*/  PRMT R163, RZ, 0x7610, R163 ;  /* 0x00007610ffa37816 */ /* 0x000fe200000000a3 */
[----:B------:R-:W3:Y:S01]  /*16480*/  LDL R68, [R1+0x75c] ;  /* 0x00075c0001447983 */ /* 0x000ee20000100800 */
[----:B----4-:R-:W-:-:S03]  /*16490*/  @!P0 IMAD.MOV.U32 R5, RZ, RZ, R24 ;  /* 0x000000ffff058224 */ /* 0x010fc600078e0018 */
[----:B------:R-:W4:Y:S01]  /*164a0*/  LDL R24, [R1+0x9c0] ;  /* 0x0009c00001187983 */ /* 0x000f220000100800 */
[----:B--2---:R-:W-:-:S05]  /*164b0*/  @!P0 IMAD.MOV.U32 R4, RZ, RZ, R48 ;  /* 0x000000ffff048224 */ /* 0x004fca00078e0030 */
[----:B------:R0:W2:Y:S02]  /*164c0*/  @!P0 LDG.E.U8 R170, desc[UR6][R4.64] ;  /* 0x0000000604aa8981 */ /* 0x0000a4000c1e1100 */
[----:B0-----:R-:W-:Y:S02]  /*164d0*/  @!P0 IMAD.MOV.U32 R5, RZ, RZ, R64 ;  /* 0x000000ffff058224 */ /* 0x001fe400078e0040 */
[----:B---3--:R-:W-:Y:S01]  /*164e0*/  @!P0 IMAD.MOV.U32 R4, RZ, RZ, R13 ;  /* 0x000000ffff048224 */ /* 0x008fe200078e000d */
[----:B------:R-:W3:Y:S04]  /*164f0*/  LDL R64, [R1+0x9a0] ;  /* 0x0009a00001407983 */ /* 0x000ee80000100800 */
[----:B------:R0:W2:Y:S02]  /*16500*/  @!P0 LDG.E.U8 R169, desc[UR6][R4.64] ;  /* 0x0000000604a98981 */ /* 0x0000a4000c1e1100 */
[----:B0-----:R-:W-:-:S02]  /*16510*/  @!P0 IMAD.MOV.U32 R5, RZ, RZ, R50 ;  /* 0x000000ffff058224 */ /* 0x001fc400078e0032 */
[----:B------:R-:W2:Y:S01]  /*16520*/  LDL R50, [R1+0x97c] ;  /* 0x00097c0001327983 */ /* 0x000ea20000100800 */
[----:B------:R-:W-:-:S03]  /*16530*/  @!P0 IMAD.MOV.U32 R4, RZ, RZ, R34 ;  /* 0x000000ffff048224 */ /* 0x000fc600078e0022 */
[----:B------:R-:W2:Y:S04]  /*16540*/  LDL R34, [R1+0x980] ;  /* 0x0009800001227983 */ /* 0x000ea80000100800 */
[----:B------:R0:W2:Y:S02]  /*16550*/  @!P0 LDG.E.U8 R168, desc[UR6][R4.64] ;  /* 0x0000000604a88981 */ /* 0x0000a4000c1e1100 */
[----:B0-----:R-:W-:Y:S02]  /*16560*/  @!P0 IMAD.MOV.U32 R4, RZ, RZ, R66 ;  /* 0x000000ffff048224 */ /* 0x001fe400078e0042 */
[----:B------:R-:W-:Y:S01]  /*16570*/  @!P0 IMAD.MOV.U32 R5, RZ, RZ, R67 ;  /* 0x000000ffff058224 */ /* 0x000fe200078e0043 */
[----:B------:R-:W2:Y:S04]  /*16580*/  LDL R66, [R1+0x960] ;  /* 0x0009600001427983 */ /* 0x000ea80000100800 */
[----:B------:R-:W2:Y:S04]  /*16590*/  LDL R67, [R1+0x95c] ;  /* 0x00095c0001437983 */ /* 0x000ea80000100800 */
        /* <DEDUP_REMOVED lines=17> */
[----:B------:R-:W4:Y:S01]  /*166b0*/  LDL R65, [R1+0x8dc] ;  /* 0x0008dc0001417983 */ /* 0x000f220000100800 */
[----:B---3--:R-:W-:-:S03]  /*166c0*/  @!P0 IMAD.MOV.U32 R4, RZ, RZ, R64 ;  /* 0x000000ffff048224 */ /* 0x008fc600078e0040 */
[----:B------:R-:W3:Y:S04]  /*166d0*/  LDL R64, [R1+0x8e0] ;  /* 0x0008e00001407983 */ /* 0x000ee80000100800 */
[----:B------:R2:W3:Y:S02]  /*166e0*/  @!P0 LDG.E.U8 R163, desc[UR6][R4.64] ;  /* 0x0000000604a38981 */ /* 0x0004e4000c1e1100 */
[----:B--2---:R-:W-:Y:S02]  /*166f0*/  @!P0 IMAD.MOV.U32 R5, RZ, RZ, R50 ;  /* 0x000000ffff058224 */ /* 0x004fe400078e0032 */
[----:B------:R-:W2:Y:S01]  /*16700*/  LDL R50, [R1+0x8bc] ;  /* 0x0008bc0001327983 */ /* 0x000ea20000100800 */
[----:B------:R-:W-:Y:S01]  /*16710*/  PRMT R162, RZ, 0x7610, R162 ;  /* 0x00007610ffa27816 */ /* 0x000fe200000000a2 */
[----:B------:R-:W-:-:S02]  /*16720*/  @!P0 IMAD.MOV.U32 R4, RZ, RZ, R34 ;  /* 0x000000ffff048224 */ /* 0x000fc400078e0022 */
[----:B------:R-:W2:Y:S01]  /*16730*/  LDL R34, [R1+0x8c0] ;  /* 0x0008c00001227983 */ /* 0x000ea20000100800 */
[----:B------:R-:W-:-:S03]  /*16740*/  PRMT R161, RZ, 0x7610, R161 ;  /* 0x00007610ffa17816 */ /* 0x000fc600000000a1 */
[----:B------:R0:W2:Y:S02]  /*16750*/  @!P0 LDG.E.U8 R162, desc[UR6][R4.64] ;  /* 0x0000000604a28981 */ /* 0x0000a4000c1e1100 */
[----:B0-----:R-:W-:Y:S02]  /*16760*/  @!P0 IMAD.MOV.U32 R4, RZ, RZ, R66 ;  /* 0x000000ffff048224 */ /* 0x001fe400078e0042 */
[----:B------:R-:W2:Y:S01]  /*16770*/  LDL R66, [R1+0x8a0] ;  /* 0x0008a00001427983 */ /* 0x000ea20000100800 */
[----:B------:R-:W-:-:S03]  /*16780*/  @!P0 IMAD.MOV.U32 R5, RZ, RZ, R67 ;  /* 0x000000ffff058224 */ /* 0x000fc600078e0043 */
[----:B------:R-:W2:Y:S04]  /*16790*/  LDL R67, [R1+0x89c] ;  /* 0x00089c0001437983 */ /* 0x000ea80000100800 */
[----:B------:R0:W2:Y:S02]  /*167a0*/  @!P0 LDG.E.U8 R161, desc[UR6][R4.64] ;  /* 0x0000000604a18981 */ /* 0x0000a4000c1e1100 */
[----:B0-----:R-:W-:Y:S02]  /*167b0*/  @!P0 IMAD.MOV.U32 R5, RZ, RZ, R63 ;  /* 0x000000ffff058224 */ /* 0x001fe400078e003f */
        /* <DEDUP_REMOVED lines=13> */
[----:B----4-:R-:W-:-:S03]  /*16890*/  @!P0 IMAD.MOV.U32 R4, RZ, RZ, R24 ;  /* 0x000000ffff048224 */ /* 0x010fc600078e0018 */
[----:B------:R-:W4:Y:S01]  /*168a0*/  LDL R24, [R1+0x840] ;  /* 0x0008400001187983 */ /* 0x000f220000100800 */
[----:B------:R-:W-:Y:S02]  /*168b0*/  PRMT R158, RZ, 0x7610, R158 ;  /* 0x00007610ff9e7816 */ /* 0x000fe4000000009e */
[----:B------:R-:W-:-:S04]  /*168c0*/  PRMT R157, RZ, 0x7610, R157 ;  /* 0x00007610ff9d7816 */ /* 0x000fc8000000009d */
[----:B------:R0:W4:Y:S02]  /*168d0*/  @!P0 LDG.E.U8 R158, desc[UR6][R4.64] ;  /* 0x00000006049e8981 */ /* 0x000124000c1e1100 */
[----:B0-----:R-:W-:Y:S02]  /*168e0*/  @!P0 IMAD.MOV.U32 R5, RZ, RZ, R65 ;  /* 0x000000ffff058224 */ /* 0x001fe400078e0041 */
[----:B---3--:R-:W-:Y:S01]  /*168f0*/  @!P0 IMAD.MOV.U32 R4, RZ, RZ, R64 ;  /* 0x000000ffff048224 */ /* 0x008fe200078e0040 */
[----:B------:R-:W3:Y:S04]  /*16900*/  LDL R65, [R1+0x81c] ;  /* 0x00081c0001417983 */ /* 0x000ee80000100800 */
[----:B------:R-:W3:Y:S04]  /*16910*/  LDL R64, [R1+0x820] ;  /* 0x0008200001407983 */ /* 0x000ee80000100800 */
[----:B------:R2:W3:Y:S02]  /*16920*/  @!P0 LDG.E.U8 R157, desc[UR6][R4.64] ;  /* 0x00000006049d8981 */ /* 0x0004e4000c1e1100 */
[----:B--2---:R-:W-:-:S02]  /*16930*/  @!P0 IMAD.MOV.U32 R5, RZ, RZ, R50 ;  /* 0x000000ffff058224 */ /* 0x004fc400078e0032 */
[----:B------:R-:W2:Y:S01]  /*16940*/  LDL R50, [R1+0x7fc] ;  /* 0x0007fc0001327983 */ /* 0x000ea20000100800 */
[----:B------:R-:W-:Y:S01]  /*16950*/  PRMT R156, RZ, 0x7610, R156 ;  /* 0x00007610ff9c7816 */ /* 0x000fe2000000009c */
[----:B------:R-:W-:Y:S01]  /*16960*/  @!P0 IMAD.MOV.U32 R4, RZ, RZ, R34 ;  /* 0x000000ffff048224 */ /* 0x000fe200078e0022 */
[----:B------:R-:W-:Y:S01]  /*16970*/  PRMT R155, RZ, 0x7610, R155 ;  /* 0x00007610ff9b7816 */ /* 0x000fe2000000009b */
[----:B------:R-:W2:Y:S04]  /*16980*/  LDL R34, [R1+0x800] ;  /* 0x0008000001227983 */ /* 0x000ea80000100800 */
[----:B------:R0:W2:Y:S02]  /*16990*/  @!P0 LDG.E.U8 R156, desc[UR6][R4.64] ;  /* 0x00000006049c8981 */ /* 0x0000a4000c1e1100 */
[----:B0-----:R-:W-:-:S02]  /*169a0*/  @!P0 IMAD.MOV.U32 R4, RZ, RZ, R66 ;  /* 0x000000ffff048224 */ /* 0x001fc400078e0042 */
[----:B------:R-:W-:Y:S01]  /*169b0*/  @!P0 IMAD.MOV.U32 R5, RZ, RZ, R67 ;  /* 0x000000ffff058224 */ /* 0x000fe200078e0043 */
[----:B------:R-:W-:Y:S01]  /*169c0*/  PRMT R154, RZ, 0x7610, R154 ;  /* 0x00007610ff9a7816 */ /* 0x000fe2000000009a */
[----:B------:R-:W2:Y:S04]  /*169d0*/  LDL R67, [R1+0x760] ;  /* 0x0007600001437983 */ /* 0x000ea80000100800 */
[----:B------:R0:W2:Y:S01]  /*169e0*/  @!P0 LDG.E.U8 R155, desc[UR6][R4.64] ;  /* 0x00000006049b8981 */ /* 0x0000a2000c1e1100 */
[----:B------:R-:W-:Y:S02]  /*169f0*/  PRMT R153, RZ, 0x7610, R153 ;  /* 0x00007610ff997816 */ /* 0x000fe40000000099 */
[----:B------:R-:W-:Y:S01]  /*16a00*/  PRMT R152, RZ, 0x7610, R152 ;  /* 0x00007610ff987816 */ /* 0x000fe20000000098 */
[----:B------:R-:W2:Y:S01]  /*16a10*/  LDL R66, [R1+0x73c] ;  /* 0x00073c0001427983 */ /* 0x000ea20000100800 */
[----:B0-----:R-:W-:-:S03]  /*16a20*/  @!P0 IMAD.MOV.U32 R5, RZ, RZ, R63 ;  /* 0x000000ffff058224 */ /* 0x001fc600078e003f */
[----:B------:R-:W2:Y:S01]  /*16a30*/  LDL R63, [R1+0x7dc] ;  /* 0x0007dc00013f7983 */ /* 0x000ea20000100800 */
[----:B------:R-:W-:-:S03]  /*16a40*/  @!P0 IMAD.MOV.U32 R4, RZ, RZ, R42 ;  /* 0x000000ffff048224 */ /* 0x000fc600078e002a */
[----:B------:R-:W2:Y:S04]  /*16a50*/  LDL R42, [R1+0x7e0] ;  /* 0x0007e000012a7983 */ /* 0x000ea80000100800 */
        /* <DEDUP_REMOVED lines=10> */
[----:B------:R-:W-:-:S03]  /*16b00*/  PRMT R23, RZ, 0x7610, R23 ;  /* 0x00007610ff177816 */ /* 0x000fc60000000017 */
[----:B------:R3:W4:Y:S02]  /*16b10*/  @!P0 LDG.E.U8 R152, desc[UR6][R4.64] ;  /* 0x0000000604988981 */ /* 0x000724000c1e1100 */
[----:B---3--:R-:W-:Y:S02]  /*16b20*/  @!P0 IMAD.MOV.U32 R5, RZ, RZ, R65 ;  /* 0x000000ffff058224 */ /* 0x008fe400078e0041 */
[----:B------:R-:W3:Y:S01]  /*16b30*/  LDL R65, [R1+0x740] ;  /* 0x0007400001417983 */ /* 0x000ee20000100800 */
[----:B------:R-:W-:Y:S01]  /*16b40*/  @!P0 IMAD.MOV.U32 R4, RZ, RZ, R64 ;  /* 0x000000ffff048224 */ /* 0x000fe200078e0040 */
[----:B------:R-:W-:Y:S02]  /*16b50*/  PRMT R22, RZ, 0x7610, R22 ;  /* 0x00007610ff167816 */ /* 0x000fe40000000016 */
[----:B------:R-:W3:Y:S04]  /*16b60*/  LDL R64, [R1+0x71c] ;  /* 0x00071c0001407983 */ /* 0x000ee80000100800 */
[----:B------:R2:W3:Y:S02]  /*16b70*/  @!P0 LDG.E.U8 R23, desc[UR6][R4.64] ;  /* 0x0000000604178981 */ /* 0x0004e4000c1e1100 */
[----:B--2---:R-:W-:-:S02]  /*16b80*/  @!P0 IMAD.MOV.U32 R5, RZ, RZ, R50 ;  /* 0x000000ffff058224 */ /* 0x004fc400078e0032 */
[----:B------:R-:W2:Y:S01]  /*16b90*/  LDL R50, [R1+0x720] ;  /* 0x0007200001327983 */ /* 0x000ea20000100800 */
[----:B------:R-:W-:-:S03]  /*16ba0*/  @!P0 IMAD.MOV.U32 R4, RZ, RZ, R34 ;  /* 0x000000ffff048224 */ /* 0x000fc600078e0022 */
[----:B------:R-:W2:Y:S04]  /*16bb0*/  LDL.LU R34, [R1+0x6dc] ;  /* 0x0006dc0001227983 */ /* 0x000ea80000300800 */
[----:B------:R0:W2:Y:S01]  /*16bc0*/  @!P0 LDG.E.U8 R22, desc[UR6][R4.64] ;  /* 0x0000000604168981 */ /* 0x0000a2000c1e1100 */
[----:B------:R-:W-:Y:S02]  /*16bd0*/  PRMT R21, RZ, 0x7610, R21 ;  /* 0x00007610ff157816 */ /* 0x000fe40000000015 */
[----:B------:R-:W-:Y:S01]  /*16be0*/  PRMT R20, RZ, 0x7610, R20 ;  /* 0x00007610ff147816 */ /* 0x000fe20000000014 */
[----:B0-----:R-:W-:Y:S02]  /*16bf0*/  @!P0 IMAD.MOV.U32 R5, RZ, RZ, R63 ;  /* 0x000000ffff058224 */ /* 0x001fe400078e003f */
[----:B------:R-:W2:Y:S01]  /*16c00*/  LDL R63, [R1+0x700] ;  /* 0x00070000013f7983 */ /* 0x000ea20000100800 */
[----:B------:R-:W-:-:S03]  /*16c10*/  @!P0 IMAD.MOV.U32 R4, RZ, RZ, R42 ;  /* 0x000000ffff048224 */ /* 0x000fc600078e002a */
[----:B------:R-:W2:Y:S04]  /*16c20*/  LDL.LU R42, [R1+0x6bc] ;  /* 0x0006bc00012a7983 */ /* 0x000ea80000300800 */
[----:B------:R0:W2:Y:S02]  /*16c30*/  @!P0 LDG.E.U8 R21, desc[UR6][R4.64] ;  /* 0x0000000604158981 */ /* 0x0000a4000c1e1100 */
[----:B0-----:R-:W-:Y:S02]  /*16c40*/  @!P0 IMAD.MOV.U32 R4, RZ, RZ, R25 ;  /* 0x000000ffff048224 */ /* 0x001fe400078e0019 */
[----:B------:R-:W-:Y:S02]  /*16c50*/  @!P0 IMAD.MOV.U32 R5, RZ, RZ, R39 ;  /* 0x000000ffff058224 */ /* 0x000fe400078e0027 */
[----:B------:R-:W2:Y:S04]  /*16c60*/  LDL.LU R39, [R1+0x6a0] ;  /* 0x0006a00001277983 */ /* 0x000ea80000300800 */
[----:B------:R-:W2:Y:S04]  /*16c70*/  LDL.LU R25, [R1+0x69c] ;  /* 0x00069c0001197983 */ /* 0x000ea80000300800 */
[----:B------:R0:W2:Y:S02]  /*16c80*/  @!P0 LDG.E.U8 R20, desc[UR6][R4.64] ;  /* 0x0000000604148981 */ /* 0x0000a4000c1e1100 */
[----:B0-----:R-:W-:-:S02]  /*16c90*/  @!P0 IMAD.MOV.U32 R5, RZ, RZ, R28 ;  /* 0x000000ffff058224 */ /* 0x001fc400078e001c */
[----:B------:R-:W2:Y:S01]  /*16ca0*/  LDL.LU R28, [R1+0x67c] ;  /* 0x00067c00011c7983 */ /* 0x000ea20000300800 */
[----:B------:R-:W-:-:S06]  /*16cb0*/  PRMT R219, RZ, 0x7610, R219 ;  /* 0x00007610ffdb7816 */ /* 0x000fcc00000000db */
[----:B------:R-:W2:Y:S01]  /*16cc0*/  @!P0 LDG.E.U8 R219, desc[UR6][R8.64] ;  /* 0x0000000608db8981 */ /* 0x000ea2000c1e1100 */
[----:B----4-:R-:W-:-:S03]  /*16cd0*/  @!P0 IMAD.MOV.U32 R4, RZ, RZ, R24 ;  /* 0x000000ffff048224 */ /* 0x010fc600078e0018 */
[----:B------:R-:W4:Y:S01]  /*16ce0*/  LDL.LU R24, [R1+0x680] ;  /* 0x0006800001187983 */ /* 0x000f220000300800 */
        /* <DEDUP_REMOVED lines=10> */
[----:B------:R3:W4:Y:S02]  /*16d90*/  @!P0 LDG.E.U8 R17, desc[UR6][R4.64] ;  /* 0x0000000604118981 */ /* 0x000724000c1e1100 */
[----:B---3--:R-:W-:Y:S02]  /*16da0*/  @!P0 IMAD.MOV.U32 R4, RZ, RZ, R65 ;  /* 0x000000ffff048224 */ /* 0x008fe400078e0041 */
[----:B------:R-:W-:-:S05]  /*16db0*/  @!P0 IMAD.MOV.U32 R5, RZ, RZ, R66 ;  /* 0x000000ffff058224 */ /* 0x000fca00078e0042 */
[----:B------:R2:W3:Y:S02]  /*16dc0*/  @!P0 LDG.E.U8 R16, desc[UR6][R4.64] ;  /* 0x0000000604108981 */ /* 0x0004e4000c1e1100 */
[----:B--2---:R-:W-:Y:S02]  /*16dd0*/  @!P0 IMAD.MOV.U32 R4, RZ, RZ, R50 ;  /* 0x000000ffff048224 */ /* 0x004fe400078e0032 */
[----:B------:R-:W0:Y:S01]  /*16de0*/  S2R R50, SR_TID.X ;  /* 0x0000000000327919 */ /* 0x000e220000002100 */
[----:B------:R-:W-:Y:S01]  /*16df0*/  PRMT R11, RZ, 0x7610, R11 ;  /* 0x00007610ff0b7816 */ /* 0x000fe2000000000b */
[----:B------:R-:W-:Y:S01]  /*16e00*/  @!P0 IMAD.MOV.U32 R5, RZ, RZ, R64 ;  /* 0x000000ffff058224 */ /* 0x000fe200078e0040 */
[----:B------:R-:W1:Y:S01]  /*16e10*/  S2R R146, SR_TID.X ;  /* 0x0000000000927919 */ /* 0x000e620000002100 */
[----:B------:R-:W-:-:S03]  /*16e20*/  PRMT R10, RZ, 0x7610, R10 ;  /* 0x00007610ff0a7816 */ /* 0x000fc6000000000a */
[----:B------:R2:W3:Y:S01]  /*16e30*/  @!P0 LDG.E.U8 R11, desc[UR6][R4.64] ;  /* 0x00000006040b8981 */ /* 0x0004e2000c1e1100 */
[----:B------:R-:W-:Y:S01]  /*16e40*/  PRMT R9, RZ, 0x7610, R9 ;  /* 0x00007610ff097816 */ /* 0x000fe20000000009 */
[----:B--2---:R-:W-:Y:S02]  /*16e50*/  @!P0 IMAD.MOV.U32 R4, RZ, RZ, R63 ;  /* 0x000000ffff048224 */ /* 0x004fe400078e003f */
[----:B------:R-:W-:-:S05]  /*16e60*/  @!P0 IMAD.MOV.U32 R5, RZ, RZ, R2 ;  /* 0x000000ffff058224 */ /* 0x000fca00078e0002 */
[----:B------:R2:W3:Y:S01]  /*16e70*/  @!P0 LDG.E.U8 R10, desc[UR6][R4.64] ;  /* 0x00000006040a8981 */ /* 0x0004e2000c1e1100 */
[----:B0-----:R-:W-:-:S05]  /*16e80*/  LOP3.LUT R50, R50, 0x7f, RZ, 0xc0, !PT ;  /* 0x0000007f32327812 */ /* 0x001fca00078ec0ff */
[----:B------:R-:W-:Y:S01]  /*16e90*/  STS.U8 [R50+UR4+0x4000], R62 ;  /* 0x0040003e32007988 */ /* 0x000fe20008000004 */
[----:B--2---:R-:W-:-:S03]  /*16ea0*/  @!P0 IMAD.MOV.U32 R4, RZ, RZ, R3 ;  /* 0x000000ffff048224 */ /* 0x004fc600078e0003 */
[----:B------:R-:W-:Y:S01]  /*16eb0*/  STS.U8 [R50+UR4+0x4200], R61 ;  /* 0x0042003d32007988 */ /* 0x000fe20008000004 */
[----:B------:R-:W-:-:S03]  /*16ec0*/  @!P0 IMAD.MOV.U32 R5, RZ, RZ, R34 ;  /* 0x000000ffff058224 */ /* 0x000fc600078e0022 */
[----:B------:R-:W-:Y:S04]  /*16ed0*/  STS.U8 [R50+UR4+0x4400], R60 ;  /* 0x0044003c32007988 */ /* 0x000fe80008000004 */
[----:B------:R-:W-:Y:S04]  /*16ee0*/  STS.U8 [R50+UR4+0x4600], R59 ;  /* 0x0046003b32007988 */ /* 0x000fe80008000004 */
[----:B------:R-:W-:Y:S01]  /*16ef0*/  STS.U8 [R50+UR4+0x4800], R58 ;  /* 0x0048003a32007988 */ /* 0x000fe20008000004 */
[----:B------:R-:W-:-:S03]  /*16f00*/  PRMT R8, RZ, 0x7610, R8 ;  /* 0x00007610ff087816 */ /* 0x000fc60000000008 */
[----:B------:R-:W-:Y:S04]  /*16f10*/  STS.U8 [R50+UR4+0x4a00], R57 ;  /* 0x004a003932007988 */ /* 0x000fe80008000004 */
[----:B------:R-:W-:Y:S04]  /*16f20*/  STS.U8 [R50+UR4+0x4c00], R56 ;  /* 0x004c003832007988 */ /* 0x000fe80008000004 */
[----:B------:R-:W-:Y:S04]  /*16f30*/  STS.U8 [R50+UR4+0x4e00], R55 ;  /* 0x004e003732007988 */ /* 0x000fe80008000004 */
[----:B------:R0:W2:Y:S04]  /*16f40*/  @!P0 LDG.E.U8 R9, desc[UR6][R4.64] ;  /* 0x0000000604098981 */ /* 0x0000a8000c1e1100 */
[----:B------:R-:W-:Y:S04]  /*16f50*/  STS.U8 [R50+UR4+0x5000], R54 ;  /* 0x0050003632007988 */ /* 0x000fe80008000004 */
[----:B------:R-:W-:Y:S01]  /*16f60*/  STS.U8 [R50+UR4+0x5200], R53 ;  /* 0x0052003532007988 */ /* 0x000fe20008000004 */
[----:B0-----:R-:W-:-:S02]  /*16f70*/  @!P0 IMAD.MOV.U32 R4, RZ, RZ, R0 ;  /* 0x000000ffff048224 */ /* 0x001fc400078e0000 */
[----:B------:R-:W-:Y:S01]  /*16f80*/  @!P0 IMAD.MOV.U32 R5, RZ, RZ, R42 ;  /* 0x000000ffff058224 */ /* 0x000fe200078e002a */
        /* <DEDUP_REMOVED lines=14> */
[----:B------:R-:W-:Y:S01]  /*17070*/  STS.U8 [R50+UR4+0x6600], R245 ;  /* 0x006600f532007988 */ /* 0x000fe20008000004 */
[----:B-1----:R-:W-:-:S03]  /*17080*/  LOP3.LUT R146, R146, 0x7f, RZ, 0xc0, !PT ;  /* 0x0000007f92927812 */ /* 0x002fc600078ec0ff */
[----:B------:R0:W2:Y:S04]  /*17090*/  @!P0 LDG.E.U8 R7, desc[UR6][R4.64] ;  /* 0x0000000604078981 */ /* 0x0000a8000c1e1100 */
[----:B------:R-:W-:Y:S04]  /*170a0*/  STS.U8 [R50+UR4+0x6800], R244 ;  /* 0x006800f432007988 */ /* 0x000fe80008000004 */
[----:B------:R-:W-:Y:S01]  /*170b0*/  STS.U8 [R50+UR4+0x6a00], R243 ;  /* 0x006a00f332007988 */ /* 0x000fe20008000004 */
[----:B0-----:R-:W-:-:S03]  /*170c0*/  @!P0 IMAD.MOV.U32 R5, RZ, RZ, R28 ;  /* 0x000000ffff058224 */ /* 0x001fc600078e001c */
[----:B------:R-:W-:Y:S04]  /*170d0*/  STS.U8 [R50+UR4+0x6c00], R242 ;  /* 0x006c00f232007988 */ /* 0x000fe80008000004 */
        /* <DEDUP_REMOVED lines=8> */
[----:B------:R-:W-:Y:S01]  /*17160*/  STS.U8 [R50+UR4+0x7e00], R233 ;  /* 0x007e00e932007988 */ /* 0x000fe20008000004 */
[----:B----4-:R-:W-:-:S05]  /*17170*/  @!P0 IMAD.MOV.U32 R4, RZ, RZ, R24 ;  /* 0x000000ffff048224 */ /* 0x010fca00078e0018 */
[----:B------:R0:W4:Y:S02]  /*17180*/  @!P0 LDG.E.U8 R6, desc[UR6][R4.64] ;  /* 0x0000000604068981 */ /* 0x000124000c1e1100 */
[----:B0-----:R-:W-:-:S05]  /*17190*/  LOP3.LUT R4, R146, 0x10, RZ, 0x3c, !PT ;  /* 0x0000001092047812 */ /* 0x001fca00078e3cff */
        /* <DEDUP_REMOVED lines=31> */
[----:B------:R0:W-:Y:S02]  /*17390*/  STS.U8 [R4+UR4+0x7e80], R201 ;  /* 0x007e80c904007988 */ /* 0x0001e40008000004 */
        /* <DEDUP_REMOVED lines=28> */
[----:B------:R-:W-:-:S03]  /*17560*/  IMAD.MOV.U32 R248, RZ, RZ, R25 ;  /* 0x000000fffff87224 */ /* 0x000fc600078e0019 */
        /* <DEDUP_REMOVED lines=8> */
[----:B------:R0:W-:Y:S01]  /*175f0*/  STS.U8 [R4+UR4+0x7f00], R169 ;  /* 0x007f00a904007988 */ /* 0x0001e20008000004 */
[----:B------:R-:W-:-:S03]  /*17600*/  IMAD.MOV.U32 R229, RZ, RZ, R31 ;  /* 0x000000ffffe57224 */ /* 0x000fc600078e001f */
[----:B------:R-:W3:Y:S01]  /*17610*/  LDL.LU.64 R24, [R1] ;  /* 0x0000000001187983 */ /* 0x000ee20000300a00 */
[----:B------:R-:W-:-:S03]  /*17620*/  IMAD.MOV.U32 R5, RZ, RZ, R30 ;  /* 0x000000ffff057224 */ /* 0x000fc600078e001e */
[----:B------:R-:W2:Y:S01]  /*17630*/  LDL.LU.64 R26, [R1+0x8] ;  /* 0x00000800011a7983 */ /* 0x000ea20000300a00 */
[----:B0-----:R-:W-:-:S03]  /*17640*/  IMAD.MOV.U32 R4, RZ, RZ, R29 ;  /* 0x000000ffff047224 */ /* 0x001fc600078e001d */
[----:B------:R-:W4:Y:S01]  /*17650*/  LDL.LU.64 R28, [R1+0x10] ;  /* 0x00001000011c7983 */ /* 0x000f220000300a00 */
[----:B------:R-:W-:Y:S02]  /*17660*/  IMAD.MOV.U32 R231, RZ, RZ, R33 ;  /* 0x000000ffffe77224 */ /* 0x000fe400078e0021 */
[----:B------:R-:W-:Y:S01]  /*17670*/  IMAD.MOV.U32 R230, RZ, RZ, R32 ;  /* 0x000000ffffe67224 */ /* 0x000fe200078e0020 */
[----:B------:R-:W3:Y:S01]  /*17680*/  LDL.LU.64 R30, [R1+0x18] ;  /* 0x00001800011e7983 */ /* 0x000ee20000300a00 */
[----:B------:R-:W-:Y:S02]  /*17690*/  IMAD.MOV.U32 R233, RZ, RZ, R35 ;  /* 0x000000ffffe97224 */ /* 0x000fe400078e0023 */
[----:B------:R-:W-:Y:S01]  /*176a0*/  IMAD.MOV.U32 R232, RZ, RZ, R34 ;  /* 0x000000ffffe87224 */ /* 0x000fe200078e0022 */
[----:B------:R-:W2:Y:S01]  /*176b0*/  LDL.LU.64 R32, [R1+0x20] ;  /* 0x0000200001207983 */ /* 0x000ea20000300a00 */
[----:B------:R-:W-:Y:S01]  /*176c0*/  IMAD.MOV.U32 R235, RZ, RZ, R37 ;  /* 0x000000ffffeb7224 */ /* 0x000fe200078e0025 */
[----:B------:R-:W-:Y:S01]  /*176d0*/  LOP3.LUT R202, R50, 0x30, RZ, 0x3c, !PT ;  /* 0x0000003032ca7812 */ /* 0x000fe200078e3cff */
[----:B------:R-:W-:Y:S01]  /*176e0*/  IMAD.MOV.U32 R234, RZ, RZ, R36 ;  /* 0x000000ffffea7224 */ /* 0x000fe200078e0024 */
[----:B------:R-:W4:Y:S01]  /*176f0*/  LDL.LU.64 R34, [R1+0x28] ;  /* 0x0000280001227983 */ /* 0x000f220000300a00 */
[----:B------:R-:W-:-:S02]  /*17700*/  IMAD.MOV.U32 R237, RZ, RZ, R39 ;  /* 0x000000ffffed7224 */ /* 0x000fc400078e0027 */
[----:B------:R-:W-:Y:S01]  /*17710*/  IMAD.MOV.U32 R236, RZ, RZ, R38 ;  /* 0x000000ffffec7224 */ /* 0x000fe200078e0026 */
[----:B------:R-:W3:Y:S01]  /*17720*/  LDL.LU.64 R36, [R1+0x30] ;  /* 0x0000300001247983 */ /* 0x000ee20000300a00 */
[----:B------:R-:W-:Y:S02]  /*17730*/  IMAD.MOV.U32 R239, RZ, RZ, R41 ;  /* 0x000000ffffef7224 */ /* 0x000fe400078e0029 */
[----:B------:R-:W-:Y:S01]  /*17740*/  IMAD.MOV.U32 R238, RZ, RZ, R40 ;  /* 0x000000ffffee7224 */ /* 0x000fe200078e0028 */
[----:B------:R-:W2:Y:S01]  /*17750*/  LDL.LU.64 R38, [R1+0x38] ;  /* 0x0000380001267983 */ /* 0x000ea20000300a00 */
[----:B------:R-:W-:Y:S02]  /*17760*/  IMAD.MOV.U32 R241, RZ, RZ, R43 ;  /* 0x000000fffff17224 */ /* 0x000fe400078e002b */
        /* <DEDUP_REMOVED lines=8> */
[----:B------:R-:W-:-:S03]  /*177f0*/  IMAD.MOV.U32 R250, RZ, RZ, R48 ;  /* 0x000000fffffa7224 */ /* 0x000fc600078e0030 */
[----:B------:R0:W-:Y:S04]  /*17800*/  STS.U8 [R202+UR4+0x7f80], R49 ;  /* 0x007f8031ca007988 */ /* 0x0001e80008000004 */
[----:B------:R-:W4:Y:S04]  /*17810*/  LDL.LU.64 R46, [R1+0x58] ;  /* 0x00005800012e7983 */ /* 0x000f280000300a00 */
[----:B0-----:R-:W3:Y:S04]  /*17820*/  LDL.LU.64 R48, [R1+0x60] ;  /* 0x0000600001307983 */ /* 0x001ee80000300a00 */
[----:B------:R-:W2:Y:S04]  /*17830*/  LDL.LU.64 R50, [R1+0x68] ;  /* 0x0000680001327983 */ /* 0x000ea80000300a00 */
[----:B------:R-:W4:Y:S04]  /*17840*/  LDL.LU.64 R52, [R1+0x70] ;  /* 0x0000700001347983 */ /* 0x000f280000300a00 */
[----:B------:R-:W3:Y:S04]  /*17850*/  LDL.LU.64 R54, [R1+0x78] ;  /* 0x0000780001367983 */ /* 0x000ee80000300a00 */
        /* <DEDUP_REMOVED lines=40> */
[----:B------:R-:W4:Y:S01]  /*17ae0*/  LDL.LU.64 R136, [R1+0x1c0] ;  /* 0x0001c00001887983 */ /* 0x000f220000300a00 */
[----:B------:R-:W-:-:S03]  /*17af0*/  IMAD.MOV.U32 R243, RZ, RZ, R147 ;  /* 0x000000fffff37224 */ /* 0x000fc600078e0093 */
[----:B------:R-:W3:Y:S01]  /*17b00*/  LDL.LU.64 R138, [R1+0x1c8] ;  /* 0x0001c800018a7983 */ /* 0x000ee20000300a00 */
[----:B------:R-:W-:-:S03]  /*17b10*/  IMAD.MOV.U32 R228, RZ, RZ, R148 ;  /* 0x000000ffffe47224 */ /* 0x000fc600078e0094 */
[----:B------:R-:W2:Y:S01]  /*17b20*/  LDL.LU.64 R140, [R1+0x1d0] ;  /* 0x0001d000018c7983 */ /* 0x000ea20000300a00 */
[----:B------:R-:W-:-:S03]  /*17b30*/  IMAD.MOV.U32 R227, RZ, RZ, R149 ;  /* 0x000000ffffe37224 */ /* 0x000fc600078e0095 */
[----:B------:R-:W4:Y:S01]  /*17b40*/  LDL.LU.64 R142, [R1+0x1d8] ;  /* 0x0001d800018e7983 */ /* 0x000f220000300a00 */
[----:B------:R-:W-:-:S03]  /*17b50*/  IMAD.MOV.U32 R226, RZ, RZ, R150 ;  /* 0x000000ffffe27224 */ /* 0x000fc600078e0096 */
[----:B------:R-:W3:Y:S01]  /*17b60*/  LDL.LU.64 R144, [R1+0x1e0] ;  /* 0x0001e00001907983 */ /* 0x000ee20000300a00 */
[----:B------:R-:W-:-:S03]  /*17b70*/  IMAD.MOV.U32 R225, RZ, RZ, R151 ;  /* 0x000000ffffe17224 */ /* 0x000fc600078e0097 */
[----:B------:R-:W2:Y:S04]  /*17b80*/  LDL.LU.64 R146, [R1+0x1e8] ;  /* 0x0001e80001927983 */ /* 0x000ea80000300a00 */
[----:B------:R-:W4:Y:S04]  /*17b90*/  LDL.LU.64 R148, [R1+0x1f0] ;  /* 0x0001f00001947983 */ /* 0x000f280000300a00 */
[----:B------:R-:W3:Y:S04]  /*17ba0*/  LDL.LU.64 R150, [R1+0x1f8] ;  /* 0x0001f80001967983 */ /* 0x000ee80000300a00 */
[----:B---3--:R-:W-:Y:S04]  /*17bb0*/  STL.64 [R1+0x16e8], R150 ;  /* 0x0016e89601007387 */ /* 0x008fe80000100a00 */
[----:B----4-:R-:W-:Y:S04]  /*17bc0*/  STL.64 [R1+0x16e0], R148 ;  /* 0x0016e09401007387 */ /* 0x010fe80000100a00 */
[----:B--2---:R-:W-:Y:S04]  /*17bd0*/  STL.64 [R1+0x16d8], R146 ;  /* 0x0016d89201007387 */ /* 0x004fe80000100a00 */
        /* <DEDUP_REMOVED lines=61> */
[----:B0-----:R-:W2:Y:S04]  /*17fb0*/  LDL.LU.64 R24, [R1+0x400] ;  /* 0x0004000001187983 */ /* 0x001ea80000300a00 */
[----:B------:R-:W2:Y:S04]  /*17fc0*/  LDL.LU.64 R26, [R1+0x408] ;  /* 0x00040800011a7983 */ /* 0x000ea80000300a00 */
        /* <DEDUP_REMOVED lines=93> */
[----:B------:R0:W-:Y:S06]  /*185a0*/  MEMBAR.ALL.CTA ;  /* 0x0000000000007992 */ /* 0x0001ec0000008000 */
[----:B0-----:R-:W0:Y:S02]  /*185b0*/  FENCE.VIEW.ASYNC.S ;  /* 0x00000000000073c6 */ /* 0x001e240000000000 */
[----:B0-----:R-:W-:Y:S06]  /*185c0*/  BAR.SYNC.DEFER_BLOCKING 0x0 ;  /* 0x0000000000007b1d */ /* 0x001fec0000010000 */
[----:B------:R-:W-:Y:S01]  /*185d0*/  UMOV UR41, 0x80000020 ;  /* 0x8000002000297882 */ /* 0x000fe20000000000 */
[----:B--2---:R-:W-:-:S06]  /*185e0*/  WARPGROUP.ARRIVE ;  /* 0x00000000000079c5 */ /* 0x004fcc0000000000 */
[----:B------:R-:W-:Y:S03]  /*185f0*/  QGMMA.64x256x32.F32.E4M3.E4M3 R24, gdesc[UR40], R24, gsb0 ;  /* 0x03e00000281879f3 */ /* 0x000fe60008000818 */
[----:B------:R-:W-:Y:S02]  /*18600*/  WARPGROUP.DEPBAR.LE gsb0, 0x0 ;  /* 0x00008000000079c5 */ /* 0x000fe40000010000 */
[----:B------:R-:W-:-:S15]  /*18610*/  WARPGROUP.ARRIVE ;  /* 0x00000000000079c5 */ /* 0x000fde0000000000 */
[----:B------:R-:W-:-:S08]  /*18620*/  NOP ;  /* 0x0000000000007918 */ /* 0x000fd00000000000 */
[----:B------:R-:W-:Y:S03]  /*18630*/  QGMMA.64x256x32.F32.E4M3.E4M3 R24, gdesc[UR12], R24, gsb0 ;  /* 0x03e000000c1879f3 */ /* 0x000fe60008000818 */
[----:B------:R-:W-:Y:S02]  /*18640*/  WARPGROUP.DEPBAR.LE gsb0, 0x0 ;  /* 0x00008000000079c5 */ /* 0x000fe40000010000 */
[----:B------:R0:W-:Y:S04]  /*18650*/  STL.64 [R1+0x400], R24 ;  /* 0x0004001801007387 */ /* 0x0001e80000100a00 */
        /* <DEDUP_REMOVED lines=63> */
[----:B0-----:R-:W4:Y:S04]  /*18a50*/  LDL.LU.64 R24, [R1+0x200] ;  /* 0x0002000001187983 */ /* 0x001f280000300a00 */
[----:B-1----:R-:W4:Y:S04]  /*18a60*/  LDL.LU.64 R26, [R1+0x208] ;  /* 0x00020800011a7983 */ /* 0x002f280000300a00 */
[----:B--2---:R-:W2:Y:S04]  /*18a70*/  LDL.LU.64 R28, [R1+0x210] ;  /* 0x00021000011c7983 */ /* 0x004ea80000300a00 */
[----:B---3--:R-:W2:Y:S04]  /*18a80*/  LDL.LU.64 R30, [R1+0x218] ;  /* 0x00021800011e7983 */ /* 0x008ea80000300a00 */
[----:B----4-:R-:W2:Y:S04]  /*18a90*/  LDL.LU.64 R32, [R1+0x220] ;  /* 0x0002200001207983 */ /* 0x010ea80000300a00 */
        /* <DEDUP_REMOVED lines=58> */
[----:B------:R-:W2:Y:S01]  /*18e40*/  LDL.LU.64 R150, [R1+0x3f8] ;  /* 0x0003f80001967983 */ /* 0x000ea20000300a00 */
[----:B------:R-:W-:Y:S01]  /*18e50*/  UMOV UR18, UR42 ;  /* 0x0000002a00127c82 */ /* 0x000fe20008000000 */
[----:B------:R-:W-:Y:S01]  /*18e60*/  UMOV UR19, UR43 ;  /* 0x0000002b00137c82 */ /* 0x000fe20008000000 */
[----:B------:R-:W-:Y:S01]  /*18e70*/  UMOV UR22, UR14 ;  /* 0x0000000e00167c82 */ /* 0x000fe20008000000 */
[----:B------:R-:W-:Y:S01]  /*18e80*/  UMOV UR23, UR15 ;  /* 0x0000000f00177c82 */ /* 0x000fe20008000000 */
[----:B--2---:R-:W-:-:S06]  /*18e90*/  WARPGROUP.ARRIVE ;  /* 0x00000000000079c5 */ /* 0x004fcc0000000000 */
[----:B------:R-:W-:Y:S03]  /*18ea0*/  QGMMA.64x256x32.F32.E4M3.E4M3 R24, gdesc[UR16], R24, gsb0 ;  /* 0x03e00000101879f3 */ /* 0x000fe60008000818 */
[----:B------:R-:W-:Y:S02]  /*18eb0*/  WARPGROUP.DEPBAR.LE gsb0, 0x0 ;  /* 0x00008000000079c5 */ /* 0x000fe40000010000 */
[----:B------:R-:W-:-:S15]  /*18ec0*/  WARPGROUP.ARRIVE ;  /* 0x00000000000079c5 */ /* 0x000fde0000000000 */
[----:B------:R-:W-:-:S08]  /*18ed0*/  NOP ;  /* 0x0000000000007918 */ /* 0x000fd00000000000 */
[----:B------:R-:W-:Y:S01]  /*18ee0*/  QGMMA.64x256x32.F32.E4M3.E4M3 R24, gdesc[UR20], R24, gsb0 ;  /* 0x03e00000141879f3 */ /* 0x000fe20008000818 */
[----:B------:R-:W-:Y:S02]  /*18ef0*/  IMAD.MOV.U32 R224, RZ, RZ, R243 ;  /* 0x000000ffffe07224 */ /* 0x000fe400078e00f3 */
[----:B------:R-:W-:Y:S02]  /*18f00*/  IMAD.MOV.U32 R243, RZ, RZ, R250 ;  /* 0x000000fffff37224 */ /* 0x000fe400078e00fa */
[----:B------:R-:W-:Y:S01]  /*18f10*/  IMAD.MOV.U32 R250, RZ, RZ, R13 ;  /* 0x000000fffffa7224 */ /* 0x000fe200078e000d */
[----:B------:R-:W-:Y:S02]  /*18f20*/  WARPGROUP.DEPBAR.LE gsb0, 0x0 ;  /* 0x00008000000079c5 */ /* 0x000fe40000010000 */
        /* <DEDUP_REMOVED lines=128> */
[----:B------:R-:W3:Y:S04]  /*19730*/  LDL.LU R13, [R1+0x14ec] ;  /* 0x0014ec00010d7983 */ /* 0x000ee80000300800 */
[----:B------:R-:W4:Y:S01]  /*19740*/  LDL R6, [R1+0xe60] ;  /* 0x000e600001067983 */ /* 0x000f220000100800 */
[----:B------:R-:W-:-:S05]  /*19750*/  VIADD R224, R224, 0x1 ;  /* 0x00000001e0e07836 */ /* 0x000fca0000000000 */
[----:B------:R0:W-:Y:S01]  /*19760*/  STL [R1+0x64c], R224 ;  /* 0x00064ce001007387 */ /* 0x0001e20000100800 */
[----:B----4-:R-:W-:Y:S01]  /*19770*/  ISETP.NE.U32.AND P0, PT, R224, R6, PT ;  /* 0x00000006e000720c */ /* 0x010fe20003f05070 */
[----:B0-----:R-:W-:Y:S02]  /*19780*/  IMAD.MOV.U32 R224, RZ, RZ, R225 ;  /* 0x000000ffffe07224 */ /* 0x001fe400078e00e1 */
[----:B------:R-:W-:Y:S02]  /*19790*/  IMAD.MOV.U32 R225, RZ, RZ, R226 ;  /* 0x000000ffffe17224 */ /* 0x000fe400078e00e2 */
[----:B------:R-:W-:Y:S02]  /*197a0*/  IMAD.MOV.U32 R226, RZ, RZ, R227 ;  /* 0x000000ffffe27224 */ /* 0x000fe400078e00e3 */
[----:B------:R-:W-:Y:S02]  /*197b0*/  IMAD.MOV.U32 R227, RZ, RZ, R228 ;  /* 0x000000ffffe37224 */ /* 0x000fe400078e00e4 */
[----:B------:R-:W-:-:S02]  /*197c0*/  IMAD.MOV.U32 R228, RZ, RZ, R229 ;  /* 0x000000ffffe47224 */ /* 0x000fc400078e00e5 */
[----:B------:R-:W-:Y:S02]  /*197d0*/  IMAD.MOV.U32 R229, RZ, RZ, R230 ;  /* 0x000000ffffe57224 */ /* 0x000fe400078e00e6 */
[----:B------:R-:W-:Y:S02]  /*197e0*/  IMAD.MOV.U32 R230, RZ, RZ, R231 ;  /* 0x000000ffffe67224 */ /* 0x000fe400078e00e7 */
        /* <DEDUP_REMOVED lines=12> */
[----:B------:R-:W-:Y:S01]  /*198b0*/  IMAD.MOV.U32 R243, RZ, RZ, R244 ;  /* 0x000000fffff37224 */ /* 0x000fe200078e00f4 */
[----:B------:R-:W-:Y:S01]  /*198c0*/  IADD3 R224, P4, R224, UR11, RZ ;  /* 0x0000000be0e07c10 */ /* 0x000fe2000ff9e0ff */
[----:B------:R-:W-:Y:S02]  /*198d0*/  IMAD.MOV.U32 R244, RZ, RZ, R245 ;  /* 0x000000fffff47224 */ /* 0x000fe400078e00f5 */
[----:B------:R-:W-:Y:S02]  /*198e0*/  IMAD.MOV.U32 R245, RZ, RZ, R246 ;  /* 0x000000fffff57224 */ /* 0x000fe400078e00f6 */
[----:B------:R-:W-:-:S02]  /*198f0*/  IMAD.MOV.U32 R246, RZ, RZ, R247 ;  /* 0x000000fffff67224 */ /* 0x000fc400078e00f7 */
[----:B------:R-:W-:Y:S02]  /*19900*/  IMAD.MOV.U32 R247, RZ, RZ, R248 ;  /* 0x000000fffff77224 */ /* 0x000fe400078e00f8 */
[----:B------:R-:W-:Y:S02]  /*19910*/  IMAD.MOV.U32 R248, RZ, RZ, R12 ;  /* 0x000000fffff87224 */ /* 0x000fe400078e000c */
[----:B------:R-:W4:Y:S04]  /*19920*/  LDL.LU R12, [R1+0x14e8] ;  /* 0x0014e800010c7983 */ /* 0x000f280000300800 */
[----:B------:R0:W-:Y:S04]  /*19930*/  STL [R1+0xe24], R224 ;  /* 0x000e24e001007387 */ /* 0x0001e80000100800 */
[----:B0-----:R-:W2:Y:S02]  /*19940*/  LDL.LU R224, [R1+0xe1c] ;  /* 0x000e1c0001e07983 */ /* 0x001ea40000300800 */
[----:B--2---:R-:W-:-:S05]  /*19950*/  IADD3 R224, P5, R224, UR11, RZ ;  /* 0x0000000be0e07c10 */ /* 0x004fca000ffbe0ff */
[----:B------:R0:W-:Y:S04]  /*19960*/  STL [R1+0xe1c], R224 ;  /* 0x000e1ce001007387 */ /* 0x0001e80000100800 */
[----:B0-----:R-:W2:Y:S01]  /*19970*/  LDL.LU R224, [R1+0xe14] ;  /* 0x000e140001e07983 */ /* 0x001ea20000300800 */
[----:B----4-:R-:W-:Y:S02]  /*19980*/  IADD3 R12, P1, R12, UR11, RZ ;  /* 0x0000000b0c0c7c10 */ /* 0x010fe4000ff3e0ff */
[----:B--2---:R-:W-:-:S05]  /*19990*/  IADD3 R224, P6, R224, UR11, RZ ;  /* 0x0000000be0e07c10 */ /* 0x004fca000ffde0ff */
[----:B------:R0:W-:Y:S04]  /*199a0*/  STL [R1+0xe14], R224 ;  /* 0x000e14e001007387 */ /* 0x0001e80000100800 */
[----:B------:R1:W-:Y:S01]  /*199b0*/  STL [R1+0xe0c], R12 ;  /* 0x000e0c0c01007387 */ /* 0x0003e20000100800 */
[----:B0-----:R-:W-:-:S03]  /*199c0*/  IMAD.MOV.U32 R224, RZ, RZ, R225 ;  /* 0x000000ffffe07224 */ /* 0x001fc600078e00e1 */
[----:B-1----:R-:W2:Y:S01]  /*199d0*/  LDL.LU R12, [R1+0x14e4] ;  /* 0x0014e400010c7983 */ /* 0x002ea20000300800 */
        /* <DEDUP_REMOVED lines=26> */
[----:B------:R-:W4:Y:S01]  /*19b80*/  LDL.LU R14, [R1+0x14e0] ;  /* 0x0014e000010e7983 */ /* 0x000f220000300800 */
[----:B---3--:R-:W-:Y:S02]  /*19b90*/  IADD3 R13, P2, R13, UR11, RZ ;  /* 0x0000000b0d0d7c10 */ /* 0x008fe4000ff5e0ff */
[----:B------:R-:W-:Y:S02]  /*19ba0*/  IADD3 R15, P3, R15, UR11, RZ ;  /* 0x0000000b0f0f7c10 */ /* 0x000fe4000ff7e0ff */
[----:B--2---:R-:W-:Y:S02]  /*19bb0*/  IADD3.X R12, R12, UR9, RZ, P2, !PT ;  /* 0x000000090c0c7c10 */ /* 0x004fe400097fe4ff */
[----:B------:R-:W-:-:S05]  /*19bc0*/  IADD3 R224, P2, R224, UR11, RZ ;  /* 0x0000000be0e07c10 */ /* 0x000fca000ff5e0ff */
[----:B------:R0:W-:Y:S02]  /*19bd0*/  STL [R1+0xe04], R224 ;  /* 0x000e04e001007387 */ /* 0x0001e40000100800 */
        /* <DEDUP_REMOVED lines=20> */
[----:B------:R-:W-:Y:S01]  /*19d20*/  IMAD.MOV.U32 R244, RZ, RZ, R245 ;  /* 0x000000fffff47224 */ /* 0x000fe200078e00f5 */
[----:B----4-:R-:W-:Y:S01]  /*19d30*/  IADD3.X R14, R14, UR9, RZ, P3, !PT ;  /* 0x000000090e0e7c10 */ /* 0x010fe20009ffe4ff */
[----:B------:R-:W-:Y:S01]  /*19d40*/  IMAD.MOV.U32 R245, RZ, RZ, R246 ;  /* 0x000000fffff57224 */ /* 0x000fe200078e00f6 */
[----:B------:R-:W-:Y:S01]  /*19d50*/  IADD3 R224, P3, R224, UR11, RZ ;  /* 0x0000000be0e07c10 */ /* 0x000fe2000ff7e0ff */
[----:B------:R-:W-:-:S02]  /*19d60*/  IMAD.MOV.U32 R246, RZ, RZ, R247 ;  /* 0x000000fffff67224 */ /* 0x000fc400078e00f7 */
[----:B------:R-:W-:Y:S02]  /*19d70*/  IMAD.MOV.U32 R247, RZ, RZ, R248 ;  /* 0x000000fffff77224 */ /* 0x000fe400078e00f8 */
[----:B------:R-:W-:Y:S02]  /*19d80*/  IMAD.MOV.U32 R248, RZ, RZ, R249 ;  /* 0x000000fffff87224 */ /* 0x000fe400078e00f9 */
[----:B------:R-:W-:Y:S02]  /*19d90*/  IMAD.MOV.U32 R249, RZ, RZ, R250 ;  /* 0x000000fffff97224 */ /* 0x000fe400078e00fa */
[----:B------:R-:W-:Y:S02]  /*19da0*/  IMAD.MOV.U32 R250, RZ, RZ, R251 ;  /* 0x000000fffffa7224 */ /* 0x000fe400078e00fb */
[----:B------:R-:W2:Y:S04]  /*19db0*/  LDL.LU R251, [R1+0x684] ;  /* 0x0006840001fb7983 */ /* 0x000ea80000300800 */
[----:B------:R0:W-:Y:S04]  /*19dc0*/  STL [R1+0xdfc], R224 ;  /* 0x000dfce001007387 */ /* 0x0001e80000100800 */
[----:B0-----:R-:W3:Y:S02]  /*19dd0*/  LDL.LU R224, [R1+0xe20] ;  /* 0x000e200001e07983 */ /* 0x001ee40000300800 */
[----:B---3--:R-:W-:-:S05]  /*19de0*/  IADD3.X R224, R224, UR9, RZ, P4, !PT ;  /* 0x00000009e0e07c10 */ /* 0x008fca000a7fe4ff */
[----:B------:R0:W-:Y:S04]  /*19df0*/  STL [R1+0xe20], R224 ;  /* 0x000e20e001007387 */ /* 0x0001e80000100800 */
[----:B0-----:R-:W3:Y:S02]  /*19e00*/  LDL.LU R224, [R1+0xdf4] ;  /* 0x000df40001e07983 */ /* 0x001ee40000300800 */
[----:B---3--:R-:W-:-:S05]  /*19e10*/  IADD3 R224, P4, R224, UR11, RZ ;  /* 0x0000000be0e07c10 */ /* 0x008fca000ff9e0ff */
        /* <DEDUP_REMOVED lines=403> */
[----:B0-----:R-:W3:Y:S01]  /*1b750*/  LDL.LU R224, [R1+0xc00] ;  /* 0x000c000001e07983 */ /* 0x001ee20000300800 */
[----:B------:R-:W-:Y:S01]  /*1b760*/  WARPGROUP.ARRIVE ;  /* 0x00000000000079c5 */ /* 0x000fe20000000000 */
[----:B------:R-:W-:Y:S01]  /*1b770*/  UMOV UR26, UR42 ;  /* 0x0000002a001a7c82 */ /* 0x000fe20008000000 */
[----:B------:R-:W-:-:S04]  /*1b780*/  UMOV UR27, UR43 ;  /* 0x0000002b001b7c82 */ /* 0x000fc80008000000 */
[----:B------:R-:W-:Y:S01]  /*1b790*/  QGMMA.64x256x32.F32.E4M3.E4M3 R24, gdesc[UR24], R24, gsb0 ;  /* 0x03e00000181879f3 */ /* 0x000fe20008000818 */
[----:B---3--:R-:W-:-:S05]  /*1b7a0*/  IADD3.X R224, R224, UR9, RZ, P6, !PT ;  /* 0x00000009e0e07c10 */ /* 0x008fca000b7fe4ff */
[----:B------:R0:W-:Y:S04]  /*1b7b0*/  STL [R1+0xc00], R224 ;  /* 0x000c00e001007387 */ /* 0x0001e80000100800 */
[----:B0-----:R-:W3:Y:S01]  /*1b7c0*/  LDL.LU R224, [R1+0xbd4] ;  /* 0x000bd40001e07983 */ /* 0x001ee20000300800 */
[----:B------:R-:W-:Y:S02]  /*1b7d0*/  WARPGROUP.DEPBAR.LE gsb0, 0x0 ;  /* 0x00008000000079c5 */ /* 0x000fe40000010000 */
[----:B------:R-:W-:Y:S01]  /*1b7e0*/  WARPGROUP.ARRIVE ;  /* 0x00000000000079c5 */ /* 0x000fe20000000000 */
[----:B------:R-:W-:Y:S01]  /*1b7f0*/  UMOV UR30, UR14 ;  /* 0x0000000e001e7c82 */ /* 0x000fe20008000000 */
[----:B------:R-:W-:-:S13]  /*1b800*/  UMOV UR31, UR15 ;  /* 0x0000000f001f7c82 */ /* 0x000fda0008000000 */
[----:B------:R-:W-:Y:S01]  /*1b810*/  QGMMA.64x256x32.F32.E4M3.E4M3 R24, gdesc[UR28], R24, gsb0 ;  /* 0x03e000001c1879f3 */ /* 0x000fe20008000818 */
[----:B---3--:R-:W-:-:S05]  /*1b820*/  IADD3 R224, P6, R224, UR11, RZ ;  /* 0x0000000be0e07c10 */ /* 0x008fca000ffde0ff */
[----:B------:R0:W-:Y:S04]  /*1b830*/  STL [R1+0xbd4], R224 ;  /* 0x000bd4e001007387 */ /* 0x0001e80000100800 */
[----:B0-----:R-:W3:Y:S01]  /*1b840*/  LDL.LU R224, [R1+0xbf8] ;  /* 0x000bf80001e07983 */ /* 0x001ee20000300800 */
[----:B------:R-:W-:Y:S02]  /*1b850*/  WARPGROUP.DEPBAR.LE gsb0, 0x0 ;  /* 0x00008000000079c5 */ /* 0x000fe40000010000 */
[----:B---3--:R-:W-:-:S05]  /*1b860*/  IADD3.X R224, R224, UR9, RZ, P1, !PT ;  /* 0x00000009e0e07c10 */ /* 0x008fca0008ffe4ff */
[----:B------:R-:W-:Y:S04]  /*1b870*/  STL [R1+0xbf8], R224 ;  /* 0x000bf8e001007387 */ /* 0x000fe80000100800 */
[----:B------:R-:W-:Y:S04]  /*1b880*/  STL.64 [R1], R24 ;  /* 0x0000001801007387 */ /* 0x000fe80000100a00 */
        /* <DEDUP_REMOVED lines=63> */
[----:B0-----:R-:W3:Y:S04]  /*1bc80*/  LDL.LU.64 R150, [R1+0x14d8] ;  /* 0x0014d80001967983 */ /* 0x001ee80000300a00 */
[----:B------:R-:W4:Y:S04]  /*1bc90*/  LDL.LU.64 R148, [R1+0x14d0] ;  /* 0x0014d00001947983 */ /* 0x000f280000300a00 */
[----:B------:R-:W2:Y:S04]  /*1bca0*/  LDL.LU.64 R146, [R1+0x14c8] ;  /* 0x0014c80001927983 */ /* 0x000ea80000300a00 */
[----:B------:R-:W3:Y:S04]  /*1bcb0*/  LDL.LU.64 R144, [R1+0x14c0] ;  /* 0x0014c00001907983 */ /* 0x000ee80000300a00 */
[----:B------:R-:W4:Y:S04]  /*1bcc0*/  LDL.LU.64 R142, [R1+0x14b8] ;  /* 0x0014b800018e7983 */ /* 0x000f280000300a00 */
[----:B------:R-:W2:Y:S04]  /*1bcd0*/  LDL.LU.64 R140, [R1+0x14b0] ;  /* 0x0014b000018c7983 */ /* 0x000ea80000300a00 */
[----:B------:R-:W3:Y:S04]  /*1bce0*/  LDL.LU.64 R138, [R1+0x14a8] ;  /* 0x0014a800018a7983 */ /* 0x000ee80000300a00 */
[----:B------:R-:W4:Y:S04]  /*1bcf0*/  LDL.LU.64 R136, [R1+0x14a0] ;  /* 0x0014a00001887983 */ /* 0x000f280000300a00 */
[----:B------:R-:W2:Y:S04]  /*1bd00*/  LDL.LU.64 R134, [R1+0x1498] ;  /* 0x0014980001867983 */ /* 0x000ea80000300a00 */
[----:B------:R-:W3:Y:S04]  /*1bd10*/  LDL.LU.64 R132, [R1+0x1490] ;  /* 0x0014900001847983 */ /* 0x000ee80000300a00 */
[----:B------:R-:W4:Y:S04]  /*1bd20*/  LDL.LU.64 R130, [R1+0x1488] ;  /* 0x0014880001827983 */ /* 0x000f280000300a00 */
        /* <DEDUP_REMOVED lines=52> */
[----:B------:R-:W4:Y:S01]  /*1c070*/  LDL.LU.64 R24, [R1+0x12e0] ;  /* 0x0012e00001187983 */ /* 0x000f220000300a00 */
        /* <DEDUP_REMOVED lines=23> */
[----:B--2---:R-:W-:Y:S02]  /*1c1f0*/  IADD3.X R134, R134, UR9, RZ, P6, !PT ;  /* 0x0000000986867c10 */ /* 0x004fe4000b7fe4ff */
[----:B---3--:R-:W-:Y:S02]  /*1c200*/  IADD3.X R132, R132, UR9, RZ, P5, !PT ;  /* 0x0000000984847c10 */ /* 0x008fe4000affe4ff */
[----:B----4-:R-:W-:-:S02]  /*1c210*/  IADD3.X R130, R130, UR9, RZ, P4, !PT ;  /* 0x0000000982827c10 */ /* 0x010fc4000a7fe4ff */
[----:B------:R-:W-:Y:S02]  /*1c220*/  IADD3.X R128, R128, UR9, RZ, P3, !PT ;  /* 0x0000000980807c10 */ /* 0x000fe40009ffe4ff */
[----:B------:R-:W-:Y:S02]  /*1c230*/  IADD3.X R126, R126, UR9, RZ, P2, !PT ;  /* 0x000000097e7e7c10 */ /* 0x000fe400097fe4ff */
[----:B------:R-:W-:Y:S02]  /*1c240*/  IADD3 R125, P1, R125, UR11, RZ ;  /* 0x0000000b7d7d7c10 */ /* 0x000fe4000ff3e0ff */
[----:B------:R-:W-:-:S03]  /*1c250*/  IADD3 R127, P2, R127, UR11, RZ ;  /* 0x0000000b7f7f7c10 */ /* 0x000fc6000ff5e0ff */
[----:B------:R0:W-:Y:S01]  /*1c260*/  STL [R1+0xbcc], R125 ;  /* 0x000bcc7d01007387 */ /* 0x0001e20000100800 */
[----:B------:R-:W-:Y:S02]  /*1c270*/  IADD3 R129, P3, R129, UR11, RZ ;  /* 0x0000000b81817c10 */ /* 0x000fe4000ff7e0ff */
[----:B------:R-:W-:Y:S01]  /*1c280*/  IADD3 R131, P4, R131, UR11, RZ ;  /* 0x0000000b83837c10 */ /* 0x000fe2000ff9e0ff */
[----:B0-----:R-:W2:Y:S04]  /*1c290*/  LDL.LU R125, [R1+0x12d8] ;  /* 0x0012d800017d7983 */ /* 0x001ea80000300800 */
[----:B------:R0:W-:Y:S01]  /*1c2a0*/  STL [R1+0xbf0], R126 ;  /* 0x000bf07e01007387 */ /* 0x0001e20000100800 */
[----:B------:R-:W-:-:S03]  /*1c2b0*/  IADD3 R133, P5, R133, UR11, RZ ;  /* 0x0000000b85857c10 */ /* 0x000fc6000ffbe0ff */
[----:B0-----:R-:W2:Y:S04]  /*1c2c0*/  LDL.LU R126, [R1+0x12d4] ;  /* 0x0012d400017e7983 */ /* 0x001ea80000300800 */
[----:B------:R0:W-:Y:S04]  /*1c2d0*/  STL [R1+0xbc4], R127 ;  /* 0x000bc47f01007387 */ /* 0x0001e80000100800 */
[----:B0-----:R-:W2:Y:S04]  /*1c2e0*/  LDL.LU R127, [R1+0x12d0] ;  /* 0x0012d000017f7983 */ /* 0x001ea80000300800 */
[----:B------:R0:W-:Y:S01]  /*1c2f0*/  STL [R1+0xbe8], R128 ;  /* 0x000be88001007387 */ /* 0x0001e20000100800 */
[----:B------:R-:W-:-:S03]  /*1c300*/  IADD3 R135, P6, R135, UR11, RZ ;  /* 0x0000000b87877c10 */ /* 0x000fc6000ffde0ff */
[----:B0-----:R-:W2:Y:S04]  /*1c310*/  LDL.LU R128, [R1+0x12cc] ;  /* 0x0012cc0001807983 */ /* 0x001ea80000300800 */
[----:B------:R0:W-:Y:S01]  /*1c320*/  STL [R1+0xbbc], R129 ;  /* 0x000bbc8101007387 */ /* 0x0001e20000100800 */
[----:B------:R-:W-:-:S03]  /*1c330*/  IADD3.X R136, R136, UR9, RZ, P1, !PT ;  /* 0x0000000988887c10 */ /* 0x000fc60008ffe4ff */
        /* <DEDUP_REMOVED lines=47> */
[----:B------:R-:W-:-:S03]  /*1c630*/  IMAD.MOV.U32 R247, RZ, RZ, R248 ;  /* 0x000000fffff77224 */ /* 0x000fc600078e00f8 */
[----:B0-----:R-:W2:Y:S04]  /*1c640*/  LDL.LU R145, [R1+0x1288] ;  /* 0x0012880001917983 */ /* 0x001ea80000300800 */
[----:B------:R0:W-:Y:S01]  /*1c650*/  STL [R1+0xba0], R146 ;  /* 0x000ba09201007387 */ /* 0x0001e20000100800 */
[----:B------:R-:W-:Y:S01]  /*1c660*/  IMAD.MOV.U32 R248, RZ, RZ, R249 ;  /* 0x000000fffff87224 */ /* 0x000fe200078e00f9 */
[----:B------:R-:W-:Y:S02]  /*1c670*/  IADD3.X R224, R224, UR9, RZ, P3, !PT ;  /* 0x00000009e0e07c10 */ /* 0x000fe40009ffe4ff */
[----:B0-----:R-:W2:Y:S04]  /*1c680*/  LDL.LU R146, [R1+0x1284] ;  /* 0x0012840001927983 */ /* 0x001ea80000300800 */
[----:B------:R0:W-:Y:S01]  /*1c690*/  STL [R1+0xb74], R147 ;  /* 0x000b749301007387 */ /* 0x0001e20000100800 */
[----:B------:R-:W-:-:S02]  /*1c6a0*/  IMAD.MOV.U32 R249, RZ, RZ, R250 ;  /* 0x000000fffff97224 */ /* 0x000fc400078e00fa */
[----:B------:R-:W-:Y:S01]  /*1c6b0*/  IMAD.MOV.U32 R250, RZ, RZ, R251 ;  /* 0x000000fffffa7224 */ /* 0x000fe200078e00fb */
[----:B0-----:R-:W2:Y:S04]  /*1c6c0*/  LDL.LU R147, [R1+0x1280] ;  /* 0x0012800001937983 */ /* 0x001ea80000300800 */
[----:B------:R0:W-:Y:S01]  /*1c6d0*/  STL [R1+0xb98], R148 ;  /* 0x000b989401007387 */ /* 0x0001e20000100800 */
[----:B------:R-:W-:-:S03]  /*1c6e0*/  IMAD.MOV.U32 R251, RZ, RZ, R252 ;  /* 0x000000fffffb7224 */ /* 0x000fc600078e00fc */
[----:B0-----:R-:W2:Y:S04]  /*1c6f0*/  LDL.LU R148, [R1+0x127c] ;  /* 0x00127c0001947983 */ /* 0x001ea80000300800 */
[----:B------:R0:W-:Y:S04]  /*1c700*/  STL [R1+0xb6c], R149 ;  /* 0x000b6c9501007387 */ /* 0x0001e80000100800 */
[----:B0-----:R-:W2:Y:S04]  /*1c710*/  LDL.LU R149, [R1+0x1278] ;  /* 0x0012780001957983 */ /* 0x001ea80000300800 */
[----:B------:R0:W-:Y:S04]  /*1c720*/  STL [R1+0xb90], R150 ;  /* 0x000b909601007387 */ /* 0x0001e80000100800 */
[----:B0-----:R-:W2:Y:S04]  /*1c730*/  LDL.LU R150, [R1+0x1274] ;  /* 0x0012740001967983 */ /* 0x001ea80000300800 */
[----:B------:R0:W-:Y:S04]  /*1c740*/  STL [R1+0xb64], R151 ;  /* 0x000b649701007387 */ /* 0x0001e80000100800 */
[----:B0-----:R-:W2:Y:S04]  /*1c750*/  LDL.LU R151, [R1+0x1270] ;  /* 0x0012700001977983 */ /* 0x001ea80000300800 */
[----:B------:R-:W3:Y:S04]  /*1c760*/  LDL.LU R252, [R1+0x674] ;  /* 0x0006740001fc7983 */ /* 0x000ee80000300800 */
[----:B------:R0:W-:Y:S04]  /*1c770*/  STL [R1+0xb88], R224 ;  /* 0x000b88e001007387 */ /* 0x0001e80000100800 */
[----:B0-----:R-:W4:Y:S02]  /*1c780*/  LDL.LU R224, [R1+0xb5c] ;  /* 0x000b5c0001e07983 */ /* 0x001f240000300800 */
[----:B----4-:R-:W-:-:S05]  /*1c790*/  IADD3 R224, P3, R224, UR11, RZ ;  /* 0x0000000be0e07c10 */ /* 0x010fca000ff7e0ff */
[----:B------:R0:W-:Y:S04]  /*1c7a0*/  STL [R1+0xb5c], R224 ;  /* 0x000b5ce001007387 */ /* 0x0001e80000100800 */
[----:B0-----:R-:W4:Y:S02]  /*1c7b0*/  LDL.LU R224, [R1+0xb80] ;  /* 0x000b800001e07983 */ /* 0x001f240000300800 */
[----:B----4-:R-:W-:-:S05]  /*1c7c0*/  IADD3.X R224, R224, UR9, RZ, P4, !PT ;  /* 0x00000009e0e07c10 */ /* 0x010fca000a7fe4ff */
        /* <DEDUP_REMOVED lines=533> */
[----:B---3--:R-:W-:Y:S02]  /*1e920*/  IMAD.MOV.U32 R251, RZ, RZ, R252 ;  /* 0x000000fffffb7224 */ /* 0x008fe400078e00fc */
[----:B------:R-:W-:-:S02]  /*1e930*/  IMAD.MOV.U32 R252, RZ, RZ, R4 ;  /* 0x000000fffffc7224 */ /* 0x000fc400078e0004 */
[----:B------:R-:W3:Y:S04]  /*1e940*/  LDL.LU R4, [R1+0x664] ;  /* 0x0006640001047983 */ /* 0x000ee80000300800 */
        /* <DEDUP_REMOVED lines=374> */
[----:B----4-:R-:W-:Y:S02]  /*200b0*/  IADD3.X R224, R224, UR5, RZ, P1, !PT ;  /* 0x00000005e0e07c10 */ /* 0x010fe40008ffe4ff */
[----:B------:R-:W-:-:S03]  /*200c0*/  IADD3 R3, P1, R3, UR10, RZ ;  /* 0x0000000a03037c10 */ /* 0x000fc6000ff3e0ff */
[----:B------:R-:W-:Y:S04]  /*200d0*/  STL [R1+0x70c], R224 ;  /* 0x00070ce001007387 */ /* 0x000fe80000100800 */
[----:B------:R0:W-:Y:S04]  /*200e0*/  STL [R1+0x6e0], R3 ;  /* 0x0006e00301007387 */ /* 0x0001e80000100800 */
[----:B0-----:R-:W4:Y:S04]  /*200f0*/  LDL.LU R3, [R1+0x126c] ;  /* 0x00126c0001037983 */ /* 0x001f280000300800 */
[----:B------:R-:W2:Y:S02]  /*20100*/  LDL.LU R224, [R1+0x704] ;  /* 0x0007040001e07983 */ /* 0x000ea40000300800 */
[----:B--2---:R-:W-:-:S05]  /*20110*/  IADD3.X R224, R224, UR5, RZ, P2, !PT ;  /* 0x00000005e0e07c10 */ /* 0x004fca00097fe4ff */
[----:B------:R0:W-:Y:S04]  /*20120*/  STL [R1+0x704], R224 ;  /* 0x000704e001007387 */ /* 0x0001e80000100800 */
[----:B0-----:R-:W2:Y:S01]  /*20130*/  LDL.LU R224, [R1+0x6d8] ;  /* 0x0006d80001e07983 */ /* 0x001ea20000300800 */
[----:B------:R-:W-:Y:S02]  /*20140*/  IADD3.X R2, R2, UR5, RZ, P3, !PT ;  /* 0x0000000502027c10 */ /* 0x000fe40009ffe4ff */
[----:B--2---:R-:W-:-:S05]  /*20150*/  IADD3 R224, P2, R224, UR10, RZ ;  /* 0x0000000ae0e07c10 */ /* 0x004fca000ff5e0ff */
[----:B------:R-:W-:Y:S04]  /*20160*/  STL [R1+0x6d8], R224 ;  /* 0x0006d8e001007387 */ /* 0x000fe80000100800 */
[----:B------:R0:W-:Y:S04]  /*20170*/  STL [R1+0x6fc], R2 ;  /* 0x0006fc0201007387 */ /* 0x0001e80000100800 */
[----:B0-----:R-:W2:Y:S04]  /*20180*/  LDL.LU R2, [R1+0x1268] ;  /* 0x0012680001027983 */ /* 0x001ea80000300800 */
[----:B------:R-:W3:Y:S01]  /*20190*/  LDL.LU R224, [R1+0x6d0] ;  /* 0x0006d00001e07983 */ /* 0x000ee20000300800 */
[----:B------:R-:W-:Y:S01]  /*201a0*/  WARPGROUP.ARRIVE ;  /* 0x00000000000079c5 */ /* 0x000fe20000000000 */
[----:B------:R-:W-:Y:S01]  /*201b0*/  UMOV UR34, UR42 ;  /* 0x0000002a00227c82 */ /* 0x000fe20008000000 */
[----:B------:R-:W-:-:S04]  /*201c0*/  UMOV UR35, UR43 ;  /* 0x0000002b00237c82 */ /* 0x000fc80008000000 */
[----:B------:R-:W-:Y:S01]  /*201d0*/  QGMMA.64x256x32.F32.E4M3.E4M3 R24, gdesc[UR32], R24, gsb0 ;  /* 0x03e00000201879f3 */ /* 0x000fe20008000818 */
[----:B------:R-:W-:Y:S01]  /*201e0*/  UMOV UR38, UR14 ;  /* 0x0000000e00267c82 */ /* 0x000fe20008000000 */
[----:B------:R-:W-:Y:S01]  /*201f0*/  UMOV UR39, UR15 ;  /* 0x0000000f00277c82 */ /* 0x000fe20008000000 */
[----:B---3--:R-:W-:-:S05]  /*20200*/  IADD3 R224, P3, R224, UR10, RZ ;  /* 0x0000000ae0e07c10 */ /* 0x008fca000ff7e0ff */
[----:B------:R0:W-:Y:S04]  /*20210*/  STL [R1+0x6d0], R224 ;  /* 0x0006d0e001007387 */ /* 0x0001e80000100800 */
[----:B0-----:R-:W3:Y:S01]  /*20220*/  LDL.LU R224, [R1+0x6f4] ;  /* 0x0006f40001e07983 */ /* 0x001ee20000300800 */
[----:B------:R-:W-:Y:S02]  /*20230*/  WARPGROUP.DEPBAR.LE gsb0, 0x0 ;  /* 0x00008000000079c5 */ /* 0x000fe40000010000 */
[----:B------:R-:W-:-:S13]  /*20240*/  WARPGROUP.ARRIVE ;  /* 0x00000000000079c5 */ /* 0x000fda0000000000 */
[----:B------:R-:W-:Y:S01]  /*20250*/  QGMMA.64x256x32.F32.E4M3.E4M3 R24, gdesc[UR36], R24, gsb0 ;  /* 0x03e00000241879f3 */ /* 0x000fe20008000818 */
[----:B--2---:R-:W-:Y:S02]  /*20260*/  IADD3.X R2, R2, UR5, RZ, P5, !PT ;  /* 0x0000000502027c10 */ /* 0x004fe4000affe4ff */
[----:B------:R-:W-:Y:S02]  /*20270*/  IADD3 R0, P5, R0, UR10, RZ ;  /* 0x0000000a00007c10 */ /* 0x000fe4000ffbe0ff */
[----:B------:R-:W-:Y:S02]  /*20280*/  IADD3.X R225, R225, UR5, RZ, P6, !PT ;  /* 0x00000005e1e17c10 */ /* 0x000fe4000b7fe4ff */
[----:B------:R-:W-:Y:S02]  /*20290*/  IADD3 R226, P6, R226, UR10, RZ ;  /* 0x0000000ae2e27c10 */ /* 0x000fe4000ffde0ff */
[----:B------:R-:W-:Y:S02]  /*202a0*/  IADD3.X R227, R227, UR5, RZ, P1, !PT ;  /* 0x00000005e3e37c10 */ /* 0x000fe40008ffe4ff */
[----:B------:R-:W-:-:S02]  /*202b0*/  IADD3 R228, P1, R228, UR10, RZ ;  /* 0x0000000ae4e47c10 */ /* 0x000fc4000ff3e0ff */
[----:B------:R-:W-:Y:S02]  /*202c0*/  IADD3.X R229, R229, UR5, RZ, P2, !PT ;  /* 0x00000005e5e57c10 */ /* 0x000fe400097fe4ff */
        /* <DEDUP_REMOVED lines=16> */
[----:B------:R-:W-:-:S02]  /*203d0*/  IADD3.X R250, R250, UR5, RZ, P1, !PT ;  /* 0x00000005fafa7c10 */ /* 0x000fc40008ffe4ff */
[----:B------:R-:W-:Y:S02]  /*203e0*/  IADD3.X R251, R251, UR5, RZ, P2, !PT ;  /* 0x00000005fbfb7c10 */ /* 0x000fe400097fe4ff */
[----:B------:R-:W-:Y:S02]  /*203f0*/  IADD3.X R5, R5, UR5, RZ, P5, !PT ;  /* 0x0000000505057c10 */ /* 0x000fe4000affe4ff */
[----:B------:R-:W-:Y:S02]  /*20400*/  IADD3.X R252, R252, UR5, RZ, P3, !PT ;  /* 0x00000005fcfc7c10 */ /* 0x000fe40009ffe4ff */
[----:B---3--:R-:W-:Y:S02]  /*20410*/  IADD3.X R224, R224, UR5, RZ, P4, !PT ;  /* 0x00000005e0e07c10 */ /* 0x008fe4000a7fe4ff */
[----:B----4-:R-:W-:-:S03]  /*20420*/  IADD3 R3, P4, R3, UR10, RZ ;  /* 0x0000000a03037c10 */ /* 0x010fc6000ff9e0ff */
[----:B------:R-:W-:Y:S04]  /*20430*/  STL [R1+0x6f4], R224 ;  /* 0x0006f4e001007387 */ /* 0x000fe80000100800 */
[----:B------:R0:W-:Y:S01]  /*20440*/  STL [R1+0x6c8], R3 ;  /* 0x0006c80301007387 */ /* 0x0001e20000100800 */
[----:B------:R-:W-:-:S03]  /*20450*/  IADD3.X R233, R233, UR5, RZ, P4, !PT ;  /* 0x00000005e9e97c10 */ /* 0x000fc6000a7fe4ff */
[----:B0-----:R0:W5:Y:S04]  /*20460*/  LDL.LU R3, [R1+0x1264] ;  /* 0x0012640001037983 */ /* 0x0011680000300800 */
[----:B------:R1:W-:Y:S01]  /*20470*/  STL [R1+0x6ec], R2 ;  /* 0x0006ec0201007387 */ /* 0x0003e20000100800 */
[----:B------:R-:W-:-:S03]  /*20480*/  IADD3 R234, P4, R234, UR10, RZ ;  /* 0x0000000aeaea7c10 */ /* 0x000fc6000ff9e0ff */
[----:B-1----:R0:W5:Y:S04]  /*20490*/  LDL.LU R2, [R1+0x1260] ;  /* 0x0012600001027983 */ /* 0x0021680000300800 */
[----:B------:R1:W-:Y:S04]  /*204a0*/  STL [R1+0x6c0], R0 ;  /* 0x0006c00001007387 */ /* 0x0003e80000100800 */
[----:B-1----:R0:W5:Y:S04]  /*204b0*/  LDL.LU R0, [R1+0x125c] ;  /* 0x00125c0001007983 */ /* 0x0021680000300800 */
[----:B------:R0:W-:Y:S04]  /*204c0*/  STL [R1+0x6e4], R225 ;  /* 0x0006e4e101007387 */ /* 0x0001e80000100800 */
        /* <DEDUP_REMOVED lines=14> */
[----:B------:R0:W-:Y:S01]  /*205b0*/  STL [R1+0x680], R240 ;  /* 0x000680f001007387 */ /* 0x0001e20000100800 */
[----:B------:R-:W-:-:S03]  /*205c0*/  IADD3.X R245, R245, UR5, RZ, P4, !PT ;  /* 0x00000005f5f57c10 */ /* 0x000fc6000a7fe4ff */
[----:B------:R0:W-:Y:S01]  /*205d0*/  STL [R1+0x6a4], R241 ;  /* 0x0006a4f101007387 */ /* 0x0001e20000100800 */
[----:B------:R-:W-:-:S03]  /*205e0*/  IADD3 R246, P4, R246, UR10, RZ ;  /* 0x0000000af6f67c10 */ /* 0x000fc6000ff9e0ff */
        /* <DEDUP_REMOVED lines=9> */
[----:B------:R0:W-:Y:S04]  /*20680*/  STL [R1+0x67c], R250 ;  /* 0x00067cfa01007387 */ /* 0x0001e80000100800 */
[----:B------:R0:W-:Y:S04]  /*20690*/  STL [R1+0x674], R251 ;  /* 0x000674fb01007387 */ /* 0x0001e80000100800 */
[----:B------:R0:W-:Y:S04]  /*206a0*/  STL [R1+0x65c], R5 ;  /* 0x00065c0501007387 */ /* 0x0001e80000100800 */
[----:B------:R0:W-:Y:S04]  /*206b0*/  STL [R1+0x66c], R252 ;  /* 0x00066cfc01007387 */ /* 0x0001e80000100800 */
[----:B------:R0:W-:Y:S01]  /*206c0*/  STL [R1+0x664], R4 ;  /* 0x0006640401007387 */ /* 0x0001e20000100800 */
[----:B------:R-:W-:-:S02]  /*206d0*/  WARPGROUP.DEPBAR.LE gsb0, 0x0 ;  /* 0x00008000000079c5 */ /* 0x000fc40000010000 */
[----:B------:R-:W-:Y:S05]  /*206e0*/  @P0 BRA `(.L_x_2) ;  /* 0xfffffeec001c0947 */ /* 0x000fea000383ffff */
.L_x_1:
[----:B------:R-:W2:Y:S01]  /*206f0*/  LDL.LU R179, [R1+0x408] ;  /* 0x0004080001b37983 */ /* 0x000ea20000300800 */
[----:B------:R-:W-:Y:S01]  /*20700*/  F2FP.SATFINITE.E4M3.F32.PACK_AB_MERGE_C R28, R29, R28, RZ ;  /* 0x0000001c1d1c723e */ /* 0x000fe200048070ff */
[----:B------:R-:W-:Y:S01]  /*20710*/  ULDC UR5, c[0x0][0x22c] ;  /* 0x00008b0000057ab9 */ /* 0x000fe20000000800 */
[----:B------:R-:W-:Y:S01]  /*20720*/  F2FP.SATFINITE.E4M3.F32.PACK_AB_MERGE_C R38, R39, R38, RZ ;  /* 0x000000262726723e */ /* 0x000fe200048070ff */
[----:B------:R-:W2:Y:S01]  /*20730*/  LDL.LU R178, [R1+0x40c] ;  /* 0x00040c0001b27983 */ /* 0x000ea20000300800 */
[----:B------:R-:W-:Y:S01]  /*20740*/  F2FP.SATFINITE.E4M3.F32.PACK_AB_MERGE_C R36, R37, R36, RZ ;  /* 0x000000242524723e */ /* 0x000fe200048070ff */
[----:B------:R-:W-:Y:S01]  /*20750*/  ULDC.64 UR60, c[0x0][0x228] ;  /* 0x00008a00003c7ab9 */ /* 0x000fe20000000a00 */
[----:B------:R-:W-:Y:S01]  /*20760*/  F2FP.SATFINITE.E4M3.F32.PACK_AB_MERGE_C R30, R31, R30, RZ ;  /* 0x0000001e1f1e723e */ /* 0x000fe200048070ff */
[----:B------:R-:W3:Y:S01]  /*20770*/  LDL.LU R177, [R1+0x410] ;  /* 0x0004100001b17983 */ /* 0x000ee20000300800 */
[----:B------:R-:W-:Y:S01]  /*20780*/  F2FP.SATFINITE.E4M3.F32.PACK_AB_MERGE_C R32, R33, R32, RZ ;  /* 0x000000202120723e */ /* 0x000fe200048070ff */
[----:B------:R-:W-:Y:S01]  /*20790*/  ULDC UR8, c[0x0][0x248] ;  /* 0x0000920000087ab9 */ /* 0x000fe20000000800 */
[----:B------:R-:W-:Y:S01]  /*207a0*/  F2FP.SATFINITE.E4M3.F32.PACK_AB_MERGE_C R34, R35, R34, RZ ;  /* 0x000000222322723e */ /* 0x000fe200048070ff */
[----:B------:R-:W3:Y:S01]  /*207b0*/  LDL.LU R176, [R1+0x414] ;  /* 0x0004140001b07983 */ /* 0x000ee20000300800 */
[----:B------:R-:W-:Y:S01]  /*207c0*/  F2FP.SATFINITE.E4M3.F32.PACK_AB_MERGE_C R42, R43, R42, RZ ;  /* 0x0000002a2b2a723e */ /* 0x000fe200048070ff */
[----:B------:R-:W-:Y:S01]  /*207d0*/  ULDC UR9, c[0x0][0x248] ;  /* 0x0000920000097ab9 */ /* 0x000fe20000000800 */
[----:B------:R-:W-:Y:S01]  /*207e0*/  F2FP.SATFINITE.E4M3.F32.PACK_AB_MERGE_C R40, R41, R40, RZ ;  /* 0x000000282928723e */ /* 0x000fe200048070ff */
[----:B------:R-:W4:Y:S01]  /*207f0*/  LDL.LU R175, [R1+0x418] ;  /* 0x0004180001af7983 */ /* 0x000f220000300800 */
        /* <DEDUP_REMOVED lines=48> */
[----:B------:R-:W-:Y:S01]  /*20b00*/  ULDC UR38, c[0x0][0x248] ;  /* 0x0000920000267ab9 */ /* 0x000fe20000000800 */
[----:B------:R-:W-:Y:S01]  /*20b10*/  ULDC UR41, c[0x0][0x248] ;  /* 0x0000920000297ab9 */ /* 0x000fe20000000800 */
[----:B------:R-:W-:Y:S01]  /*20b20*/  ULDC UR44, c[0x0][0x248] ;  /* 0x00009200002c7ab9 */ /* 0x000fe20000000800 */
        /* <DEDUP_REMOVED lines=46> */
[----:B------:R-:W-:-:S02]  /*20e10*/  ULDC UR59, c[0x0][0x248] ;  /* 0x00009200003b7ab9 */ /* 0x000fc40000000800 */
[----:B------:R-:W4:Y:S04]  /*20e20*/  LDL.LU R22, [R1+0x47c] ;  /* 0x00047c0001167983 */ /* 0x000f280000300800 */
[----:B------:R-:W2:Y:S04]  /*20e30*/  LDL.LU R21, [R1+0x488] ;  /* 0x0004880001157983 */ /* 0x000ea80000300800 */
[----:B------:R-:W4:Y:S04]  /*20e40*/  LDL.LU R20, [R1+0x48c] ;  /* 0x00048c0001147983 */ /* 0x000f280000300800 */
[----:B------:R-:W4:Y:S04]  /*20e50*/  LDL.LU R19, [R1+0x498] ;  /* 0x0004980001137983 */ /* 0x000f280000300800 */
[----:B------:R-:W4:Y:S04]  /*20e60*/  LDL.LU R18, [R1+0x49c] ;  /* 0x00049c0001127983 */ /* 0x000f280000300800 */
[----:B------:R-:W4:Y:S04]  /*20e70*/  LDL.LU R181, [R1+0x400] ;  /* 0x0004000001b57983 */ /* 0x000f280000300800 */
[----:B------:R-:W4:Y:S04]  /*20e80*/  LDL.LU R180, [R1+0x404] ;  /* 0x0004040001b47983 */ /* 0x000f280000300800 */
[----:B------:R-:W-:Y:S04]  /*20e90*/  STL [R1+0x13b8], R89 ;  /* 0x0013b85901007387 */ /* 0x000fe80000100800 */
        /* <DEDUP_REMOVED lines=58> */
[----:B-----5:R-:W-:Y:S04]  /*21240*/  STL [R1+0x12cc], R0 ;  /* 0x0012cc0001007387 */ /* 0x020fe80000100800 */
[----:B------:R-:W-:Y:S04]  /*21250*/  STL [R1+0x12c8], R148 ;  /* 0x0012c89401007387 */ /* 0x000fe80000100800 */
[----:B------:R-:W-:Y:S04]  /*21260*/  STL [R1+0x12c4], R149 ;  /* 0x0012c49501007387 */ /* 0x000fe80000100800 */
[----:B------:R-:W-:Y:S04]  /*21270*/  STL [R1+0x12c0], R151 ;  /* 0x0012c09701007387 */ /* 0x000fe80000100800 */
[----:B------:R-:W-:Y:S04]  /*21280*/  STL [R1+0x12bc], R150 ;  /* 0x0012bc9601007387 */ /* 0x000fe80000100800 */
[----:B------:R3:W-:Y:S04]  /*21290*/  STL [R1+0x129c], R2 ;  /* 0x00129c0201007387 */ /* 0x0007e80000100800 */
[----:B------:R-:W-:Y:S04]  /*212a0*/  STL [R1+0x1298], R9 ;  /* 0x0012980901007387 */ /* 0x000fe80000100800 */
[----:B------:R-:W-:Y:S01]  /*212b0*/  STL [R1+0x1294], R14 ;  /* 0x0012940e01007387 */ /* 0x000fe20000100800 */
[----:B---3--:R-:W-:-:S03]  /*212c0*/  F2FP.SATFINITE.E4M3.F32.PACK_AB_MERGE_C R2, R176, R177, RZ ;  /* 0x000000b1b002723e */ /* 0x008fc600048070ff */
[----:B------:R3:W-:Y:S04]  /*212d0*/  STL [R1+0x1290], R3 ;  /* 0x0012900301007387 */ /* 0x0007e80000100800 */
[----:B------:R-:W-:Y:S04]  /*212e0*/  STL [R1+0x128c], R13 ;  /* 0x00128c0d01007387 */ /* 0x000fe80000100800 */
[----:B------:R-:W-:Y:S01]  /*212f0*/  STL [R1+0x1288], R15 ;  /* 0x0012880f01007387 */ /* 0x000fe20000100800 */
[----:B--2---:R-:W-:Y:S01]  /*21300*/  IMAD.MOV.U32 R202, RZ, RZ, R21 ;  /* 0x000000ffffca7224 */ /* 0x004fe200078e0015 */
[----:B---3--:R-:W-:-:S02]  /*21310*/  F2FP.SATFINITE.E4M3.F32.PACK_AB_MERGE_C R3, R178, R179, RZ ;  /* 0x000000b3b203723e */ /* 0x008fc400048070ff */
[----:B------:R-:W-:Y:S01]  /*21320*/  STL [R1+0x1284], R16 ;  /* 0x0012841001007387 */ /* 0x000fe20000100800 */
[----:B----4-:R-:W-:-:S03]  /*21330*/  IMAD.MOV.U32 R201, RZ, RZ, R20 ;  /* 0x000000ffffc97224 */ /* 0x010fc600078e0014 */
[----:B------:R-:W-:Y:S04]  /*21340*/  STL [R1+0x1280], R17 ;  /* 0x0012801101007387 */ /* 0x000fe80000100800 */
[----:B------:R-:W-:Y:S04]  /*21350*/  STL [R1+0x127c], R12 ;  /* 0x00127c0c01007387 */ /* 0x000fe80000100800 */
[----:B------:R-:W-:Y:S04]  /*21360*/  STL [R1+0x1278], R10 ;  /* 0x0012780a01007387 */ /* 0x000fe80000100800 */
[----:B------:R-:W-:Y:S01]  /*21370*/  STL [R1+0x1274], R11 ;  /* 0x0012740b01007387 */ /* 0x000fe20000100800 */
[----:B------:R-:W-:-:S03]  /*21380*/  F2FP.SATFINITE.E4M3.F32.PACK_AB_MERGE_C R0, R180, R181, RZ ;  /* 0x000000b5b400723e */ /* 0x000fc600048070ff */
[----:B------:R-:W-:Y:S04]  /*21390*/  STL [R1+0x1270], R4 ;  /* 0x0012700401007387 */ /* 0x000fe80000100800 */
[----:B------:R-:W-:Y:S04]  /*213a0*/  STL [R1+0x126c], R5 ;  /* 0x00126c0501007387 */ /* 0x000fe80000100800 */
[----:B------:R-:W-:Y:S04]  /*213b0*/  STL [R1+0x1268], R6 ;  /* 0x0012680601007387 */ /* 0x000fe80000100800 */
[----:B------:R-:W-:Y:S04]  /*213c0*/  STL [R1+0x1264], R7 ;  /* 0x0012640701007387 */ /* 0x000fe80000100800 */
[----:B------:R-:W-:Y:S04]  /*213d0*/  STL [R1+0x1260], R8 ;  /* 0x0012600801007387 */ /* 0x000fe80000100800 */
[----:B------:R-:W-:Y:S04]  /*213e0*/  STL [R1+0x125c], R190 ;  /* 0x00125cbe01007387 */ /* 0x000fe80000100800 */
[----:B------:R2:W-:Y:S04]  /*213f0*/  STL [R1+0x624], R0 ;  /* 0x0006240001007387 */ /* 0x0005e80000100800 */
[----:B------:R3:W-:Y:S04]  /*21400*/  STL [R1+0x620], R3 ;  /* 0x0006200301007387 */ /* 0x0007e80000100800 */
[----:B------:R4:W-:Y:S01]  /*21410*/  STL [R1+0x61c], R2 ;  /* 0x00061c0201007387 */ /* 0x0009e20000100800 */
[----:B--2---:R-:W-:-:S02]  /*21420*/  F2FP.SATFINITE.E4M3.F32.PACK_AB_MERGE_C R0, R174, R175, RZ ;  /* 0x000000afae00723e */ /* 0x004fc400048070ff */
[----:B---3--:R-:W-:-:S03]  /*21430*/  F2FP.SATFINITE.E4M3.F32.PACK_AB_MERGE_C R3, R172, R173, RZ ;  /* 0x000000adac03723e */ /* 0x008fc600048070ff */
[----:B------:R2:W-:Y:S01]  /*21440*/  STL [R1+0x618], R0 ;  /* 0x0006180001007387 */ /* 0x0005e20000100800 */
[----:B----4-:R-:W-:-:S03]  /*21450*/  F2FP.SATFINITE.E4M3.F32.PACK_AB_MERGE_C R2, R170, R171, RZ ;  /* 0x000000abaa02723e */ /* 0x010fc600048070ff */
[----:B------:R3:W-:Y:S04]  /*21460*/  STL [R1+0x614], R3 ;  /* 0x0006140301007387 */ /* 0x0007e80000100800 */
[----:B------:R4:W-:Y:S01]  /*21470*/  STL [R1+0x60c], R2 ;  /* 0x00060c0201007387 */ /* 0x0009e20000100800 */
[----:B--2---:R-:W-:Y:S02]  /*21480*/  F2FP.SATFINITE.E4M3.F32.PACK_AB_MERGE_C R0, R168, R169, RZ ;  /* 0x000000a9a800723e */ /* 0x004fe400048070ff */
        /* <DEDUP_REMOVED lines=16> */
[----:B------:R-:W-:Y:S01]  /*21590*/  STL [R1+0x63c], R2 ;  /* 0x00063c0201007387 */ /* 0x000fe20000100800 */
[----:B--2---:R-:W-:-:S05]  /*215a0*/  F2FP.SATFINITE.E4M3.F32.PACK_AB_MERGE_C R0, R22, R23, RZ ;  /* 0x000000171600723e */ /* 0x004fca00048070ff */
[----:B------:R-:W-:Y:S04]  /*215b0*/  STL [R1+0x638], R0 ;  /* 0x0006380001007387 */ /* 0x000fe80000100800 */
[----:B------:R-:W3:Y:S04]  /*215c0*/  LDL.LU R200, [R1+0x490] ;  /* 0x0004900001c87983 */ /* 0x000ee80000300800 */
[----:B------:R-:W3:Y:S01]  /*215d0*/  LDL.LU R199, [R1+0x494] ;  /* 0x0004940001c77983 */ /* 0x000ee20000300800 */
[----:B------:R-:W-:Y:S02]  /*215e0*/  IMAD.MOV.U32 R198, RZ, RZ, R19 ;  /* 0x000000ffffc67224 */ /* 0x000fe400078e0013 */
[----:B------:R-:W-:Y:S01]  /*215f0*/  IMAD.MOV.U32 R197, RZ, RZ, R18 ;  /* 0x000000ffffc57224 */ /* 0x000fe200078e0012 */
[----:B------:R-:W2:Y:S04]  /*21600*/  LDL.LU R204, [R1+0x480] ;  /* 0x0004800001cc7983 */ /* 0x000ea80000300800 */
[----:B------:R-:W2:Y:S04]  /*21610*/  LDL.LU R203, [R1+0x484] ;  /* 0x0004840001cb7983 */ /* 0x000ea80000300800 */
[----:B------:R-:W4:Y:S04]  /*21620*/  LDL.LU R196, [R1+0x4a0] ;  /* 0x0004a00001c47983 */ /* 0x000f280000300800 */
        /* <DEDUP_REMOVED lines=48> */
[----:B------:R-:W4:Y:S01]  /*21930*/  LDL.LU R18, [R1+0x564] ;  /* 0x0005640001127983 */ /* 0x000f220000300800 */
[----:B------:R-:W-:-:S02]  /*21940*/  F2FP.SATFINITE.E4M3.F32.PACK_AB_MERGE_C R16, R201, R202, RZ ;  /* 0x000000cac910723e */ /* 0x000fc400048070ff */
[----:B------:R-:W-:Y:S02]  /*21950*/  F2FP.SATFINITE.E4M3.F32.PACK_AB_MERGE_C R13, R197, R198, RZ ;  /* 0x000000c6c50d723e */ /* 0x000fe400048070ff */
[----:B---3--:R-:W-:Y:S02]  /*21960*/  F2FP.SATFINITE.E4M3.F32.PACK_AB_MERGE_C R3, R199, R200, RZ ;  /* 0x000000c8c703723e */ /* 0x008fe400048070ff */
[----:B--2---:R-:W-:-:S05]  /*21970*/  F2FP.SATFINITE.E4M3.F32.PACK_AB_MERGE_C R15, R203, R204, RZ ;  /* 0x000000cccb0f723e */ /* 0x004fca00048070ff */
[----:B------:R-:W-:Y:S04]  /*21980*/  STL [R1+0x12a0], R15 ;  /* 0x0012a00f01007387 */ /* 0x000fe80000100800 */
[----:B------:R-:W-:Y:S04]  /*21990*/  STL [R1+0x12a4], R16 ;  /* 0x0012a41001007387 */ /* 0x000fe80000100800 */
[----:B------:R2:W-:Y:S01]  /*219a0*/  STL [R1+0x12a8], R3 ;  /* 0x0012a80301007387 */ /* 0x0005e20000100800 */
[----:B----4-:R-:W-:-:S03]  /*219b0*/  F2FP.SATFINITE.E4M3.F32.PACK_AB_MERGE_C R9, R193, R194, RZ ;  /* 0x000000c2c109723e */ /* 0x010fc600048070ff */
[----:B------:R-:W-:Y:S01]  /*219c0*/  STL [R1+0x12ac], R13 ;  /* 0x0012ac0d01007387 */ /* 0x000fe20000100800 */
[----:B--2---:R-:W-:Y:S02]  /*219d0*/  F2FP.SATFINITE.E4M3.F32.PACK_AB_MERGE_C R3, R195, R196, RZ ;  /* 0x000000c4c303723e */ /* 0x004fe400048070ff */
[----:B------:R-:W-:-:S03]  /*219e0*/  F2FP.SATFINITE.E4M3.F32.PACK_AB_MERGE_C R2, R191, R192, RZ ;  /* 0x000000c0bf02723e */ /* 0x000fc600048070ff */
[----:B------:R2:W-:Y:S01]  /*219f0*/  STL [R1+0x12b0], R3 ;  /* 0x0012b00301007387 */ /* 0x0005e20000100800 */
[----:B------:R-:W-:-:S03]  /*21a00*/  F2FP.SATFINITE.E4M3.F32.PACK_AB_MERGE_C R0, R188, R189, RZ ;  /* 0x000000bdbc00723e */ /* 0x000fc600048070ff */
[----:B------:R-:W-:Y:S04]  /*21a10*/  STL [R1+0x12b4], R9 ;  /* 0x0012b40901007387 */ /* 0x000fe80000100800 */
[----:B------:R3:W-:Y:S01]  /*21a20*/  STL [R1+0x490], R2 ;  /* 0x0004900201007387 */ /* 0x0007e20000100800 */
[----:B--2---:R-:W-:-:S03]  /*21a30*/  F2FP.SATFINITE.E4M3.F32.PACK_AB_MERGE_C R3, R186, R187, RZ ;  /* 0x000000bbba03723e */ /* 0x004fc600048070ff */
[----:B------:R2:W-:Y:S04]  /*21a40*/  STL [R1+0x494], R0 ;  /* 0x0004940001007387 */ /* 0x0005e80000100800 */
[----:B------:R4:W-:Y:S01]  /*21a50*/  STL [R1+0x48c], R3 ;  /* 0x00048c0301007387 */ /* 0x0009e20000100800 */
[----:B---3--:R-:W-:-:S05]  /*21a60*/  F2FP.SATFINITE.E4M3.F32.PACK_AB_MERGE_C R2, R184, R185, RZ ;  /* 0x000000b9b802723e */ /* 0x008fca00048070ff */
[----:B------:R3:W-:Y:S01]  /*21a70*/  STL [R1+0x488], R2 ;  /* 0x0004880201007387 */ /* 0x0007e20000100800 */
[----:B--2---:R-:W-:-:S05]  /*21a80*/  F2FP.SATFINITE.E4M3.F32.PACK_AB_MERGE_C R0, R182, R183, RZ ;  /* 0x000000b7b600723e */ /* 0x004fca00048070ff */
[----:B------:R2:W-:Y:S01]  /*21a90*/  STL [R1+0x480], R0 ;  /* 0x0004800001007387 */ /* 0x0005e20000100800 */
[----:B----4-:R-:W-:-:S05]  /*21aa0*/  F2FP.SATFINITE.E4M3.F32.PACK_AB_MERGE_C R3, R180, R181, RZ ;  /* 0x000000b5b403723e */ /* 0x010fca00048070ff */
        /* <DEDUP_REMOVED lines=31> */
[----:B---3--:R-:W-:-:S03]  /*21ca0*/  F2FP.SATFINITE.E4M3.F32.PACK_AB_MERGE_C R2, R20, R21, RZ ;  /* 0x000000151402723e */ /* 0x008fc600048070ff */
[----:B------:R-:W4:Y:S04]  /*21cb0*/  LDL.LU R208, [R1+0x568] ;  /* 0x0005680001d07983 */ /* 0x000f280000300800 */
[----:B------:R3:W-:Y:S01]  /*21cc0*/  STL [R1+0x440], R2 ;  /* 0x0004400201007387 */ /* 0x0007e20000100800 */
[----:B--2---:R-:W-:-:S03]  /*21cd0*/  F2FP.SATFINITE.E4M3.F32.PACK_AB_MERGE_C R0, R18, R19, RZ ;  /* 0x000000131200723e */ /* 0x004fc600048070ff */
[----:B------:R-:W4:Y:S04]  /*21ce0*/  LDL.LU R207, [R1+0x56c] ;  /* 0x00056c0001cf7983 */ /* 0x000f280000300800 */
[----:B------:R2:W-:Y:S04]  /*21cf0*/  STL [R1+0x43c], R0 ;  /* 0x00043c0001007387 */ /* 0x0005e80000100800 */
[----:B------:R-:W3:Y:S04]  /*21d00*/  LDL.LU R206, [R1+0x570] ;  /* 0x0005700001ce7983 */ /* 0x000ee80000300800 */
[----:B------:R-:W3:Y:S04]  /*21d10*/  LDL.LU R205, [R1+0x574] ;  /* 0x0005740001cd7983 */ /* 0x000ee80000300800 */
[----:B------:R-:W2:Y:S04]  /*21d20*/  LDL.LU R204, [R1+0x578] ;  /* 0x0005780001cc7983 */ /* 0x000ea80000300800 */
        /* <DEDUP_REMOVED lines=25> */
[----:B------:R-:W0:Y:S04]  /*21ec0*/  LDL.LU R177, [R1+0x5e0] ;  /* 0x0005e00001b17983 */ /* 0x000e280000300800 */
[----:B------:R-:W0:Y:S04]  /*21ed0*/  LDL.LU R176, [R1+0x5e4] ;  /* 0x0005e40001b07983 */ /* 0x000e280000300800 */
        /* <DEDUP_REMOVED lines=29> */
[----:B------:R-:W2:Y:S01]  /*220b0*/  LDL.LU R18, [R1+0x25c] ;  /* 0x00025c0001127983 */ /* 0x000ea20000300800 */
[----:B----4-:R-:W-:-:S05]  /*220c0*/  F2FP.SATFINITE.E4M3.F32.PACK_AB_MERGE_C R3, R207, R208, RZ ;  /* 0x000000d0cf03723e */ /* 0x010fca00048070ff */
[----:B------:R4:W-:Y:S01]  /*220d0*/  STL [R1+0x438], R3 ;  /* 0x0004380301007387 */ /* 0x0009e20000100800 */
[----:B---3--:R-:W-:-:S05]  /*220e0*/  F2FP.SATFINITE.E4M3.F32.PACK_AB_MERGE_C R2, R205, R206, RZ ;  /* 0x000000cecd02723e */ /* 0x008fca00048070ff */
[----:B------:R3:W-:Y:S01]  /*220f0*/  STL [R1+0x434], R2 ;  /* 0x0004340201007387 */ /* 0x0007e20000100800 */
[----:B--2---:R-:W-:-:S05]  /*22100*/  F2FP.SATFINITE.E4M3.F32.PACK_AB_MERGE_C R0, R203, R204, RZ ;  /* 0x000000cccb00723e */ /* 0x004fca00048070ff */
[----:B------:R2:W-:Y:S01]  /*22110*/  STL [R1+0x430], R0 ;  /* 0x0004300001007387 */ /* 0x0005e20000100800 */
[----:B----4-:R-:W-:Y:S02]  /*22120*/  F2FP.SATFINITE.E4M3.F32.PACK_AB_MERGE_C R3, R201, R202, RZ ;  /* 0x000000cac903723e */ /* 0x010fe400048070ff */
[----:B---3--:R-:W-:-:S03]  /*22130*/  F2FP.SATFINITE.E4M3.F32.PACK_AB_MERGE_C R2, R199, R200, RZ ;  /* 0x000000c8c702723e */ /* 0x008fc600048070ff */
[----:B------:R3:W-:Y:S04]  /*22140*/  STL [R1+0x42c], R3 ;  /* 0x00042c0301007387 */ /* 0x0007e80000100800 */
[----:B------:R4:W-:Y:S01]  /*22150*/  STL [R1+0x428], R2 ;  /* 0x0004280201007387 */ /* 0x0009e20000100800 */
[----:B--2---:R-:W-:-:S05]  /*22160*/  F2FP.SATFINITE.E4M3.F32.PACK_AB_MERGE_C R0, R197, R198, RZ ;  /* 0x000000c6c500723e */ /* 0x004fca00048070ff */
[----:B------:R2:W-:Y:S01]  /*22170*/  STL [R1+0x424], R0 ;  /* 0x0004240001007387 */ /* 0x0005e20000100800 */
[----:B---3--:R-:W-:Y:S02]  /*22180*/  F2FP.SATFINITE.E4M3.F32.PACK_AB_MERGE_C R3, R195, R196, RZ ;  /* 0x000000c4c303723e */ /* 0x008fe400048070ff */
[----:B----4-:R-:W-:-:S03]  /*22190*/  F2FP.SATFINITE.E4M3.F32.PACK_AB_MERGE_C R2, R193, R194, RZ ;  /* 0x000000c2c102723e */ /* 0x010fc600048070ff */
        /* <DEDUP_REMOVED lines=12> */
[----:B------:R-:W-:Y:S04]  /*22260*/  STL [R1+0x408], R3 ;  /* 0x0004080301007387 */ /* 0x000fe80000100800 */
[----:B------:R3:W-:Y:S01]  /*22270*/  STL [R1+0x404], R2 ;  /* 0x0004040201007387 */ /* 0x0007e20000100800 */
[----:B--2---:R-:W-:-:S05]  /*22280*/  F2FP.SATFINITE.E4M3.F32.PACK_AB_MERGE_C R0, R178, R179, RZ ;  /* 0x000000b3b200723e */ /* 0x004fca00048070ff */
[----:B------:R2:W-:Y:S04]  /*22290*/  STL [R1+0x400], R0 ;  /* 0x0004000001007387 */ /* 0x0005e80000100800 */
[----:B------:R-:W4:Y:S01]  /*222a0*/  LDL.LU R100, [R1+0x260] ;  /* 0x0002600001647983 */ /* 0x000f220000300800 */
[----:B0-----:R-:W-:Y:S02]  /*222b0*/  F2FP.SATFINITE.E4M3.F32.PACK_AB_MERGE_C R252, R176, R177, RZ ;  /* 0x000000b1b0fc723e */ /* 0x001fe400048070ff */
[----:B------:R-:W-:Y:S02]  /*222c0*/  F2FP.SATFINITE.E4M3.F32.PACK_AB_MERGE_C R251, R174, R175, RZ ;  /* 0x000000afaefb723e */ /* 0x000fe400048070ff */
[----:B------:R-:W-:Y:S02]  /*222d0*/  F2FP.SATFINITE.E4M3.F32.PACK_AB_MERGE_C R250, R172, R173, RZ ;  /* 0x000000adacfa723e */ /* 0x000fe400048070ff */
[----:B------:R-:W-:-:S02]  /*222e0*/  F2FP.SATFINITE.E4M3.F32.PACK_AB_MERGE_C R246, R170, R171, RZ ;  /* 0x000000abaaf6723e */ /* 0x000fc400048070ff */
[----:B---3--:R-:W-:-:S05]  /*222f0*/  F2FP.SATFINITE.E4M3.F32.PACK_AB_MERGE_C R2, R20, R21, RZ ;  /* 0x000000151402723e */ /* 0x008fca00048070ff */
        /* <DEDUP_REMOVED lines=8> */
[----:B------:R-:W0:Y:S04]  /*22380*/  LDL.LU R94, [R1+0x278] ;  /* 0x00027800015e7983 */ /* 0x000e280000300800 */
[----:B------:R-:W0:Y:S04]  /*22390*/  LDL.LU R93, [R1+0x27c] ;  /* 0x00027c00015d7983 */ /* 0x000e280000300800 */
[----:B------:R-:W3:Y:S04]  /*223a0*/  LDL.LU R92, [R1+0x280] ;  /* 0x00028000015c7983 */ /* 0x000ee80000300800 */
[----:B------:R-:W3:Y:S04]  /*223b0*/  LDL.LU R91, [R1+0x284] ;  /* 0x00028400015b7983 */ /* 0x000ee80000300800 */
[----:B------:R-:W2:Y:S04]  /*223c0*/  LDL.LU R90, [R1+0x288] ;  /* 0x00028800015a7983 */ /* 0x000ea80000300800 */
[----:B------:R-:W2:Y:S04]  /*223d0*/  LDL.LU R89, [R1+0x28c] ;  /* 0x00028c0001597983 */ /* 0x000ea80000300800 */
[----:B------:R-:W3:Y:S04]  /*223e0*/  LDL.LU R249, [R1+0x290] ;  /* 0x0002900001f97983 */ /* 0x000ee80000300800 */
[----:B------:R-:W3:Y:S04]  /*223f0*/  LDL.LU R248, [R1+0x294] ;  /* 0x0002940001f87983 */ /* 0x000ee80000300800 */
[----:B------:R-:W3:Y:S04]  /*22400*/  LDL.LU R247, [R1+0x298] ;  /* 0x0002980001f77983 */ /* 0x000ee80000300800 */
[----:B------:R-:W3:Y:S04]  /*22410*/  LDL.LU R245, [R1+0x29c] ;  /* 0x00029c0001f57983 */ /* 0x000ee80000300800 */
[----:B------:R-:W3:Y:S04]  /*22420*/  LDL.LU R243, [R1+0x2a0] ;  /* 0x0002a00001f37983 */ /* 0x000ee80000300800 */
[----:B------:R-:W3:Y:S04]  /*22430*/  LDL.LU R241, [R1+0x2a4] ;  /* 0x0002a40001f17983 */ /* 0x000ee80000300800 */
[----:B------:R-:W1:Y:S04]  /*22440*/  LDL.LU R239, [R1+0x2a8] ;  /* 0x0002a80001ef7983 */ /* 0x000e680000300800 */
[----:B------:R-:W1:Y:S04]  /*22450*/  LDL.LU R237, [R1+0x2ac] ;  /* 0x0002ac0001ed7983 */ /* 0x000e680000300800 */
[----:B------:R-:W3:Y:S04]  /*22460*/  LDL.LU R235, [R1+0x2b0] ;  /* 0x0002b00001eb7983 */ /* 0x000ee80000300800 */
        /* <DEDUP_REMOVED lines=54> */
[----:B------:R-:W3:Y:S01]  /*227d0*/  LDL.LU R174, [R1+0x38c] ;  /* 0x00038c0001ae7983 */ /* 0x000ee20000300800 */
[----:B------:R-:W-:-:S03]  /*227e0*/  F2FP.SATFINITE.E4M3.F32.PACK_AB_MERGE_C R244, R168, R169, RZ ;  /* 0x000000a9a8f4723e */ /* 0x000fc600048070ff */
        /* <DEDUP_REMOVED lines=37> */
[----:B----4-:R-:W-:-:S05]  /*22a40*/  F2FP.SATFINITE.E4M3.F32.PACK_AB_MERGE_C R9, R98, R100, RZ ;  /* 0x000000646209723e */ /* 0x010fca00048070ff */
[----:B------:R-:W-:Y:S01]  /*22a50*/  STL [R1+0x12b8], R9 ;  /* 0x0012b80901007387 */ /* 0x000fe20000100800 */
[----:B--2---:R-:W-:Y:S02]  /*22a60*/  F2FP.SATFINITE.E4M3.F32.PACK_AB_MERGE_C R12, R89, R90, RZ ;  /* 0x0000005a590c723e */ /* 0x004fe400048070ff */
[----:B---3--:R-:W-:Y:S02]  /*22a70*/  F2FP.SATFINITE.E4M3.F32.PACK_AB_MERGE_C R17, R91, R92, RZ ;  /* 0x0000005c5b11723e */ /* 0x008fe400048070ff */
[----:B------:R-:W-:Y:S02]  /*22a80*/  F2FP.SATFINITE.E4M3.F32.PACK_AB_MERGE_C R5, R223, R224, RZ ;  /* 0x000000e0df05723e */ /* 0x000fe400048070ff */
[----:B------:R-:W-:Y:S02]  /*22a90*/  F2FP.SATFINITE.E4M3.F32.PACK_AB_MERGE_C R224, R221, R222, RZ ;  /* 0x000000dedde0723e */ /* 0x000fe400048070ff */
[----:B------:R-:W-:Y:S02]  /*22aa0*/  F2FP.SATFINITE.E4M3.F32.PACK_AB_MERGE_C R222, R219, R220, RZ ;  /* 0x000000dcdbde723e */ /* 0x000fe400048070ff */
[----:B0-----:R-:W-:-:S02]  /*22ab0*/  F2FP.SATFINITE.E4M3.F32.PACK_AB_MERGE_C R2, R93, R94, RZ ;  /* 0x0000005e5d02723e */ /* 0x001fc400048070ff */
[----:B------:R-:W-:Y:S02]  /*22ac0*/  F2FP.SATFINITE.E4M3.F32.PACK_AB_MERGE_C R220, R217, R218, RZ ;  /* 0x000000dad9dc723e */ /* 0x000fe400048070ff */
[----:B------:R-:W-:Y:S02]  /*22ad0*/  F2FP.SATFINITE.E4M3.F32.PACK_AB_MERGE_C R15, R95, R96, RZ ;  /* 0x000000605f0f723e */ /* 0x000fe400048070ff */
[----:B------:R-:W-:Y:S02]  /*22ae0*/  F2FP.SATFINITE.E4M3.F32.PACK_AB_MERGE_C R6, R215, R216, RZ ;  /* 0x000000d8d706723e */ /* 0x000fe400048070ff */
[----:B------:R-:W-:Y:S02]  /*22af0*/  F2FP.SATFINITE.E4M3.F32.PACK_AB_MERGE_C R218, R213, R214, RZ ;  /* 0x000000d6d5da723e */ /* 0x000fe400048070ff */
[----:B------:R-:W-:Y:S02]  /*22b00*/  F2FP.SATFINITE.E4M3.F32.PACK_AB_MERGE_C R216, R211, R212, RZ ;  /* 0x000000d4d3d8723e */ /* 0x000fe400048070ff */
[----:B------:R-:W-:-:S02]  /*22b10*/  F2FP.SATFINITE.E4M3.F32.PACK_AB_MERGE_C R7, R207, R208, RZ ;  /* 0x000000d0cf07723e */ /* 0x000fc400048070ff */
        /* <DEDUP_REMOVED lines=8> */
[----:B------:R-:W-:-:S05]  /*22ba0*/  F2FP.SATFINITE.E4M3.F32.PACK_AB_MERGE_C R0, R182, R183, RZ ;  /* 0x000000b7b600723e */ /* 0x000fca00048070ff */
[----:B------:R0:W-:Y:S01]  /*22bb0*/  STL [R1+0xe90], R0 ;  /* 0x000e900001007387 */ /* 0x0001e20000100800 */
[----:B------:R-:W-:Y:S02]  /*22bc0*/  F2FP.SATFINITE.E4M3.F32.PACK_AB_MERGE_C R194, R180, R181, RZ ;  /* 0x000000b5b4c2723e */ /* 0x000fe400048070ff */
[----:B0-----:R-:W-:-:S05]  /*22bd0*/  F2FP.SATFINITE.E4M3.F32.PACK_AB_MERGE_C R0, R174, R175, RZ ;  /* 0x000000afae00723e */ /* 0x001fca00048070ff */
[----:B------:R0:W-:Y:S01]  /*22be0*/  STL [R1+0xe84], R0 ;  /* 0x000e840001007387 */ /* 0x0001e20000100800 */
[----:B------:R-:W-:Y:S02]  /*22bf0*/  F2FP.SATFINITE.E4M3.F32.PACK_AB_MERGE_C R192, R178, R179, RZ ;  /* 0x000000b3b2c0723e */ /* 0x000fe400048070ff */
[----:B------:R-:W-:Y:S02]  /*22c00*/  F2FP.SATFINITE.E4M3.F32.PACK_AB_MERGE_C R200, R188, R189, RZ ;  /* 0x000000bdbcc8723e */ /* 0x000fe400048070ff */
        /* <DEDUP_REMOVED lines=11> */
[----:B------:R-:W-:Y:S02]  /*22cc0*/  F2FP.SATFINITE.E4M3.F32.PACK_AB_MERGE_C R187, R172, R173, RZ ;  /* 0x000000adacbb723e */ /* 0x000fe400048070ff */
[----:B------:R-:W-:-:S05]  /*22cd0*/  F2FP.SATFINITE.E4M3.F32.PACK_AB_MERGE_C R22, R22, R23, RZ ;  /* 0x000000171616723e */ /* 0x000fca00048070ff */
[----:B------:R2:W-:Y:S04]  /*22ce0*/  STL [R1+0xe94], R22 ;  /* 0x000e941601007387 */ /* 0x0005e80000100800 */
[----:B------:R-:W3:Y:S04]  /*22cf0*/  LDL.LU R89, [R1] ;  /* 0x0000000001597983 */ /* 0x000ee80000300800 */
[----:B------:R-:W3:Y:S01]  /*22d00*/  LDL.LU R167, [R1+0x4] ;  /* 0x0000040001a77983 */ /* 0x000ee20000300800 */
[----:B0-----:R-:W-:-:S05]  /*22d10*/  F2FP.SATFINITE.E4M3.F32.PACK_AB_MERGE_C R0, R18, R19, RZ ;  /* 0x000000131200723e */ /* 0x001fca00048070ff */
[----:B------:R0:W-:Y:S04]  /*22d20*/  STL [R1+0xe8c], R0 ;  /* 0x000e8c0001007387 */ /* 0x0001e80000100800 */
[----:B------:R-:W4:Y:S04]  /*22d30*/  LDL.LU R90, [R1+0x8] ;  /* 0x00000800015a7983 */ /* 0x000f280000300800 */
[----:B------:R-:W4:Y:S04]  /*22d40*/  LDL.LU R165, [R1+0xc] ;  /* 0x00000c0001a57983 */ /* 0x000f280000300800 */
[----:B------:R-:W4:Y:S04]  /*22d50*/  LDL.LU R91, [R1+0x10] ;  /* 0x00001000015b7983 */ /* 0x000f280000300800 */
[----:B------:R-:W4:Y:S04]  /*22d60*/  LDL.LU R163, [R1+0x14] ;  /* 0x0000140001a37983 */ /* 0x000f280000300800 */
[----:B------:R-:W4:Y:S04]  /*22d70*/  LDL.LU R92, [R1+0x18] ;  /* 0x00001800015c7983 */ /* 0x000f280000300800 */
[----:B------:R-:W4:Y:S04]  /*22d80*/  LDL.LU R161, [R1+0x1c] ;  /* 0x00001c0001a17983 */ /* 0x000f280000300800 */
[----:B------:R-:W4:Y:S01]  /*22d90*/  LDL.LU R93, [R1+0x20] ;  /* 0x00002000015d7983 */ /* 0x000f220000300800 */
[----:B------:R-:W-:-:S03]  /*22da0*/  F2FP.SATFINITE.E4M3.F32.PACK_AB_MERGE_C R196, R184, R185, RZ ;  /* 0x000000b9b8c4723e */ /* 0x000fc600048070ff */
        /* <DEDUP_REMOVED lines=24> */
[----:B--2---:R-:W2:Y:S04]  /*22f30*/  LDL.LU R22, [R1+0x6c] ;  /* 0x00006c0001167983 */ /* 0x004ea80000300800 */
        /* <DEDUP_REMOVED lines=69> */
[----:B------:R-:W-:-:S03]  /*23390*/  F2FP.SATFINITE.E4M3.F32.PACK_AB_MERGE_C R9, R225, R227, RZ ;  /* 0x000000e3e109723e */ /* 0x000fc600048070ff */
        /* <DEDUP_REMOVED lines=14> */
[----:B-1----:R-:W-:-:S03]  /*23480*/  F2FP.SATFINITE.E4M3.F32.PACK_AB_MERGE_C R4, R237, R239, RZ ;  /* 0x000000efed04723e */ /* 0x002fc600048070ff */
        /* <DEDUP_REMOVED lines=11> */
[----:B0-----:R-:W2:Y:S04]  /*23540*/  LDL.LU R0, [R1+0x1d8] ;  /* 0x0001d80001007983 */ /* 0x001ea80000300800 */
[----:B------:R-:W2:Y:S04]  /*23550*/  LDL.LU R243, [R1+0x1dc] ;  /* 0x0001dc0001f37983 */ /* 0x000ea80000300800 */
[----:B------:R-:W2:Y:S01]  /*23560*/  LDL.LU R148, [R1+0x1e0] ;  /* 0x0001e00001947983 */ /* 0x000ea20000300800 */
[----:B------:R-:W-:-:S03]  /*23570*/  F2FP.SATFINITE.E4M3.F32.PACK_AB_MERGE_C R10, R248, R249, RZ ;  /* 0x000000f9f80a723e */ /* 0x000fc600048070ff */
[----:B------:R-:W2:Y:S04]  /*23580*/  LDL.LU R245, [R1+0x1e4] ;  /* 0x0001e40001f57983 */ /* 0x000ea80000300800 */
[----:B------:R-:W2:Y:S04]  /*23590*/  LDL.LU R149, [R1+0x1e8] ;  /* 0x0001e80001957983 */ /* 0x000ea80000300800 */
[----:B------:R-:W2:Y:S01]  /*235a0*/  LDL.LU R247, [R1+0x1ec] ;  /* 0x0001ec0001f77983 */ /* 0x000ea20000300800 */
[----:B---3--:R-:W-:-:S03]  /*235b0*/  F2FP.SATFINITE.E4M3.F32.PACK_AB_MERGE_C R167, R167, R89, RZ ;  /* 0x00000059a7a7723e */ /* 0x008fc600048070ff */
[----:B------:R-:W3:Y:S01]  /*235c0*/  LDL.LU R151, [R1+0x1f0] ;  /* 0x0001f00001977983 */ /* 0x000ee20000300800 */
[----:B----4-:R-:W-:-:S03]  /*235d0*/  F2FP.SATFINITE.E4M3.F32.PACK_AB_MERGE_C R165, R165, R90, RZ ;  /* 0x0000005aa5a5723e */ /* 0x010fc600048070ff */
[----:B------:R-:W3:Y:S01]  /*235e0*/  LDL.LU R248, [R1+0x1f4] ;  /* 0x0001f40001f87983 */ /* 0x000ee20000300800 */
        /* <DEDUP_REMOVED lines=22> */
[----:B--2---:R-:W-:-:S03]  /*23750*/  F2FP.SATFINITE.E4M3.F32.PACK_AB_MERGE_C R22, R22, R102, RZ ;  /* 0x000000661616723e */ /* 0x004fc600048070ff */
[----:B------:R-:W2:Y:S01]  /*23760*/  LDL.LU R99, [R1+0x1394] ;  /* 0x0013940001637983 */ /* 0x000ea20000300800 */
[----:B------:R-:W-:-:S03]  /*23770*/  F2FP.SATFINITE.E4M3.F32.PACK_AB_MERGE_C R152, R152, R103, RZ ;  /* 0x000000679898723e */ /* 0x000fc600048070ff */
        /* <DEDUP_REMOVED lines=56> */
[----:B------:R-:W2:Y:S04]  /*23b00*/  LDL.LU R127, [R1+0x1320] ;  /* 0x00132000017f7983 */ /* 0x000ea80000300800 */
[----:B------:R-:W2:Y:S04]  /*23b10*/  LDL.LU R128, [R1+0x131c] ;  /* 0x00131c0001807983 */ /* 0x000ea80000300800 */
[----:B------:R-:W2:Y:S04]  /*23b20*/  LDL.LU R129, [R1+0x1318] ;  /* 0x0013180001817983 */ /* 0x000ea80000300800 */
[----:B------:R-:W2:Y:S04]  /*23b30*/  LDL.LU R131, [R1+0x1314] ;  /* 0x0013140001837983 */ /* 0x000ea80000300800 */
[----:B------:R-:W2:Y:S01]  /*23b40*/  LDL.LU R130, [R1+0x1310] ;  /* 0x0013100001827983 */ /* 0x000ea20000300800 */
[----:B------:R-:W-:-:S02]  /*23b50*/  F2FP.SATFINITE.E4M3.F32.PACK_AB_MERGE_C R211, R211, R132, RZ ;  /* 0x00000084d3d3723e */ /* 0x000fc400048070ff */
[----:B------:R-:W-:Y:S01]  /*23b60*/  F2FP.SATFINITE.E4M3.F32.PACK_AB_MERGE_C R213, R213, R133, RZ ;  /* 0x00000085d5d5723e */ /* 0x000fe200048070ff */
[----:B------:R-:W2:Y:S01]  /*23b70*/  LDL.LU R132, [R1+0x130c] ;  /* 0x00130c0001847983 */ /* 0x000ea20000300800 */
[----:B------:R-:W-:Y:S02]  /*23b80*/  F2FP.SATFINITE.E4M3.F32.PACK_AB_MERGE_C R215, R215, R134, RZ ;  /* 0x00000086d7d7723e */ /* 0x000fe400048070ff */
[----:B------:R-:W-:Y:S01]  /*23b90*/  F2FP.SATFINITE.E4M3.F32.PACK_AB_MERGE_C R217, R217, R135, RZ ;  /* 0x00000087d9d9723e */ /* 0x000fe200048070ff */
[----:B------:R-:W2:Y:S01]  /*23ba0*/  LDL.LU R133, [R1+0x1308] ;  /* 0x0013080001857983 */ /* 0x000ea20000300800 */
[----:B------:R-:W-:-:S03]  /*23bb0*/  F2FP.SATFINITE.E4M3.F32.PACK_AB_MERGE_C R219, R219, R136, RZ ;  /* 0x00000088dbdb723e */ /* 0x000fc600048070ff */
[----:B------:R-:W2:Y:S01]  /*23bc0*/  LDL.LU R134, [R1+0x1304] ;  /* 0x0013040001867983 */ /* 0x000ea20000300800 */
[----:B------:R-:W-:-:S03]  /*23bd0*/  F2FP.SATFINITE.E4M3.F32.PACK_AB_MERGE_C R221, R221, R137, RZ ;  /* 0x00000089dddd723e */ /* 0x000fc600048070ff */
[----:B------:R-:W2:Y:S01]  /*23be0*/  LDL.LU R135, [R1+0x1300] ;  /* 0x0013000001877983 */ /* 0x000ea20000300800 */
[----:B------:R-:W-:-:S03]  /*23bf0*/  F2FP.SATFINITE.E4M3.F32.PACK_AB_MERGE_C R223, R223, R139, RZ ;  /* 0x0000008bdfdf723e */ /* 0x000fc600048070ff */
[----:B------:R-:W2:Y:S04]  /*23c00*/  LDL.LU R136, [R1+0x12fc] ;  /* 0x0012fc0001887983 */ /* 0x000ea80000300800 */
[----:B------:R-:W2:Y:S01]  /*23c10*/  LDL.LU R137, [R1+0x12f8] ;  /* 0x0012f80001897983 */ /* 0x000ea20000300800 */
[----:B------:R-:W-:-:S03]  /*23c20*/  F2FP.SATFINITE.E4M3.F32.PACK_AB_MERGE_C R225, R225, R138, RZ ;  /* 0x0000008ae1e1723e */ /* 0x000fc600048070ff */
[----:B------:R-:W2:Y:S04]  /*23c30*/  LDL.LU R139, [R1+0x12f4] ;  /* 0x0012f400018b7983 */ /* 0x000ea80000300800 */
        /* <DEDUP_REMOVED lines=23> */
[----:B---3--:R-:W-:-:S03]  /*23db0*/  F2FP.SATFINITE.E4M3.F32.PACK_AB_MERGE_C R248, R248, R151, RZ ;  /* 0x00000097f8f8723e */ /* 0x008fc600048070ff */
[----:B------:R-:W3:Y:S01]  /*23dc0*/  LDL.LU R151, [R1+0x12c0] ;  /* 0x0012c00001977983 */ /* 0x000ee20000300800 */
[----:B----4-:R-:W-:-:S03]  /*23dd0*/  F2FP.SATFINITE.E4M3.F32.PACK_AB_MERGE_C R249, R249, R150, RZ ;  /* 0x00000096f9f9723e */ /* 0x010fc600048070ff */
[----:B------:R-:W3:Y:S01]  /*23de0*/  LDL.LU R150, [R1+0x12bc] ;  /* 0x0012bc0001967983 */ /* 0x000ee20000300800 */
[----:B--2---:R-:W-:-:S05]  /*23df0*/  F2FP.SATFINITE.E4M3.F32.PACK_AB_MERGE_C R29, R115, R114, RZ ;  /* 0x00000072731d723e */ /* 0x004fca00048070ff */
[----:B------:R0:W-:Y:S02]  /*23e00*/  STL [R1+0xe74], R29 ;  /* 0x000e741d01007387 */ /* 0x0001e40000100800 */
[----:B0-----:R-:W-:-:S05]  /*23e10*/  F2FP.SATFINITE.E4M3.F32.PACK_AB_MERGE_C R29, R123, R122, RZ ;  /* 0x0000007a7b1d723e */ /* 0x001fca00048070ff */
[----:B------:R0:W-:Y:S02]  /*23e20*/  STL [R1+0xe6c], R29 ;  /* 0x000e6c1d01007387 */ /* 0x0001e40000100800 */
[----:B0-----:R-:W-:-:S05]  /*23e30*/  F2FP.SATFINITE.E4M3.F32.PACK_AB_MERGE_C R29, R131, R130, RZ ;  /* 0x00000082831d723e */ /* 0x001fca00048070ff */
[----:B------:R0:W-:Y:S04]  /*23e40*/  STL [R1+0xe48], R29 ;  /* 0x000e481d01007387 */ /* 0x0001e80000100800 */
[----:B------:R-:W2:Y:S04]  /*23e50*/  LDL.LU R39, [R1+0x404] ;  /* 0x0004040001277983 */ /* 0x000ea80000300800 */
[----:B------:R-:W4:Y:S01]  /*23e60*/  LDL.LU R37, [R1+0x400] ;  /* 0x0004000001257983 */ /* 0x000f220000300800 */
[----:B------:R-:W-:Y:S02]  /*23e70*/  LOP3.LUT R246, R246, 0xffff, RZ, 0xc0, !PT ;  /* 0x0000fffff6f67812 */ /* 0x000fe400078ec0ff */
[----:B------:R-:W-:-:S02]  /*23e80*/  LOP3.LUT R249, R249, 0xffff, RZ, 0xc0, !PT ;  /* 0x0000fffff9f97812 */ /* 0x000fc400078ec0ff */
[----:B0-----:R-:W-:-:S05]  /*23e90*/  F2FP.SATFINITE.E4M3.F32.PACK_AB_MERGE_C R29, R139, R138, RZ ;  /* 0x0000008a8b1d723e */ /* 0x001fca00048070ff */
[----:B------:R0:W-:Y:S01]  /*23ea0*/  STL [R1+0xe7c], R29 ;  /* 0x000e7c1d01007387 */ /* 0x0001e20000100800 */
[----:B------:R-:W-:Y:S02]  /*23eb0*/  LOP3.LUT R169, R169, 0xffff, RZ, 0xc0, !PT ;  /* 0x0000ffffa9a97812 */ /* 0x000fe400078ec0ff */
[----:B------:R-:W-:Y:S02]  /*23ec0*/  SHF.R.U32.HI R33, RZ, 0x8, R246 ;  /* 0x00000008ff217819 */ /* 0x000fe400000116f6 */
[--C-:B------:R-:W-:Y:S02]  /*23ed0*/  SHF.R.U32.HI R35, RZ, 0x8, R249.reuse ;  /* 0x00000008ff237819 */ /* 0x100fe400000116f9 */
[----:B------:R-:W-:Y:S02]  /*23ee0*/  LOP3.LUT R33, R33, 0xffff, RZ, 0xc0, !PT ;  /* 0x0000ffff21217812 */ /* 0x000fe400078ec0ff */
[----:B------:R-:W-:Y:S02]  /*23ef0*/  LOP3.LUT R35, R35, 0xffff, RZ, 0xc0, !PT ;  /* 0x0000ffff23237812 */ /* 0x000fe400078ec0ff */
[----:B------:R-:W-:-:S02]  /*23f00*/  PRMT R43, R246, 0x3340, R249 ;  /* 0x00003340f62b7816 */ /* 0x000fc400000000f9 */
[----:B------:R-:W-:Y:S02]  /*23f10*/  PRMT R35, R33, 0x3340, R35 ;  /* 0x0000334021237816 */ /* 0x000fe40000000023 */
[----:B------:R-:W-:-:S05]  /*23f20*/  F2FP.SATFINITE.E4M3.F32.PACK_AB_MERGE_C R31, R147, R146, RZ ;  /* 0x00000092931f723e */ /* 0x000fca00048070ff */
[----:B------:R3:W-:Y:S01]  /*23f30*/  STL [R1+0xe78], R31 ;  /* 0x000e781f01007387 */ /* 0x0007e20000100800 */
[----:B0-----:R-:W-:-:S05]  /*23f40*/  VIADD R29, R0, 0x3e ;  /* 0x0000003e001d7836 */ /* 0x001fca0000000000 */
[----:B------:R-:W-:Y:S01]  /*23f50*/  ISETP.GE.AND P2, PT, R29, UR5, PT ;  /* 0x000000051d007c0c */ /* 0x000fe2000bf46270 */
[----:B------:R-:W-:Y:S01]  /*23f60*/  VIADD R29, R0, 0x2 ;  /* 0x00000002001d7836 */ /* 0x000fe20000000000 */
[----:B------:R-:W-:Y:S01]  /*23f70*/  ULDC UR5, c[0x0][0x22c] ;  /* 0x00008b0000057ab9 */ /* 0x000fe20000000800 */
[----:B------:R-:W-:-:S04]  /*23f80*/  F2FP.SATFINITE.E4M3.F32.PACK_AB_MERGE_C R148, R149, R148, RZ ;  /* 0x000000949594723e */ /* 0x000fc800048070ff */
[----:B------:R-:W-:Y:S02]  /*23f90*/  LOP3.LUT R148, R148, 0xffff, RZ, 0xc0, !PT ;  /* 0x0000ffff94947812 */ /* 0x000fe400078ec0ff */
[----:B---3--:R-:W-:-:S05]  /*23fa0*/  F2FP.SATFINITE.E4M3.F32.PACK_AB_MERGE_C R31, R151, R150, RZ ;  /* 0x00000096971f723e */ /* 0x008fca00048070ff */
[----:B------:R0:W-:Y:S01]  /*23fb0*/  STL [R1+0xe70], R31 ;  /* 0x000e701f01007387 */ /* 0x0001e20000100800 */
[----:B------:R-:W-:Y:S02]  /*23fc0*/  ISETP.GE.AND P1, PT, R29, UR61, PT ;  /* 0x0000003d1d007c0c */ /* 0x000fe4000bf26270 */
[----:B------:R-:W-:Y:S01]  /*23fd0*/  SHF.R.U32.HI R29, RZ, 0x8, R169 ;  /* 0x00000008ff1d7819 */ /* 0x000fe200000116a9 */
[----:B0-----:R-:W-:-:S05]  /*23fe0*/  VIADD R31, R0, 0x3f ;  /* 0x0000003f001f7836 */ /* 0x001fca0000000000 */
[----:B------:R-:W-:Y:S02]  /*23ff0*/  ISETP.GE.AND P0, PT, R31, UR5, PT ;  /* 0x000000051f007c0c */ /* 0x000fe4000bf06270 */
[--C-:B------:R-:W-:Y:S01]  /*24000*/  PRMT R41, R169, 0x3340, R148.reuse ;  /* 0x00003340a9297816 */ /* 0x100fe20000000094 */
[----:B------:R-:W-:Y:S01]  /*24010*/  STL [R1+0x1258], R43 ;  /* 0x0012582b01007387 */ /* 0x000fe20000100800 */
[----:B------:R-:W-:Y:S01]  /*24020*/  SHF.R.U32.HI R31, RZ, 0x8, R148 ;  /* 0x00000008ff1f7819 */ /* 0x000fe20000011694 */
[----:B------:R-:W-:Y:S01]  /*24030*/  ULDC UR5, c[0x0][0x248] ;  /* 0x0000920000057ab9 */ /* 0x000fe20000000800 */
[----:B------:R-:W-:Y:S02]  /*24040*/  LOP3.LUT R29, R29, 0xffff, RZ, 0xc0, !PT ;  /* 0x0000ffff1d1d7812 */ /* 0x000fe400078ec0ff */
[----:B------:R-:W-:Y:S01]  /*24050*/  LOP3.LUT R31, R31, 0xffff, RZ, 0xc0, !PT ;  /* 0x0000ffff1f1f7812 */ /* 0x000fe200078ec0ff */
[----:B------:R0:W-:Y:S03]  /*24060*/  STL [R1+0x1254], R41 ;  /* 0x0012542901007387 */ /* 0x0001e60000100800 */
[----:B------:R-:W-:Y:S01]  /*24070*/  PRMT R33, R29, 0x3340, R31 ;  /* 0x000033401d217816 */ /* 0x000fe2000000001f */
[----:B------:R-:W-:Y:S04]  /*24080*/  STL [R1+0x1150], R35 ;  /* 0x0011502301007387 */ /* 0x000fe80000100800 */
[----:B------:R1:W-:Y:S01]  /*24090*/  STL [R1+0x1148], R33 ;  /* 0x0011482101007387 */ /* 0x0003e20000100800 */
[----:B------:R-:W-:-:S02]  /*240a0*/  F2FP.SATFINITE.E4M3.F32.PACK_AB_MERGE_C R144, R145, R144, RZ ;  /* 0x000000909190723e */ /* 0x000fc400048070ff */
[----:B------:R-:W-:Y:S02]  /*240b0*/  LOP3.LUT R251, R251, 0xffff, RZ, 0xc0, !PT ;  /* 0x0000fffffbfb7812 */ /* 0x000fe400078ec0ff */
[----:B------:R-:W-:Y:S02]  /*240c0*/  LOP3.LUT R247, R247, 0xffff, RZ, 0xc0, !PT ;  /* 0x0000fffff7f77812 */ /* 0x000fe400078ec0ff */
[----:B------:R-:W-:Y:S02]  /*240d0*/  LOP3.LUT R171, R171, 0xffff, RZ, 0xc0, !PT ;  /* 0x0000ffffabab7812 */ /* 0x000fe400078ec0ff */
[----:B------:R-:W-:Y:S02]  /*240e0*/  LOP3.LUT R144, R144, 0xffff, RZ, 0xc0, !PT ;  /* 0x0000ffff90907812 */ /* 0x000fe400078ec0ff */
[----:B------:R-:W-:Y:S02]  /*240f0*/  LOP3.LUT R241, R241, 0xffff, RZ, 0xc0, !PT ;  /* 0x0000fffff1f17812 */ /* 0x000fe400078ec0ff */
[----:B0-----:R-:W-:-:S02]  /*24100*/  PRMT R41, R171, 0x3340, R144 ;  /* 0x00003340ab297816 */ /* 0x001fc40000000090 */
[----:B------:R-:W-:Y:S02]  /*24110*/  LOP3.LUT R243, R243, 0xffff, RZ, 0xc0, !PT ;  /* 0x0000fffff3f37812 */ /* 0x000fe400078ec0ff */
[----:B-1----:R-:W-:Y:S02]  /*24120*/  SHF.R.U32.HI R33, RZ, 0x8, R251 ;  /* 0x00000008ff217819 */ /* 0x002fe400000116fb */
[----:B------:R-:W-:Y:S02]  /*24130*/  SHF.R.U32.HI R35, RZ, 0x8, R171 ;  /* 0x00000008ff237819 */ /* 0x000fe400000116ab */
[----:B------:R-:W-:Y:S02]  /*24140*/  SHF.R.U32.HI R144, RZ, 0x8, R144 ;  /* 0x00000008ff907819 */ /* 0x000fe40000011690 */
[----:B------:R-:W-:Y:S02]  /*24150*/  LOP3.LUT R33, R33, 0xffff, RZ, 0xc0, !PT ;  /* 0x0000ffff21217812 */ /* 0x000fe400078ec0ff */
[----:B------:R-:W-:-:S02]  /*24160*/  LOP3.LUT R35, R35, 0xffff, RZ, 0xc0, !PT ;  /* 0x0000ffff23237812 */ /* 0x000fc400078ec0ff */
[----:B------:R-:W-:-:S04]  /*24170*/  LOP3.LUT R144, R144, 0xffff, RZ, 0xc0, !PT ;  /* 0x0000ffff90907812 */ /* 0x000fc800078ec0ff */
[----:B------:R-:W-:Y:S02]  /*24180*/  PRMT R35, R35, 0x3340, R144 ;  /* 0x0000334023237816 */ /* 0x000fe40000000090 */
[----:B--2---:R-:W-:Y:S02]  /*24190*/  LOP3.LUT R29, R39, 0xffff, RZ, 0xc0, !PT ;  /* 0x0000ffff271d7812 */ /* 0x004fe400078ec0ff */
[----:B------:R-:W2:Y:S01]  /*241a0*/  LDL.LU R39, [R1+0x408] ;  /* 0x0004080001277983 */ /* 0x000ea20000300800 */
[----:B----4-:R-:W-:Y:S02]  /*241b0*/  LOP3.LUT R31, R37, 0xffff, RZ, 0xc0, !PT ;  /* 0x0000ffff251f7812 */ /* 0x010fe400078ec0ff */
[--C-:B------:R-:W-:Y:S02]  /*241c0*/  PRMT R37, R251, 0x3340, R247.reuse ;  /* 0x00003340fb257816 */ /* 0x100fe400000000f7 */
[----:B------:R-:W-:-:S03]  /*241d0*/  SHF.R.U32.HI R247, RZ, 0x8, R247 ;  /* 0x00000008fff77819 */ /* 0x000fc600000116f7 */
[----:B------:R0:W-:Y:S04]  /*241e0*/  STL [R1+0x11f4], R37 ;  /* 0x0011f42501007387 */ /* 0x0001e80000100800 */
[----:B------:R1:W-:Y:S01]  /*241f0*/  STL [R1+0x11f0], R41 ;  /* 0x0011f02901007387 */ /* 0x0003e20000100800 */
[----:B------:R-:W-:Y:S02]  /*24200*/  LOP3.LUT R247, R247, 0xffff, RZ, 0xc0, !PT ;  /* 0x0000fffff7f77812 */ /* 0x000fe400078ec0ff */
[----:B0-----:R-:W-:Y:S02]  /*24210*/  SHF.R.U32.HI R37, RZ, 0x8, R29 ;  /* 0x00000008ff257819 */ /* 0x001fe4000001161d */
[----:B-1----:R-:W-:Y:S02]  /*24220*/  PRMT R41, R29, 0x3340, R241 ;  /* 0x000033401d297816 */ /* 0x002fe400000000f1 */
[----:B------:R-:W-:-:S02]  /*24230*/  SHF.R.U32.HI R29, RZ, 0x8, R31 ;  /* 0x00000008ff1d7819 */ /* 0x000fc4000001161f */
[----:B------:R-:W-:Y:S02]  /*24240*/  SHF.R.U32.HI R241, RZ, 0x8, R241 ;  /* 0x00000008fff17819 */ /* 0x000fe400000116f1 */
[----:B------:R-:W-:Y:S01]  /*24250*/  PRMT R31, R31, 0x3340, R243 ;  /* 0x000033401f1f7816 */ /* 0x000fe200000000f3 */
[----:B------:R-:W-:Y:S01]  /*24260*/  STL [R1+0x11ec], R41 ;  /* 0x0011ec2901007387 */ /* 0x000fe20000100800 */
[----:B------:R-:W-:Y:S02]  /*24270*/  LOP3.LUT R37, R37, 0xffff, RZ, 0xc0, !PT ;  /* 0x0000ffff25257812 */ /* 0x000fe400078ec0ff */
[----:B------:R-:W-:Y:S01]  /*24280*/  LOP3.LUT R241, R241, 0xffff, RZ, 0xc0, !PT ;  /* 0x0000fffff1f17812 */ /* 0x000fe200078ec0ff */
[----:B------:R0:W-:Y:S02]  /*24290*/  STL [R1+0x1250], R31 ;  /* 0x0012501f01007387 */ /* 0x0001e40000100800 */
[----:B0-----:R-:W-:Y:S02]  /*242a0*/  PRMT R31, R33, 0x3340, R247 ;  /* 0x00003340211f7816 */ /* 0x001fe400000000f7 */
[----:B------:R-:W-:-:S03]  /*242b0*/  PRMT R33, R37, 0x3340, R241 ;  /* 0x0000334025217816 */ /* 0x000fc600000000f1 */
[----:B------:R0:W-:Y:S04]  /*242c0*/  STL [R1+0xfb8], R31 ;  /* 0x000fb81f01007387 */ /* 0x0001e80000100800 */
[----:B------:R1:W-:Y:S04]  /*242d0*/  STL [R1+0xfb4], R35 ;  /* 0x000fb42301007387 */ /* 0x0003e80000100800 */
[----:B------:R-:W-:Y:S04]  /*242e0*/  STL [R1+0xfb0], R33 ;  /* 0x000fb02101007387 */ /* 0x000fe80000100800 */
[----:B------:R-:W3:Y:S01]  /*242f0*/  LDL.LU R41, [R1+0x414] ;  /* 0x0004140001297983 */ /* 0x000ee20000300800 */
[----:B------:R-:W-:-:S02]  /*24300*/  SHF.R.U32.HI R243, RZ, 0x8, R243 ;  /* 0x00000008fff37819 */ /* 0x000fc400000116f3 */
[----:B------:R-:W-:Y:S02]  /*24310*/  LOP3.LUT R29, R29, 0xffff, RZ, 0xc0, !PT ;  /* 0x0000ffff1d1d7812 */ /* 0x000fe400078ec0ff */
[----:B------:R-:W-:-:S04]  /*24320*/  LOP3.LUT R243, R243, 0xffff, RZ, 0xc0, !PT ;  /* 0x0000fffff3f37812 */ /* 0x000fc800078ec0ff */
[----:B0-----:R-:W-:Y:S02]  /*24330*/  PRMT R31, R29, 0x3340, R243 ;  /* 0x000033401d1f7816 */ /* 0x001fe400000000f3 */
[----:B------:R-:W-:-:S03]  /*24340*/  F2FP.SATFINITE.E4M3.F32.PACK_AB_MERGE_C R140, R141, R140, RZ ;  /* 0x0000008c8d8c723e */ /* 0x000fc600048070ff */
[----:B------:R0:W-:Y:S01]  /*24350*/  STL [R1+0x10f8], R31 ;  /* 0x0010f81f01007387 */ /* 0x0001e20000100800 */
[----:B------:R-:W-:Y:S02]  /*24360*/  LOP3.LUT R175, R175, 0xffff, RZ, 0xc0, !PT ;  /* 0x0000ffffafaf7812 */ /* 0x000fe400078ec0ff */
[----:B------:R-:W-:Y:S02]  /*24370*/  LOP3.LUT R140, R140, 0xffff, RZ, 0xc0, !PT ;  /* 0x0000ffff8c8c7812 */ /* 0x000fe400078ec0ff */
[----:B------:R-:W-:Y:S02]  /*24380*/  F2FP.SATFINITE.E4M3.F32.PACK_AB_MERGE_C R136, R137, R136, RZ ;  /* 0x000000888988723e */ /* 0x000fe400048070ff */
[----:B-1----:R-:W-:Y:S02]  /*24390*/  PRMT R35, R175, 0x3340, R140 ;  /* 0x00003340af237816 */ /* 0x002fe4000000008c */
[----:B------:R-:W-:Y:S02]  /*243a0*/  LOP3.LUT R239, R239, 0xffff, RZ, 0xc0, !PT ;  /* 0x0000ffffefef7812 */ /* 0x000fe400078ec0ff */
[----:B------:R-:W-:-:S02]  /*243b0*/  LOP3.LUT R177, R177, 0xffff, RZ, 0xc0, !PT ;  /* 0x0000ffffb1b17812 */ /* 0x000fc400078ec0ff */
[----:B------:R-:W-:Y:S02]  /*243c0*/  LOP3.LUT R136, R136, 0xffff, RZ, 0xc0, !PT ;  /* 0x0000ffff88887812 */ /* 0x000fe400078ec0ff */
[----:B------:R-:W-:Y:S02]  /*243d0*/  LOP3.LUT R250, R250, 0xffff, RZ, 0xc0, !PT ;  /* 0x0000fffffafa7812 */ /* 0x000fe400078ec0ff */
[----:B------:R-:W-:Y:S02]  /*243e0*/  PRMT R37, R177, 0x3340, R136 ;  /* 0x00003340b1257816 */ /* 0x000fe40000000088 */
[----:B------:R-:W-:Y:S02]  /*243f0*/  LOP3.LUT R248, R248, 0xffff, RZ, 0xc0, !PT ;  /* 0x0000fffff8f87812 */ /* 0x000fe400078ec0ff */
[----:B0-----:R-:W-:Y:S02]  /*24400*/  SHF.R.U32.HI R31, RZ, 0x8, R175 ;  /* 0x00000008ff1f7819 */ /* 0x001fe400000116af */
[----:B------:R-:W-:-:S02]  /*24410*/  SHF.R.U32.HI R140, RZ, 0x8, R140 ;  /* 0x00000008ff8c7819 */ /* 0x000fc4000001168c */
[----:B------:R-:W-:Y:S02]  /*24420*/  SHF.R.U32.HI R136, RZ, 0x8, R136 ;  /* 0x00000008ff887819 */ /* 0x000fe40000011688 */
[----:B------:R-:W-:Y:S02]  /*24430*/  LOP3.LUT R31, R31, 0xffff, RZ, 0xc0, !PT ;  /* 0x0000ffff1f1f7812 */ /* 0x000fe400078ec0ff */
[----:B------:R-:W-:Y:S02]  /*24440*/  LOP3.LUT R140, R140, 0xffff, RZ, 0xc0, !PT ;  /* 0x0000ffff8c8c7812 */ /* 0x000fe400078ec0ff */
[----:B------:R-:W-:Y:S02]  /*24450*/  LOP3.LUT R136, R136, 0xffff, RZ, 0xc0, !PT ;  /* 0x0000ffff88887812 */ /* 0x000fe400078ec0ff */
[----:B------:R-:W-:Y:S02]  /*24460*/  PRMT R43, R31, 0x3340, R140 ;  /* 0x000033401f2b7816 */ /* 0x000fe4000000008c */
[----:B--2---:R-:W-:-:S02]  /*24470*/  LOP3.LUT R29, R39, 0xffff, RZ, 0xc0, !PT ;  /* 0x0000ffff271d7812 */ /* 0x004fc400078ec0ff */
[----:B------:R-:W2:Y:S04]  /*24480*/  LDL.LU R39, [R1+0x40c] ;  /* 0x00040c0001277983 */ /* 0x000ea80000300800 */
[----:B------:R0:W-:Y:S01]  /*24490*/  STL [R1+0x1248], R35 ;  /* 0x0012482301007387 */ /* 0x0001e20000100800 */
[----:B------:R-:W-:Y:S02]  /*244a0*/  SHF.R.U32.HI R33, RZ, 0x8, R29 ;  /* 0x00000008ff217819 */ /* 0x000fe4000001161d */
[--C-:B0-----:R-:W-:Y:S02]  /*244b0*/  PRMT R35, R29, 0x3340, R239.reuse ;  /* 0x000033401d237816 */ /* 0x101fe400000000ef */
[----:B------:R-:W-:-:S03]  /*244c0*/  SHF.R.U32.HI R239, RZ, 0x8, R239 ;  /* 0x00000008ffef7819 */ /* 0x000fc600000116ef */
[----:B------:R0:W-:Y:S01]  /*244d0*/  STL [R1+0x11e0], R35 ;  /* 0x0011e02301007387 */ /* 0x0001e20000100800 */
[----:B------:R-:W-:-:S03]  /*244e0*/  SHF.R.U32.HI R29, RZ, 0x8, R177 ;  /* 0x00000008ff1d7819 */ /* 0x000fc600000116b1 */
[----:B------:R1:W-:Y:S01]  /*244f0*/  STL [R1+0x11d0], R37 ;  /* 0x0011d02501007387 */ /* 0x0003e20000100800 */
[----:B------:R-:W-:Y:S02]  /*24500*/  LOP3.LUT R33, R33, 0xffff, RZ, 0xc0, !PT ;  /* 0x0000ffff21217812 */ /* 0x000fe400078ec0ff */
[----:B------:R-:W-:Y:S02]  /*24510*/  LOP3.LUT R239, R239, 0xffff, RZ, 0xc0, !PT ;  /* 0x0000ffffefef7812 */ /* 0x000fe400078ec0ff */
[----:B0-----:R-:W-:Y:S02]  /*24520*/  SHF.R.U32.HI R35, RZ, 0x8, R250 ;  /* 0x00000008ff237819 */ /* 0x001fe400000116fa */
[--C-:B-1----:R-:W-:Y:S02]  /*24530*/  PRMT R37, R250, 0x3340, R248.reuse ;  /* 0x00003340fa257816 */ /* 0x102fe400000000f8 */
[----:B------:R-:W-:Y:S02]  /*24540*/  SHF.R.U32.HI R248, RZ, 0x8, R248 ;  /* 0x00000008fff87819 */ /* 0x000fe400000116f8 */
[----:B------:R-:W-:Y:S01]  /*24550*/  LOP3.LUT R29, R29, 0xffff, RZ, 0xc0, !PT ;  /* 0x0000ffff1d1d7812 */ /* 0x000fe200078ec0ff */
[----:B------:R0:W-:Y:S01]  /*24560*/  STL [R1+0x124c], R37 ;  /* 0x00124c2501007387 */ /* 0x0001e20000100800 */
[----:B------:R-:W-:-:S02]  /*24570*/  LOP3.LUT R35, R35, 0xffff, RZ, 0xc0, !PT ;  /* 0x0000ffff23237812 */ /* 0x000fc400078ec0ff */
[----:B------:R-:W-:Y:S02]  /*24580*/  LOP3.LUT R248, R248, 0xffff, RZ, 0xc0, !PT ;  /* 0x0000fffff8f87812 */ /* 0x000fe400078ec0ff */
[----:B------:R-:W-:Y:S01]  /*24590*/  PRMT R31, R29, 0x3340, R136 ;  /* 0x000033401d1f7816 */ /* 0x000fe20000000088 */
[----:B------:R-:W-:Y:S01]  /*245a0*/  STL [R1+0x10c4], R43 ;  /* 0x0010c42b01007387 */ /* 0x000fe20000100800 */
[----:B0-----:R-:W-:Y:S02]  /*245b0*/  PRMT R37, R33, 0x3340, R239 ;  /* 0x0000334021257816 */ /* 0x001fe400000000ef */
[----:B------:R-:W-:-:S03]  /*245c0*/  PRMT R33, R35, 0x3340, R248 ;  /* 0x0000334023217816 */ /* 0x000fc600000000f8 */
[----:B------:R0:W-:Y:S04]  /*245d0*/  STL [R1+0xf9c], R37 ;  /* 0x000f9c2501007387 */ /* 0x0001e80000100800 */
[----:B------:R-:W-:Y:S01]  /*245e0*/  STL [R1+0xf94], R31 ;  /* 0x000f941f01007387 */ /* 0x000fe20000100800 */
[----:B---3--:R-:W-:-:S03]  /*245f0*/  LOP3.LUT R29, R41, 0xffff, RZ, 0xc0, !PT ;  /* 0x0000ffff291d7812 */ /* 0x008fc600078ec0ff */
[----:B------:R1:W-:Y:S04]  /*24600*/  STL [R1+0x10cc], R33 ;  /* 0x0010cc2101007387 */ /* 0x0003e80000100800 */
[----:B------:R-:W3:Y:S01]  /*24610*/  LDL.LU R41, [R1+0x41c] ;  /* 0x00041c0001297983 */ /* 0x000ee20000300800 */
[----:B------:R-:W-:Y:S02]  /*24620*/  F2FP.SATFINITE.E4M3.F32.PACK_AB_MERGE_C R142, R143, R142, RZ ;  /* 0x0000008e8f8e723e */ /* 0x000fe400048070ff */
[----:B------:R-:W-:Y:S02]  /*24630*/  LOP3.LUT R252, R252, 0xffff, RZ, 0xc0, !PT ;  /* 0x0000fffffcfc7812 */ /* 0x000fe400078ec0ff */
[----:B------:R-:W-:Y:S02]  /*24640*/  LOP3.LUT R245, R245, 0xffff, RZ, 0xc0, !PT ;  /* 0x0000fffff5f57812 */ /* 0x000fe400078ec0ff */
[----:B------:R-:W-:-:S02]  /*24650*/  LOP3.LUT R173, R173, 0xffff, RZ, 0xc0, !PT ;  /* 0x0000ffffadad7812 */ /* 0x000fc400078ec0ff */
[----:B------:R-:W-:Y:S02]  /*24660*/  LOP3.LUT R142, R142, 0xffff, RZ, 0xc0, !PT ;  /* 0x0000ffff8e8e7812 */ /* 0x000fe400078ec0ff */
[--C-:B0-----:R-:W-:Y:S02]  /*24670*/  PRMT R37, R252, 0x3340, R245.reuse ;  /* 0x00003340fc257816 */ /* 0x101fe400000000f5 */
[----:B------:R-:W-:Y:S02]  /*24680*/  PRMT R43, R173, 0x3340, R142 ;  /* 0x00003340ad2b7816 */ /* 0x000fe4000000008e */
[----:B------:R-:W-:Y:S02]  /*24690*/  LOP3.LUT R237, R237, 0xffff, RZ, 0xc0, !PT ;  /* 0x0000ffffeded7812 */ /* 0x000fe400078ec0ff */
[----:B-1----:R-:W-:Y:S02]  /*246a0*/  SHF.R.U32.HI R33, RZ, 0x8, R252 ;  /* 0x00000008ff217819 */ /* 0x002fe400000116fc */
[----:B------:R-:W-:-:S02]  /*246b0*/  SHF.R.U32.HI R245, RZ, 0x8, R245 ;  /* 0x00000008fff57819 */ /* 0x000fc400000116f5 */
[----:B------:R-:W-:Y:S02]  /*246c0*/  LOP3.LUT R233, R233, 0xffff, RZ, 0xc0, !PT ;  /* 0x0000ffffe9e97812 */ /* 0x000fe400078ec0ff */
[----:B------:R-:W-:Y:S02]  /*246d0*/  SHF.R.U32.HI R35, RZ, 0x8, R173 ;  /* 0x00000008ff237819 */ /* 0x000fe400000116ad */
[----:B------:R-:W-:Y:S02]  /*246e0*/  SHF.R.U32.HI R142, RZ, 0x8, R142 ;  /* 0x00000008ff8e7819 */ /* 0x000fe4000001168e */
[----:B------:R-:W-:Y:S02]  /*246f0*/  LOP3.LUT R33, R33, 0xffff, RZ, 0xc0, !PT ;  /* 0x0000ffff21217812 */ /* 0x000fe400078ec0ff */
[----:B------:R-:W-:Y:S02]  /*24700*/  LOP3.LUT R245, R245, 0xffff, RZ, 0xc0, !PT ;  /* 0x0000fffff5f57812 */ /* 0x000fe400078ec0ff */
[----:B------:R-:W-:-:S02]  /*24710*/  LOP3.LUT R35, R35, 0xffff, RZ, 0xc0, !PT ;  /* 0x0000ffff23237812 */ /* 0x000fc400078ec0ff */
[----:B------:R-:W-:Y:S02]  /*24720*/  LOP3.LUT R142, R142, 0xffff, RZ, 0xc0, !PT ;  /* 0x0000ffff8e8e7812 */ /* 0x000fe400078ec0ff */
[----:B------:R-:W-:Y:S02]  /*24730*/  PRMT R33, R33, 0x3340, R245 ;  /* 0x0000334021217816 */ /* 0x000fe400000000f5 */
[----:B--2---:R-:W-:Y:S02]  /*24740*/  LOP3.LUT R31, R39, 0xffff, RZ, 0xc0, !PT ;  /* 0x0000ffff271f7812 */ /* 0x004fe400078ec0ff */
[----:B------:R-:W2:Y:S04]  /*24750*/  LDL.LU R39, [R1+0x410] ;  /* 0x0004100001277983 */ /* 0x000ea80000300800 */
[----:B------:R0:W-:Y:S04]  /*24760*/  STL [R1+0x1244], R37 ;  /* 0x0012442501007387 */ /* 0x0001e80000100800 */
[----:B------:R1:W-:Y:S01]  /*24770*/  STL [R1+0x1240], R43 ;  /* 0x0012402b01007387 */ /* 0x0003e20000100800 */
[----:B0-----:R-:W-:-:S02]  /*24780*/  SHF.R.U32.HI R37, RZ, 0x8, R31 ;  /* 0x00000008ff257819 */ /* 0x001fc4000001161f */
[----:B-1----:R-:W-:Y:S02]  /*24790*/  PRMT R43, R31, 0x3340, R237 ;  /* 0x000033401f2b7816 */ /* 0x002fe400000000ed */
[----:B------:R-:W-:Y:S02]  /*247a0*/  SHF.R.U32.HI R31, RZ, 0x8, R29 ;  /* 0x00000008ff1f7819 */ /* 0x000fe4000001161d */
[----:B------:R-:W-:Y:S02]  /*247b0*/  SHF.R.U32.HI R237, RZ, 0x8, R237 ;  /* 0x00000008ffed7819 */ /* 0x000fe400000116ed */
[--C-:B------:R-:W-:Y:S02]  /*247c0*/  PRMT R29, R29, 0x3340, R233.reuse ;  /* 0x000033401d1d7816 */ /* 0x100fe400000000e9 */
[----:B------:R-:W-:Y:S01]  /*247d0*/  SHF.R.U32.HI R233, RZ, 0x8, R233 ;  /* 0x00000008ffe97819 */ /* 0x000fe200000116e9 */
[----:B------:R-:W-:Y:S01]  /*247e0*/  STL [R1+0x11b0], R43 ;  /* 0x0011b02b01007387 */ /* 0x000fe20000100800 */
[----:B------:R-:W-:-:S02]  /*247f0*/  LOP3.LUT R37, R37, 0xffff, RZ, 0xc0, !PT ;  /* 0x0000ffff25257812 */ /* 0x000fc400078ec0ff */
[----:B------:R-:W-:Y:S01]  /*24800*/  LOP3.LUT R237, R237, 0xffff, RZ, 0xc0, !PT ;  /* 0x0000ffffeded7812 */ /* 0x000fe200078ec0ff */
[----:B------:R0:W-:Y:S01]  /*24810*/  STL [R1+0x123c], R29 ;  /* 0x00123c1d01007387 */ /* 0x0001e20000100800 */
[----:B------:R-:W-:Y:S02]  /*24820*/  LOP3.LUT R31, R31, 0xffff, RZ, 0xc0, !PT ;  /* 0x0000ffff1f1f7812 */ /* 0x000fe400078ec0ff */
[----:B------:R-:W-:Y:S01]  /*24830*/  LOP3.LUT R233, R233, 0xffff, RZ, 0xc0, !PT ;  /* 0x0000ffffe9e97812 */ /* 0x000fe200078ec0ff */
[----:B------:R1:W-:Y:S01]  /*24840*/  STL [R1+0x10a8], R33 ;  /* 0x0010a82101007387 */ /* 0x0003e20000100800 */
[----:B0-----:R-:W-:Y:S02]  /*24850*/  PRMT R29, R35, 0x3340, R142 ;  /* 0x00003340231d7816 */ /* 0x001fe4000000008e */
[----:B------:R-:W-:Y:S02]  /*24860*/  PRMT R35, R37, 0x3340, R237 ;  /* 0x0000334025237816 */ /* 0x000fe400000000ed */
[----:B-1----:R-:W-:Y:S01]  /*24870*/  PRMT R33, R31, 0x3340, R233 ;  /* 0x000033401f217816 */ /* 0x002fe200000000e9 */
[----:B------:R3:W-:Y:S04]  /*24880*/  STL [R1+0x10a0], R29 ;  /* 0x0010a01d01007387 */ /* 0x0007e80000100800 */
[----:B------:R0:W-:Y:S04]  /*24890*/  STL [R1+0xf88], R35 ;  /* 0x000f882301007387 */ /* 0x0001e80000100800 */
[----:B------:R1:W-:Y:S04]  /*248a0*/  STL [R1+0x108c], R33 ;  /* 0x00108c2101007387 */ /* 0x0003e80000100800 */
[----:B------:R-:W4:Y:S01]  /*248b0*/  LDL.LU R43, [R1+0x424] ;  /* 0x00042400012b7983 */ /* 0x000f220000300800 */
[----:B---3--:R-:W-:-:S03]  /*248c0*/  LOP3.LUT R29, R41, 0xffff, RZ, 0xc0, !PT ;  /* 0x0000ffff291d7812 */ /* 0x008fc600078ec0ff */
[----:B------:R-:W3:Y:S01]  /*248d0*/  LDL.LU R41, [R1+0x420] ;  /* 0x0004200001297983 */ /* 0x000ee20000300800 */
[----:B------:R-:W-:Y:S02]  /*248e0*/  F2FP.SATFINITE.E4M3.F32.PACK_AB_MERGE_C R132, R133, R132, RZ ;  /* 0x000000848584723e */ /* 0x000fe400048070ff */
[----:B------:R-:W-:Y:S02]  /*248f0*/  LOP3.LUT R235, R235, 0xffff, RZ, 0xc0, !PT ;  /* 0x0000ffffebeb7812 */ /* 0x000fe400078ec0ff */
[----:B------:R-:W-:Y:S02]  /*24900*/  LOP3.LUT R181, R181, 0xffff, RZ, 0xc0, !PT ;  /* 0x0000ffffb5b57812 */ /* 0x000fe400078ec0ff */
[----:B------:R-:W-:Y:S02]  /*24910*/  LOP3.LUT R132, R132, 0xffff, RZ, 0xc0, !PT ;  /* 0x0000ffff84847812 */ /* 0x000fe400078ec0ff */
[----:B------:R-:W-:Y:S02]  /*24920*/  LOP3.LUT R229, R229, 0xffff, RZ, 0xc0, !PT ;  /* 0x0000ffffe5e57812 */ /* 0x000fe400078ec0ff */
[----:B------:R-:W-:-:S02]  /*24930*/  PRMT R37, R181, 0x3340, R132 ;  /* 0x00003340b5257816 */ /* 0x000fc40000000084 */
[----:B------:R-:W-:Y:S02]  /*24940*/  F2FP.SATFINITE.E4M3.F32.PACK_AB_MERGE_C R134, R135, R134, RZ ;  /* 0x000000868786723e */ /* 0x000fe400048070ff */
[----:B------:R-:W-:Y:S02]  /*24950*/  LOP3.LUT R179, R179, 0xffff, RZ, 0xc0, !PT ;  /* 0x0000ffffb3b37812 */ /* 0x000fe400078ec0ff */
[----:B------:R-:W-:Y:S02]  /*24960*/  LOP3.LUT R134, R134, 0xffff, RZ, 0xc0, !PT ;  /* 0x0000ffff86867812 */ /* 0x000fe400078ec0ff */
[----:B------:R-:W-:-:S04]  /*24970*/  SHF.R.U32.HI R132, RZ, 0x8, R132 ;  /* 0x00000008ff847819 */ /* 0x000fc80000011684 */
[----:B------:R-:W-:Y:S02]  /*24980*/  LOP3.LUT R132, R132, 0xffff, RZ, 0xc0, !PT ;  /* 0x0000ffff84847812 */ /* 0x000fe400078ec0ff */
[----:B--2---:R-:W-:Y:S02]  /*24990*/  LOP3.LUT R31, R39, 0xffff, RZ, 0xc0, !PT ;  /* 0x0000ffff271f7812 */ /* 0x004fe400078ec0ff */
[----:B------:R-:W2:Y:S02]  /*249a0*/  LDL.LU R39, [R1+0x418] ;  /* 0x0004180001277983 */ /* 0x000ea40000300800 */
[----:B0-----:R-:W-:-:S05]  /*249b0*/  PRMT R35, R31, 0x3340, R235 ;  /* 0x000033401f237816 */ /* 0x001fca00000000eb */
[----:B------:R-:W-:Y:S01]  /*249c0*/  STL [R1+0x1238], R35 ;  /* 0x0012382301007387 */ /* 0x000fe20000100800 */
[----:B-1----:R-:W-:-:S03]  /*249d0*/  SHF.R.U32.HI R33, RZ, 0x8, R31 ;  /* 0x00000008ff217819 */ /* 0x002fc6000001161f */
[----:B------:R0:W-:Y:S01]  /*249e0*/  STL [R1+0x1234], R37 ;  /* 0x0012342501007387 */ /* 0x0001e20000100800 */
[----:B------:R-:W-:Y:S02]  /*249f0*/  SHF.R.U32.HI R235, RZ, 0x8, R235 ;  /* 0x00000008ffeb7819 */ /* 0x000fe400000116eb */
[----:B------:R-:W-:Y:S02]  /*24a00*/  SHF.R.U32.HI R31, RZ, 0x8, R181 ;  /* 0x00000008ff1f7819 */ /* 0x000fe400000116b5 */
[----:B0-----:R-:W-:Y:S02]  /*24a10*/  PRMT R37, R29, 0x3340, R229 ;  /* 0x000033401d257816 */ /* 0x001fe400000000e5 */
[----:B------:R-:W-:Y:S02]  /*24a20*/  SHF.R.U32.HI R35, RZ, 0x8, R29 ;  /* 0x00000008ff237819 */ /* 0x000fe4000001161d */
[----:B------:R-:W-:Y:S01]  /*24a30*/  LOP3.LUT R33, R33, 0xffff, RZ, 0xc0, !PT ;  /* 0x0000ffff21217812 */ /* 0x000fe200078ec0ff */
[----:B------:R0:W-:Y:S01]  /*24a40*/  STL [R1+0x122c], R37 ;  /* 0x00122c2501007387 */ /* 0x0001e20000100800 */
[----:B------:R-:W-:-:S02]  /*24a50*/  LOP3.LUT R235, R235, 0xffff, RZ, 0xc0, !PT ;  /* 0x0000ffffebeb7812 */ /* 0x000fc400078ec0ff */
[----:B------:R-:W-:Y:S02]  /*24a60*/  SHF.R.U32.HI R29, RZ, 0x8, R179 ;  /* 0x00000008ff1d7819 */ /* 0x000fe400000116b3 */
[----:B------:R-:W-:Y:S02]  /*24a70*/  SHF.R.U32.HI R229, RZ, 0x8, R229 ;  /* 0x00000008ffe57819 */ /* 0x000fe400000116e5 */
[--C-:B0-----:R-:W-:Y:S02]  /*24a80*/  PRMT R37, R179, 0x3340, R134.reuse ;  /* 0x00003340b3257816 */ /* 0x101fe40000000086 */
[----:B------:R-:W-:Y:S02]  /*24a90*/  SHF.R.U32.HI R134, RZ, 0x8, R134 ;  /* 0x00000008ff867819 */ /* 0x000fe40000011686 */
[----:B------:R-:W-:Y:S02]  /*24aa0*/  LOP3.LUT R31, R31, 0xffff, RZ, 0xc0, !PT ;  /* 0x0000ffff1f1f7812 */ /* 0x000fe400078ec0ff */
[----:B------:R-:W-:-:S02]  /*24ab0*/  PRMT R33, R33, 0x3340, R235 ;  /* 0x0000334021217816 */ /* 0x000fc400000000eb */
[----:B------:R-:W-:Y:S02]  /*24ac0*/  LOP3.LUT R29, R29, 0xffff, RZ, 0xc0, !PT ;  /* 0x0000ffff1d1d7812 */ /* 0x000fe400078ec0ff */
[----:B------:R-:W-:Y:S01]  /*24ad0*/  LOP3.LUT R134, R134, 0xffff, RZ, 0xc0, !PT ;  /* 0x0000ffff86867812 */ /* 0x000fe200078ec0ff */
[----:B------:R0:W-:Y:S01]  /*24ae0*/  STL [R1+0x1230], R37 ;  /* 0x0012302501007387 */ /* 0x0001e20000100800 */
[----:B------:R-:W-:Y:S02]  /*24af0*/  LOP3.LUT R35, R35, 0xffff, RZ, 0xc0, !PT ;  /* 0x0000ffff23237812 */ /* 0x000fe400078ec0ff */
[----:B------:R-:W-:Y:S01]  /*24b00*/  LOP3.LUT R229, R229, 0xffff, RZ, 0xc0, !PT ;  /* 0x0000ffffe5e57812 */ /* 0x000fe200078ec0ff */
[----:B------:R1:W-:Y:S01]  /*24b10*/  STL [R1+0x107c], R33 ;  /* 0x00107c2101007387 */ /* 0x0003e20000100800 */
[----:B0-----:R-:W-:Y:S02]  /*24b20*/  PRMT R37, R31, 0x3340, R132 ;  /* 0x000033401f257816 */ /* 0x001fe40000000084 */
[----:B------:R-:W-:-:S02]  /*24b30*/  PRMT R31, R29, 0x3340, R134 ;  /* 0x000033401d1f7816 */ /* 0x000fc40000000086 */
[----:B-1----:R-:W-:Y:S01]  /*24b40*/  PRMT R33, R35, 0x3340, R229 ;  /* 0x0000334023217816 */ /* 0x002fe200000000e5 */
[----:B------:R-:W-:Y:S04]  /*24b50*/  STL [R1+0x1068], R37 ;  /* 0x0010682501007387 */ /* 0x000fe80000100800 */
[----:B------:R3:W-:Y:S04]  /*24b60*/  STL [R1+0x1064], R31 ;  /* 0x0010641f01007387 */ /* 0x0007e80000100800 */
[----:B------:R2:W-:Y:S01]  /*24b70*/  STL [R1+0x1048], R33 ;  /* 0x0010482101007387 */ /* 0x0005e20000100800 */
[----:B---3--:R-:W-:-:S03]  /*24b80*/  LOP3.LUT R31, R41, 0xffff, RZ, 0xc0, !PT ;  /* 0x0000ffff291f7812 */ /* 0x008fc600078ec0ff */
[----:B------:R-:W3:Y:S01]  /*24b90*/  LDL.LU R41, [R1+0x42c] ;  /* 0x00042c0001297983 */ /* 0x000ee20000300800 */
[----:B----4-:R-:W-:Y:S02]  /*24ba0*/  LOP3.LUT R29, R43, 0xffff, RZ, 0xc0, !PT ;  /* 0x0000ffff2b1d7812 */ /* 0x010fe400078ec0ff */
[----:B------:R-:W-:Y:S02]  /*24bb0*/  LOP3.LUT R225, R225, 0xffff, RZ, 0xc0, !PT ;  /* 0x0000ffffe1e17812 */ /* 0x000fe400078ec0ff */
[----:B------:R-:W-:Y:S02]  /*24bc0*/  LOP3.LUT R227, R227, 0xffff, RZ, 0xc0, !PT ;  /* 0x0000ffffe3e37812 */ /* 0x000fe400078ec0ff */
[----:B------:R-:W-:Y:S02]  /*24bd0*/  PRMT R37, R29, 0x3340, R225 ;  /* 0x000033401d257816 */ /* 0x000fe400000000e1 */
[----:B------:R-:W-:Y:S02]  /*24be0*/  LOP3.LUT R231, R231, 0xffff, RZ, 0xc0, !PT ;  /* 0x0000ffffe7e77812 */ /* 0x000fe400078ec0ff */
[----:B------:R-:W-:-:S02]  /*24bf0*/  F2FP.SATFINITE.E4M3.F32.PACK_AB_MERGE_C R128, R129, R128, RZ ;  /* 0x000000808180723e */ /* 0x000fc400048070ff */
[----:B------:R-:W-:Y:S02]  /*24c00*/  LOP3.LUT R183, R183, 0xffff, RZ, 0xc0, !PT ;  /* 0x0000ffffb7b77812 */ /* 0x000fe400078ec0ff */
[----:B------:R-:W-:Y:S02]  /*24c10*/  LOP3.LUT R128, R128, 0xffff, RZ, 0xc0, !PT ;  /* 0x0000ffff80807812 */ /* 0x000fe400078ec0ff */
[----:B------:R-:W-:Y:S02]  /*24c20*/  SHF.R.U32.HI R35, RZ, 0x8, R29 ;  /* 0x00000008ff237819 */ /* 0x000fe4000001161d */
[----:B------:R-:W-:Y:S02]  /*24c30*/  SHF.R.U32.HI R29, RZ, 0x8, R31 ;  /* 0x00000008ff1d7819 */ /* 0x000fe4000001161f */
[----:B------:R-:W-:Y:S02]  /*24c40*/  SHF.R.U32.HI R225, RZ, 0x8, R225 ;  /* 0x00000008ffe17819 */ /* 0x000fe400000116e1 */
[----:B------:R-:W-:-:S02]  /*24c50*/  LOP3.LUT R35, R35, 0xffff, RZ, 0xc0, !PT ;  /* 0x0000ffff23237812 */ /* 0x000fc400078ec0ff */
[----:B------:R-:W-:Y:S02]  /*24c60*/  LOP3.LUT R225, R225, 0xffff, RZ, 0xc0, !PT ;  /* 0x0000ffffe1e17812 */ /* 0x000fe400078ec0ff */
[----:B------:R-:W-:Y:S02]  /*24c70*/  LOP3.LUT R29, R29, 0xffff, RZ, 0xc0, !PT ;  /* 0x0000ffff1d1d7812 */ /* 0x000fe400078ec0ff */
[----:B--2---:R-:W-:Y:S02]  /*24c80*/  LOP3.LUT R33, R39, 0xffff, RZ, 0xc0, !PT ;  /* 0x0000ffff27217812 */ /* 0x004fe400078ec0ff */
[----:B------:R-:W2:Y:S04]  /*24c90*/  LDL.LU R39, [R1+0x428] ;  /* 0x0004280001277983 */ /* 0x000ea80000300800 */
[----:B------:R0:W-:Y:S02]  /*24ca0*/  STL [R1+0x1228], R37 ;  /* 0x0012282501007387 */ /* 0x0001e40000100800 */
[----:B0-----:R-:W-:-:S05]  /*24cb0*/  PRMT R37, R31, 0x3340, R227 ;  /* 0x000033401f257816 */ /* 0x001fca00000000e3 */
[----:B------:R0:W-:Y:S01]  /*24cc0*/  STL [R1+0x1224], R37 ;  /* 0x0012242501007387 */ /* 0x0001e20000100800 */
[----:B------:R-:W-:Y:S02]  /*24cd0*/  SHF.R.U32.HI R31, RZ, 0x8, R33 ;  /* 0x00000008ff1f7819 */ /* 0x000fe40000011621 */
[--C-:B0-----:R-:W-:Y:S02]  /*24ce0*/  PRMT R37, R33, 0x3340, R231.reuse ;  /* 0x0000334021257816 */ /* 0x101fe400000000e7 */
[----:B------:R-:W-:-:S03]  /*24cf0*/  SHF.R.U32.HI R231, RZ, 0x8, R231 ;  /* 0x00000008ffe77819 */ /* 0x000fc600000116e7 */
[----:B------:R0:W-:Y:S01]  /*24d00*/  STL [R1+0x1220], R37 ;  /* 0x0012202501007387 */ /* 0x0001e20000100800 */
[----:B------:R-:W-:Y:S02]  /*24d10*/  SHF.R.U32.HI R33, RZ, 0x8, R183 ;  /* 0x00000008ff217819 */ /* 0x000fe400000116b7 */
[----:B------:R-:W-:Y:S02]  /*24d20*/  SHF.R.U32.HI R227, RZ, 0x8, R227 ;  /* 0x00000008ffe37819 */ /* 0x000fe400000116e3 */
[----:B------:R-:W-:Y:S02]  /*24d30*/  LOP3.LUT R31, R31, 0xffff, RZ, 0xc0, !PT ;  /* 0x0000ffff1f1f7812 */ /* 0x000fe400078ec0ff */
[--C-:B0-----:R-:W-:Y:S02]  /*24d40*/  PRMT R37, R183, 0x3340, R128.reuse ;  /* 0x00003340b7257816 */ /* 0x101fe40000000080 */
[----:B------:R-:W-:Y:S02]  /*24d50*/  SHF.R.U32.HI R128, RZ, 0x8, R128 ;  /* 0x00000008ff807819 */ /* 0x000fe40000011680 */
[----:B------:R-:W-:-:S02]  /*24d60*/  LOP3.LUT R231, R231, 0xffff, RZ, 0xc0, !PT ;  /* 0x0000ffffe7e77812 */ /* 0x000fc400078ec0ff */
[----:B------:R-:W-:Y:S02]  /*24d70*/  LOP3.LUT R33, R33, 0xffff, RZ, 0xc0, !PT ;  /* 0x0000ffff21217812 */ /* 0x000fe400078ec0ff */
[----:B------:R-:W-:Y:S01]  /*24d80*/  LOP3.LUT R128, R128, 0xffff, RZ, 0xc0, !PT ;  /* 0x0000ffff80807812 */ /* 0x000fe200078ec0ff */
[----:B------:R0:W-:Y:S01]  /*24d90*/  STL [R1+0x121c], R37 ;  /* 0x00121c2501007387 */ /* 0x0001e20000100800 */
[----:B------:R-:W-:Y:S02]  /*24da0*/  LOP3.LUT R227, R227, 0xffff, RZ, 0xc0, !PT ;  /* 0x0000ffffe3e37812 */ /* 0x000fe400078ec0ff */
[----:B------:R-:W-:Y:S02]  /*24db0*/  PRMT R43, R31, 0x3340, R231 ;  /* 0x000033401f2b7816 */ /* 0x000fe400000000e7 */
[----:B------:R-:W-:Y:S02]  /*24dc0*/  PRMT R31, R35, 0x3340, R225 ;  /* 0x00003340231f7816 */ /* 0x000fe400000000e1 */
[----:B0-----:R-:W-:-:S02]  /*24dd0*/  PRMT R37, R33, 0x3340, R128 ;  /* 0x0000334021257816 */ /* 0x001fc40000000080 */
[----:B------:R-:W-:Y:S01]  /*24de0*/  PRMT R33, R29, 0x3340, R227 ;  /* 0x000033401d217816 */ /* 0x000fe200000000e3 */
[----:B------:R0:W-:Y:S04]  /*24df0*/  STL [R1+0x1034], R43 ;  /* 0x0010342b01007387 */ /* 0x0001e80000100800 */
[----:B------:R-:W-:Y:S04]  /*24e00*/  STL [R1+0x1038], R37 ;  /* 0x0010382501007387 */ /* 0x000fe80000100800 */
[----:B------:R2:W-:Y:S01]  /*24e10*/  STL [R1+0x103c], R31 ;  /* 0x00103c1f01007387 */ /* 0x0005e20000100800 */
[----:B---3--:R-:W-:-:S03]  /*24e20*/  LOP3.LUT R29, R41, 0xffff, RZ, 0xc0, !PT ;  /* 0x0000ffff291d7812 */ /* 0x008fc600078ec0ff */
[----:B------:R-:W-:Y:S04]  /*24e30*/  STL [R1+0x1040], R33 ;  /* 0x0010402101007387 */ /* 0x000fe80000100800 */
[----:B0-----:R-:W3:Y:S04]  /*24e40*/  LDL.LU R43, [R1+0x434] ;  /* 0x00043400012b7983 */ /* 0x001ee80000300800 */
[----:B------:R-:W4:Y:S01]  /*24e50*/  LDL.LU R41, [R1+0x430] ;  /* 0x0004300001297983 */ /* 0x000f220000300800 */
[----:B------:R-:W-:Y:S02]  /*24e60*/  F2FP.SATFINITE.E4M3.F32.PACK_AB_MERGE_C R124, R125, R124, RZ ;  /* 0x0000007c7d7c723e */ /* 0x000fe400048070ff */
[----:B------:R-:W-:-:S02]  /*24e70*/  LOP3.LUT R223, R223, 0xffff, RZ, 0xc0, !PT ;  /* 0x0000ffffdfdf7812 */ /* 0x000fc400078ec0ff */
[----:B------:R-:W-:Y:S02]  /*24e80*/  LOP3.LUT R187, R187, 0xffff, RZ, 0xc0, !PT ;  /* 0x0000ffffbbbb7812 */ /* 0x000fe400078ec0ff */
[----:B------:R-:W-:Y:S02]  /*24e90*/  LOP3.LUT R124, R124, 0xffff, RZ, 0xc0, !PT ;  /* 0x0000ffff7c7c7812 */ /* 0x000fe400078ec0ff */
[----:B------:R-:W-:Y:S02]  /*24ea0*/  LOP3.LUT R221, R221, 0xffff, RZ, 0xc0, !PT ;  /* 0x0000ffffdddd7812 */ /* 0x000fe400078ec0ff */
[----:B------:R-:W-:Y:S02]  /*24eb0*/  F2FP.SATFINITE.E4M3.F32.PACK_AB_MERGE_C R126, R127, R126, RZ ;  /* 0x0000007e7f7e723e */ /* 0x000fe400048070ff */
[----:B------:R-:W-:Y:S02]  /*24ec0*/  LOP3.LUT R185, R185, 0xffff, RZ, 0xc0, !PT ;  /* 0x0000ffffb9b97812 */ /* 0x000fe400078ec0ff */
[----:B------:R-:W-:-:S02]  /*24ed0*/  LOP3.LUT R126, R126, 0xffff, RZ, 0xc0, !PT ;  /* 0x0000ffff7e7e7812 */ /* 0x000fc400078ec0ff */
[----:B------:R-:W-:-:S04]  /*24ee0*/  SHF.R.U32.HI R35, RZ, 0x8, R187 ;  /* 0x00000008ff237819 */ /* 0x000fc800000116bb */
[----:B------:R-:W-:Y:S02]  /*24ef0*/  LOP3.LUT R35, R35, 0xffff, RZ, 0xc0, !PT ;  /* 0x0000ffff23237812 */ /* 0x000fe400078ec0ff */
[----:B------:R-:W-:Y:S02]  /*24f00*/  LOP3.LUT R217, R217, 0xffff, RZ, 0xc0, !PT ;  /* 0x0000ffffd9d97812 */ /* 0x000fe400078ec0ff */
[----:B------:R-:W-:Y:S02]  /*24f10*/  F2FP.SATFINITE.E4M3.F32.PACK_AB_MERGE_C R120, R121, R120, RZ ;  /* 0x000000787978723e */ /* 0x000fe400048070ff */
[----:B------:R-:W-:Y:S02]  /*24f20*/  LOP3.LUT R219, R219, 0xffff, RZ, 0xc0, !PT ;  /* 0x0000ffffdbdb7812 */ /* 0x000fe400078ec0ff */
[----:B------:R-:W-:Y:S02]  /*24f30*/  LOP3.LUT R189, R189, 0xffff, RZ, 0xc0, !PT ;  /* 0x0000ffffbdbd7812 */ /* 0x000fe400078ec0ff */
[----:B------:R-:W-:-:S02]  /*24f40*/  LOP3.LUT R120, R120, 0xffff, RZ, 0xc0, !PT ;  /* 0x0000ffff78787812 */ /* 0x000fc400078ec0ff */
[----:B------:R-:W-:Y:S02]  /*24f50*/  F2FP.SATFINITE.E4M3.F32.PACK_AB_MERGE_C R116, R117, R116, RZ ;  /* 0x000000747574723e */ /* 0x000fe400048070ff */
[----:B------:R-:W-:Y:S02]  /*24f60*/  LOP3.LUT R194, R194, 0xffff, RZ, 0xc0, !PT ;  /* 0x0000ffffc2c27812 */ /* 0x000fe400078ec0ff */
[----:B------:R-:W-:Y:S02]  /*24f70*/  LOP3.LUT R116, R116, 0xffff, RZ, 0xc0, !PT ;  /* 0x0000ffff74747812 */ /* 0x000fe400078ec0ff */
[----:B--2---:R-:W-:Y:S02]  /*24f80*/  LOP3.LUT R31, R39, 0xffff, RZ, 0xc0, !PT ;  /* 0x0000ffff271f7812 */ /* 0x004fe400078ec0ff */
[----:B------:R-:W-:Y:S02]  /*24f90*/  PRMT R39, R187, 0x3340, R124 ;  /* 0x00003340bb277816 */ /* 0x000fe4000000007c */
[----:B------:R-:W-:-:S05]  /*24fa0*/  PRMT R37, R31, 0x3340, R223 ;  /* 0x000033401f257816 */ /* 0x000fca00000000df */
[----:B------:R-:W-:Y:S04]  /*24fb0*/  STL [R1+0x1210], R37 ;  /* 0x0012102501007387 */ /* 0x000fe80000100800 */
[----:B------:R0:W-:Y:S01]  /*24fc0*/  STL [R1+0x1218], R39 ;  /* 0x0012182701007387 */ /* 0x0001e20000100800 */
[----:B------:R-:W-:Y:S02]  /*24fd0*/  SHF.R.U32.HI R124, RZ, 0x8, R124 ;  /* 0x00000008ff7c7819 */ /* 0x000fe4000001167c */
[----:B0-----:R-:W-:Y:S02]  /*24fe0*/  PRMT R39, R29, 0x3340, R221 ;  /* 0x000033401d277816 */ /* 0x001fe400000000dd */
[----:B------:R-:W-:-:S03]  /*24ff0*/  SHF.R.U32.HI R37, RZ, 0x8, R29 ;  /* 0x00000008ff257819 */ /* 0x000fc6000001161d */
[----:B------:R0:W-:Y:S01]  /*25000*/  STL [R1+0x120c], R39 ;  /* 0x00120c2701007387 */ /* 0x0001e20000100800 */
[----:B------:R-:W-:Y:S02]  /*25010*/  SHF.R.U32.HI R29, RZ, 0x8, R185 ;  /* 0x00000008ff1d7819 */ /* 0x000fe400000116b9 */
[----:B------:R-:W-:Y:S02]  /*25020*/  SHF.R.U32.HI R33, RZ, 0x8, R31 ;  /* 0x00000008ff217819 */ /* 0x000fe4000001161f */
[----:B------:R-:W-:Y:S02]  /*25030*/  SHF.R.U32.HI R221, RZ, 0x8, R221 ;  /* 0x00000008ffdd7819 */ /* 0x000fe400000116dd */
[--C-:B0-----:R-:W-:Y:S02]  /*25040*/  PRMT R39, R185, 0x3340, R126.reuse ;  /* 0x00003340b9277816 */ /* 0x101fe4000000007e */
[----:B------:R-:W-:Y:S02]  /*25050*/  SHF.R.U32.HI R126, RZ, 0x8, R126 ;  /* 0x00000008ff7e7819 */ /* 0x000fe4000001167e */
[----:B------:R-:W-:Y:S01]  /*25060*/  SHF.R.U32.HI R31, RZ, 0x8, R223 ;  /* 0x00000008ff1f7819 */ /* 0x000fe200000116df */
[----:B------:R0:W-:Y:S01]  /*25070*/  STL [R1+0x1214], R39 ;  /* 0x0012142701007387 */ /* 0x0001e20000100800 */
[----:B------:R-:W-:-:S02]  /*25080*/  LOP3.LUT R124, R124, 0xffff, RZ, 0xc0, !PT ;  /* 0x0000ffff7c7c7812 */ /* 0x000fc400078ec0ff */
[----:B------:R-:W-:Y:S02]  /*25090*/  LOP3.LUT R37, R37, 0xffff, RZ, 0xc0, !PT ;  /* 0x0000ffff25257812 */ /* 0x000fe400078ec0ff */
[----:B------:R-:W-:Y:S02]  /*250a0*/  LOP3.LUT R221, R221, 0xffff, RZ, 0xc0, !PT ;  /* 0x0000ffffdddd7812 */ /* 0x000fe400078ec0ff */
[----:B------:R-:W-:Y:S02]  /*250b0*/  LOP3.LUT R33, R33, 0xffff, RZ, 0xc0, !PT ;  /* 0x0000ffff21217812 */ /* 0x000fe400078ec0ff */
[----:B0-----:R-:W-:Y:S02]  /*250c0*/  LOP3.LUT R39, R29, 0xffff, RZ, 0xc0, !PT ;  /* 0x0000ffff1d277812 */ /* 0x001fe400078ec0ff */
[----:B------:R-:W-:Y:S02]  /*250d0*/  LOP3.LUT R29, R126, 0xffff, RZ, 0xc0, !PT ;  /* 0x0000ffff7e1d7812 */ /* 0x000fe400078ec0ff */
[----:B------:R-:W-:-:S02]  /*250e0*/  LOP3.LUT R31, R31, 0xffff, RZ, 0xc0, !PT ;  /* 0x0000ffff1f1f7812 */ /* 0x000fc400078ec0ff */
[----:B------:R-:W-:Y:S02]  /*250f0*/  PRMT R45, R35, 0x3340, R124 ;  /* 0x00003340232d7816 */ /* 0x000fe4000000007c */
[----:B------:R-:W-:Y:S02]  /*25100*/  PRMT R29, R39, 0x3340, R29 ;  /* 0x00003340271d7816 */ /* 0x000fe4000000001d */
[----:B------:R-:W-:Y:S02]  /*25110*/  PRMT R35, R37, 0x3340, R221 ;  /* 0x0000334025237816 */ /* 0x000fe400000000dd */
[----:B------:R-:W-:Y:S01]  /*25120*/  PRMT R33, R33, 0x3340, R31 ;  /* 0x0000334021217816 */ /* 0x000fe2000000001f */
[----:B------:R-:W-:Y:S04]  /*25130*/  STL [R1+0x102c], R45 ;  /* 0x00102c2d01007387 */ /* 0x000fe80000100800 */
[----:B------:R3:W-:Y:S04]  /*25140*/  STL [R1+0x1030], R29 ;  /* 0x0010301d01007387 */ /* 0x0007e80000100800 */
[----:B------:R0:W-:Y:S04]  /*25150*/  STL [R1+0x1024], R35 ;  /* 0x0010242301007387 */ /* 0x0001e80000100800 */
[----:B------:R1:W-:Y:S01]  /*25160*/  STL [R1+0x1028], R33 ;  /* 0x0010282101007387 */ /* 0x0003e20000100800 */
[----:B---3--:R-:W-:-:S03]  /*25170*/  LOP3.LUT R29, R43, 0xffff, RZ, 0xc0, !PT ;  /* 0x0000ffff2b1d7812 */ /* 0x008fc600078ec0ff */
[----:B------:R-:W2:Y:S01]  /*25180*/  LDL.LU R43, [R1+0x43c] ;  /* 0x00043c00012b7983 */ /* 0x000ea20000300800 */
[----:B----4-:R-:W-:-:S03]  /*25190*/  LOP3.LUT R31, R41, 0xffff, RZ, 0xc0, !PT ;  /* 0x0000ffff291f7812 */ /* 0x010fc600078ec0ff */
[----:B------:R-:W3:Y:S01]  /*251a0*/  LDL.LU R41, [R1+0x438] ;  /* 0x0004380001297983 */ /* 0x000ee20000300800 */
[----:B0-----:R-:W-:Y:S02]  /*251b0*/  PRMT R35, R29, 0x3340, R217 ;  /* 0x000033401d237816 */ /* 0x001fe400000000d9 */
[----:B-1----:R-:W-:-:S03]  /*251c0*/  SHF.R.U32.HI R33, RZ, 0x8, R29 ;  /* 0x00000008ff217819 */ /* 0x002fc6000001161d */
[----:B------:R0:W-:Y:S01]  /*251d0*/  STL [R1+0x1208], R35 ;  /* 0x0012082301007387 */ /* 0x0001e20000100800 */
[--C-:B------:R-:W-:Y:S02]  /*251e0*/  PRMT R37, R189, 0x3340, R120.reuse ;  /* 0x00003340bd257816 */ /* 0x100fe40000000078 */
[----:B------:R-:W-:Y:S02]  /*251f0*/  SHF.R.U32.HI R29, RZ, 0x8, R31 ;  /* 0x00000008ff1d7819 */ /* 0x000fe4000001161f */
[----:B------:R-:W-:Y:S02]  /*25200*/  SHF.R.U32.HI R120, RZ, 0x8, R120 ;  /* 0x00000008ff787819 */ /* 0x000fe40000011678 */
[----:B0-----:R-:W-:Y:S02]  /*25210*/  PRMT R35, R31, 0x3340, R219 ;  /* 0x000033401f237816 */ /* 0x001fe400000000db */
[----:B------:R-:W-:Y:S02]  /*25220*/  SHF.R.U32.HI R31, RZ, 0x8, R189 ;  /* 0x00000008ff1f7819 */ /* 0x000fe400000116bd */
[----:B------:R-:W-:Y:S01]  /*25230*/  SHF.R.U32.HI R217, RZ, 0x8, R217 ;  /* 0x00000008ffd97819 */ /* 0x000fe200000116d9 */
[----:B------:R0:W-:Y:S01]  /*25240*/  STL [R1+0x1204], R35 ;  /* 0x0012042301007387 */ /* 0x0001e20000100800 */
[----:B------:R-:W-:-:S02]  /*25250*/  SHF.R.U32.HI R219, RZ, 0x8, R219 ;  /* 0x00000008ffdb7819 */ /* 0x000fc400000116db */
[--C-:B------:R-:W-:Y:S01]  /*25260*/  PRMT R39, R194, 0x3340, R116.reuse ;  /* 0x00003340c2277816 */ /* 0x100fe20000000074 */
[----:B------:R1:W-:Y:S01]  /*25270*/  STL [R1+0x11fc], R37 ;  /* 0x0011fc2501007387 */ /* 0x0003e20000100800 */
[----:B------:R-:W-:Y:S02]  /*25280*/  SHF.R.U32.HI R116, RZ, 0x8, R116 ;  /* 0x00000008ff747819 */ /* 0x000fe40000011674 */
[----:B------:R-:W-:Y:S02]  /*25290*/  LOP3.LUT R33, R33, 0xffff, RZ, 0xc0, !PT ;  /* 0x0000ffff21217812 */ /* 0x000fe400078ec0ff */
[----:B0-----:R-:W-:Y:S02]  /*252a0*/  SHF.R.U32.HI R35, RZ, 0x8, R194 ;  /* 0x00000008ff237819 */ /* 0x001fe400000116c2 */
[----:B------:R-:W-:Y:S02]  /*252b0*/  LOP3.LUT R217, R217, 0xffff, RZ, 0xc0, !PT ;  /* 0x0000ffffd9d97812 */ /* 0x000fe400078ec0ff */
[----:B-1----:R-:W-:-:S02]  /*252c0*/  LOP3.LUT R37, R31, 0xffff, RZ, 0xc0, !PT ;  /* 0x0000ffff1f257812 */ /* 0x002fc400078ec0ff */
[----:B------:R-:W-:Y:S01]  /*252d0*/  LOP3.LUT R31, R120, 0xffff, RZ, 0xc0, !PT ;  /* 0x0000ffff781f7812 */ /* 0x000fe200078ec0ff */
[----:B------:R0:W-:Y:S01]  /*252e0*/  STL [R1+0x1200], R39 ;  /* 0x0012002701007387 */ /* 0x0001e20000100800 */
[----:B------:R-:W-:Y:S02]  /*252f0*/  LOP3.LUT R29, R29, 0xffff, RZ, 0xc0, !PT ;  /* 0x0000ffff1d1d7812 */ /* 0x000fe400078ec0ff */
[----:B------:R-:W-:Y:S02]  /*25300*/  LOP3.LUT R219, R219, 0xffff, RZ, 0xc0, !PT ;  /* 0x0000ffffdbdb7812 */ /* 0x000fe400078ec0ff */
[----:B------:R-:W-:Y:S02]  /*25310*/  LOP3.LUT R35, R35, 0xffff, RZ, 0xc0, !PT ;  /* 0x0000ffff23237812 */ /* 0x000fe400078ec0ff */
[----:B------:R-:W-:Y:S02]  /*25320*/  LOP3.LUT R116, R116, 0xffff, RZ, 0xc0, !PT ;  /* 0x0000ffff74747812 */ /* 0x000fe400078ec0ff */
[----:B0-----:R-:W-:-:S02]  /*25330*/  PRMT R39, R37, 0x3340, R31 ;  /* 0x0000334025277816 */ /* 0x001fc4000000001f */
[----:B------:R-:W-:Y:S02]  /*25340*/  PRMT R37, R33, 0x3340, R217 ;  /* 0x0000334021257816 */ /* 0x000fe400000000d9 */
[----:B------:R-:W-:Y:S02]  /*25350*/  PRMT R31, R29, 0x3340, R219 ;  /* 0x000033401d1f7816 */ /* 0x000fe400000000db */
[----:B------:R-:W-:Y:S01]  /*25360*/  PRMT R33, R35, 0x3340, R116 ;  /* 0x0000334023217816 */ /* 0x000fe20000000074 */
[----:B------:R0:W-:Y:S04]  /*25370*/  STL [R1+0x1014], R39 ;  /* 0x0010142701007387 */ /* 0x0001e80000100800 */
[----:B------:R-:W-:Y:S04]  /*25380*/  STL [R1+0x1018], R37 ;  /* 0x0010182501007387 */ /* 0x000fe80000100800 */
[----:B------:R3:W-:Y:S04]  /*25390*/  STL [R1+0x101c], R31 ;  /* 0x00101c1f01007387 */ /* 0x0007e80000100800 */
[----:B------:R1:W-:Y:S04]  /*253a0*/  STL [R1+0x1020], R33 ;  /* 0x0010202101007387 */ /* 0x0003e80000100800 */
[----:B------:R-:W4:Y:S04]  /*253b0*/  LDL.LU R47, [R1+0x444] ;  /* 0x00044400012f7983 */ /* 0x000f280000300800 */
[----:B------:R-:W4:Y:S01]  /*253c0*/  LDL.LU R45, [R1+0x440] ;  /* 0x00044000012d7983 */ /* 0x000f220000300800 */
[----:B------:R-:W-:-:S02]  /*253d0*/  F2FP.SATFINITE.E4M3.F32.PACK_AB_MERGE_C R112, R113, R112, RZ ;  /* 0x000000707170723e */ /* 0x000fc400048070ff */
[----:B------:R-:W-:Y:S02]  /*253e0*/  LOP3.LUT R215, R215, 0xffff, RZ, 0xc0, !PT ;  /* 0x0000ffffd7d77812 */ /* 0x000fe400078ec0ff */
[----:B------:R-:W-:Y:S02]  /*253f0*/  LOP3.LUT R196, R196, 0xffff, RZ, 0xc0, !PT ;  /* 0x0000ffffc4c47812 */ /* 0x000fe400078ec0ff */
[----:B------:R-:W-:Y:S02]  /*25400*/  LOP3.LUT R112, R112, 0xffff, RZ, 0xc0, !PT ;  /* 0x0000ffff70707812 */ /* 0x000fe400078ec0ff */
[----:B------:R-:W-:Y:S02]  /*25410*/  F2FP.SATFINITE.E4M3.F32.PACK_AB_MERGE_C R118, R119, R118, RZ ;  /* 0x000000767776723e */ /* 0x000fe400048070ff */
[----:B------:R-:W-:Y:S02]  /*25420*/  LOP3.LUT R192, R192, 0xffff, RZ, 0xc0, !PT ;  /* 0x0000ffffc0c07812 */ /* 0x000fe400078ec0ff */
[----:B------:R-:W-:-:S02]  /*25430*/  LOP3.LUT R213, R213, 0xffff, RZ, 0xc0, !PT ;  /* 0x0000ffffd5d57812 */ /* 0x000fc400078ec0ff */
[----:B------:R-:W-:Y:S02]  /*25440*/  LOP3.LUT R118, R118, 0xffff, RZ, 0xc0, !PT ;  /* 0x0000ffff76767812 */ /* 0x000fe400078ec0ff */
[----:B0-----:R-:W-:Y:S02]  /*25450*/  SHF.R.U32.HI R39, RZ, 0x8, R192 ;  /* 0x00000008ff277819 */ /* 0x001fe400000116c0 */
[----:B------:R-:W-:Y:S02]  /*25460*/  SHF.R.U32.HI R35, RZ, 0x8, R215 ;  /* 0x00000008ff237819 */ /* 0x000fe400000116d7 */
[----:B------:R-:W-:Y:S02]  /*25470*/  PRMT R49, R192, 0x3340, R118 ;  /* 0x00003340c0317816 */ /* 0x000fe40000000076 */
[----:B------:R-:W-:Y:S02]  /*25480*/  LOP3.LUT R39, R39, 0xffff, RZ, 0xc0, !PT ;  /* 0x0000ffff27277812 */ /* 0x000fe400078ec0ff */
[----:B------:R-:W-:-:S02]  /*25490*/  LOP3.LUT R35, R35, 0xffff, RZ, 0xc0, !PT ;  /* 0x0000ffff23237812 */ /* 0x000fc400078ec0ff */
[----:B---3--:R-:W-:Y:S02]  /*254a0*/  LOP3.LUT R31, R41, 0xffff, RZ, 0xc0, !PT ;  /* 0x0000ffff291f7812 */ /* 0x008fe400078ec0ff */
[----:B------:R-:W-:Y:S02]  /*254b0*/  PRMT R41, R196, 0x3340, R112 ;  /* 0x00003340c4297816 */ /* 0x000fe40000000070 */
[----:B------:R-:W-:Y:S02]  /*254c0*/  PRMT R37, R31, 0x3340, R215 ;  /* 0x000033401f257816 */ /* 0x000fe400000000d7 */
[----:B--2---:R-:W-:-:S03]  /*254d0*/  LOP3.LUT R29, R43, 0xffff, RZ, 0xc0, !PT ;  /* 0x0000ffff2b1d7812 */ /* 0x004fc600078ec0ff */
[----:B------:R-:W-:Y:S01]  /*254e0*/  STL [R1+0x11e8], R37 ;  /* 0x0011e82501007387 */ /* 0x000fe20000100800 */
[----:B------:R-:W-:-:S03]  /*254f0*/  SHF.R.U32.HI R43, RZ, 0x8, R118 ;  /* 0x00000008ff2b7819 */ /* 0x000fc60000011676 */
[----:B------:R0:W-:Y:S01]  /*25500*/  STL [R1+0x11e4], R41 ;  /* 0x0011e42901007387 */ /* 0x0001e20000100800 */
[----:B-1----:R-:W-:Y:S02]  /*25510*/  SHF.R.U32.HI R33, RZ, 0x8, R31 ;  /* 0x00000008ff217819 */ /* 0x002fe4000001161f */
[----:B------:R-:W-:Y:S02]  /*25520*/  SHF.R.U32.HI R31, RZ, 0x8, R196 ;  /* 0x00000008ff1f7819 */ /* 0x000fe400000116c4 */
[----:B------:R-:W-:Y:S02]  /*25530*/  LOP3.LUT R43, R43, 0xffff, RZ, 0xc0, !PT ;  /* 0x0000ffff2b2b7812 */ /* 0x000fe400078ec0ff */
[----:B0-----:R-:W-:Y:S02]  /*25540*/  SHF.R.U32.HI R41, RZ, 0x8, R29 ;  /* 0x00000008ff297819 */ /* 0x001fe4000001161d */
[--C-:B------:R-:W-:Y:S02]  /*25550*/  PRMT R29, R29, 0x3340, R213.reuse ;  /* 0x000033401d1d7816 */ /* 0x100fe400000000d5 */
[----:B------:R-:W-:-:S02]  /*25560*/  SHF.R.U32.HI R213, RZ, 0x8, R213 ;  /* 0x00000008ffd57819 */ /* 0x000fc400000116d5 */
[----:B------:R-:W-:Y:S02]  /*25570*/  SHF.R.U32.HI R37, RZ, 0x8, R112 ;  /* 0x00000008ff257819 */ /* 0x000fe40000011670 */
[----:B------:R-:W-:Y:S02]  /*25580*/  LOP3.LUT R41, R41, 0xffff, RZ, 0xc0, !PT ;  /* 0x0000ffff29297812 */ /* 0x000fe400078ec0ff */
[----:B------:R-:W-:Y:S02]  /*25590*/  LOP3.LUT R213, R213, 0xffff, RZ, 0xc0, !PT ;  /* 0x0000ffffd5d57812 */ /* 0x000fe400078ec0ff */
[----:B------:R-:W-:Y:S01]  /*255a0*/  LOP3.LUT R33, R33, 0xffff, RZ, 0xc0, !PT ;  /* 0x0000ffff21217812 */ /* 0x000fe200078ec0ff */
[----:B------:R-:W-:Y:S01]  /*255b0*/  STL [R1+0x11f8], R49 ;  /* 0x0011f83101007387 */ /* 0x000fe20000100800 */
[----:B------:R-:W-:Y:S02]  /*255c0*/  LOP3.LUT R31, R31, 0xffff, RZ, 0xc0, !PT ;  /* 0x0000ffff1f1f7812 */ /* 0x000fe400078ec0ff */
[----:B------:R-:W-:Y:S01]  /*255d0*/  LOP3.LUT R37, R37, 0xffff, RZ, 0xc0, !PT ;  /* 0x0000ffff25257812 */ /* 0x000fe200078ec0ff */
[----:B------:R0:W-:Y:S01]  /*255e0*/  STL [R1+0x11dc], R29 ;  /* 0x0011dc1d01007387 */ /* 0x0001e20000100800 */
[----:B------:R-:W-:-:S02]  /*255f0*/  PRMT R43, R39, 0x3340, R43 ;  /* 0x00003340272b7816 */ /* 0x000fc4000000002b */
[----:B------:R-:W-:-:S03]  /*25600*/  PRMT R39, R41, 0x3340, R213 ;  /* 0x0000334029277816 */ /* 0x000fc600000000d5 */
[----:B------:R-:W-:Y:S01]  /*25610*/  STL [R1+0x1010], R43 ;  /* 0x0010102b01007387 */ /* 0x000fe20000100800 */
[----:B0-----:R-:W-:Y:S02]  /*25620*/  PRMT R29, R33, 0x3340, R35 ;  /* 0x00003340211d7816 */ /* 0x001fe40000000023 */
[----:B------:R-:W-:Y:S01]  /*25630*/  PRMT R33, R31, 0x3340, R37 ;  /* 0x000033401f217816 */ /* 0x000fe20000000025 */
[----:B------:R-:W-:Y:S04]  /*25640*/  STL [R1+0x1004], R39 ;  /* 0x0010042701007387 */ /* 0x000fe80000100800 */
[----:B------:R0:W-:Y:S04]  /*25650*/  STL [R1+0x1008], R29 ;  /* 0x0010081d01007387 */ /* 0x0001e80000100800 */
[----:B------:R-:W-:Y:S04]  /*25660*/  STL [R1+0x100c], R33 ;  /* 0x00100c2101007387 */ /* 0x000fe80000100800 */
[----:B------:R-:W2:Y:S01]  /*25670*/  LDL.LU R49, [R1+0x454] ;  /* 0x0004540001317983 */ /* 0x000ea20000300800 */
[----:B----4-:R-:W-:-:S03]  /*25680*/  LOP3.LUT R31, R47, 0xffff, RZ, 0xc0, !PT ;  /* 0x0000ffff2f1f7812 */ /* 0x010fc600078ec0ff */
[----:B------:R-:W3:Y:S01]  /*25690*/  LDL.LU R47, [R1+0x44c] ;  /* 0x00044c00012f7983 */ /* 0x000ee20000300800 */
[----:B0-----:R-:W-:-:S03]  /*256a0*/  LOP3.LUT R29, R45, 0xffff, RZ, 0xc0, !PT ;  /* 0x0000ffff2d1d7812 */ /* 0x001fc600078ec0ff */
[----:B------:R-:W4:Y:S01]  /*256b0*/  LDL.LU R45, [R1+0x448] ;  /* 0x00044800012d7983 */ /* 0x000f220000300800 */
[----:B------:R-:W-:Y:S02]  /*256c0*/  LOP3.LUT R209, R209, 0xffff, RZ, 0xc0, !PT ;  /* 0x0000ffffd1d17812 */ /* 0x000fe400078ec0ff */
[----:B------:R-:W-:Y:S02]  /*256d0*/  F2FP.SATFINITE.E4M3.F32.PACK_AB_MERGE_C R108, R109, R108, RZ ;  /* 0x0000006c6d6c723e */ /* 0x000fe400048070ff */
[----:B------:R-:W-:Y:S02]  /*256e0*/  SHF.R.U32.HI R41, RZ, 0x8, R31 ;  /* 0x00000008ff297819 */ /* 0x000fe4000001161f */
[----:B------:R-:W-:Y:S02]  /*256f0*/  PRMT R31, R31, 0x3340, R209 ;  /* 0x000033401f1f7816 */ /* 0x000fe400000000d1 */
[----:B------:R-:W-:Y:S02]  /*25700*/  LOP3.LUT R211, R211, 0xffff, RZ, 0xc0, !PT ;  /* 0x0000ffffd3d37812 */ /* 0x000fe400078ec0ff */
[----:B------:R-:W-:-:S02]  /*25710*/  LOP3.LUT R200, R200, 0xffff, RZ, 0xc0, !PT ;  /* 0x0000ffffc8c87812 */ /* 0x000fc400078ec0ff */
[----:B------:R-:W-:Y:S01]  /*25720*/  LOP3.LUT R108, R108, 0xffff, RZ, 0xc0, !PT ;  /* 0x0000ffff6c6c7812 */ /* 0x000fe200078ec0ff */
[----:B------:R0:W-:Y:S01]  /*25730*/  STL [R1+0x11c8], R31 ;  /* 0x0011c81f01007387 */ /* 0x0001e20000100800 */
[----:B------:R-:W-:Y:S02]  /*25740*/  F2FP.SATFINITE.E4M3.F32.PACK_AB_MERGE_C R110, R111, R110, RZ ;  /* 0x0000006e6f6e723e */ /* 0x000fe400048070ff */
[----:B------:R-:W-:Y:S02]  /*25750*/  SHF.R.U32.HI R37, RZ, 0x8, R29 ;  /* 0x00000008ff257819 */ /* 0x000fe4000001161d */
[----:B------:R-:W-:Y:S02]  /*25760*/  PRMT R29, R29, 0x3340, R211 ;  /* 0x000033401d1d7816 */ /* 0x000fe400000000d3 */
[----:B------:R-:W-:Y:S02]  /*25770*/  LOP3.LUT R198, R198, 0xffff, RZ, 0xc0, !PT ;  /* 0x0000ffffc6c67812 */ /* 0x000fe400078ec0ff */
[----:B0-----:R-:W-:-:S02]  /*25780*/  PRMT R31, R200, 0x3340, R108 ;  /* 0x00003340c81f7816 */ /* 0x001fc4000000006c */
[----:B------:R-:W-:Y:S01]  /*25790*/  LOP3.LUT R110, R110, 0xffff, RZ, 0xc0, !PT ;  /* 0x0000ffff6e6e7812 */ /* 0x000fe200078ec0ff */
[----:B------:R0:W-:Y:S01]  /*257a0*/  STL [R1+0x11cc], R29 ;  /* 0x0011cc1d01007387 */ /* 0x0001e20000100800 */
[----:B------:R-:W-:Y:S02]  /*257b0*/  SHF.R.U32.HI R43, RZ, 0x8, R209 ;  /* 0x00000008ff2b7819 */ /* 0x000fe400000116d1 */
[----:B------:R-:W-:Y:S01]  /*257c0*/  SHF.R.U32.HI R39, RZ, 0x8, R211 ;  /* 0x00000008ff277819 */ /* 0x000fe200000116d3 */
[----:B------:R1:W-:Y:S01]  /*257d0*/  STL [R1+0x11d4], R31 ;  /* 0x0011d41f01007387 */ /* 0x0003e20000100800 */
[----:B------:R-:W-:Y:S02]  /*257e0*/  SHF.R.U32.HI R33, RZ, 0x8, R200 ;  /* 0x00000008ff217819 */ /* 0x000fe400000116c8 */
[----:B------:R-:W-:Y:S02]  /*257f0*/  SHF.R.U32.HI R35, RZ, 0x8, R108 ;  /* 0x00000008ff237819 */ /* 0x000fe4000001166c */
[----:B------:R-:W-:-:S02]  /*25800*/  LOP3.LUT R41, R41, 0xffff, RZ, 0xc0, !PT ;  /* 0x0000ffff29297812 */ /* 0x000fc400078ec0ff */
[----:B0-----:R-:W-:Y:S02]  /*25810*/  SHF.R.U32.HI R29, RZ, 0x8, R198 ;  /* 0x00000008ff1d7819 */ /* 0x001fe400000116c6 */
[----:B------:R-:W-:Y:S02]  /*25820*/  LOP3.LUT R43, R43, 0xffff, RZ, 0xc0, !PT ;  /* 0x0000ffff2b2b7812 */ /* 0x000fe400078ec0ff */
[----:B-1----:R-:W-:Y:S02]  /*25830*/  SHF.R.U32.HI R31, RZ, 0x8, R110 ;  /* 0x00000008ff1f7819 */ /* 0x002fe4000001166e */
[----:B------:R-:W-:Y:S02]  /*25840*/  LOP3.LUT R37, R37, 0xffff, RZ, 0xc0, !PT ;  /* 0x0000ffff25257812 */ /* 0x000fe400078ec0ff */
[----:B------:R-:W-:Y:S02]  /*25850*/  LOP3.LUT R39, R39, 0xffff, RZ, 0xc0, !PT ;  /* 0x0000ffff27277812 */ /* 0x000fe400078ec0ff */
[----:B------:R-:W-:-:S02]  /*25860*/  LOP3.LUT R33, R33, 0xffff, RZ, 0xc0, !PT ;  /* 0x0000ffff21217812 */ /* 0x000fc400078ec0ff */
[----:B------:R-:W-:Y:S02]  /*25870*/  LOP3.LUT R35, R35, 0xffff, RZ, 0xc0, !PT ;  /* 0x0000ffff23237812 */ /* 0x000fe400078ec0ff */
[----:B------:R-:W-:Y:S02]  /*25880*/  PRMT R51, R198, 0x3340, R110 ;  /* 0x00003340c6337816 */ /* 0x000fe4000000006e */
[----:B------:R-:W-:Y:S02]  /*25890*/  LOP3.LUT R29, R29, 0xffff, RZ, 0xc0, !PT ;  /* 0x0000ffff1d1d7812 */ /* 0x000fe400078ec0ff */
[----:B------:R-:W-:Y:S02]  /*258a0*/  LOP3.LUT R31, R31, 0xffff, RZ, 0xc0, !PT ;  /* 0x0000ffff1f1f7812 */ /* 0x000fe400078ec0ff */
[----:B------:R-:W-:Y:S02]  /*258b0*/  PRMT R41, R41, 0x3340, R43 ;  /* 0x0000334029297816 */ /* 0x000fe4000000002b */
[----:B------:R-:W-:-:S02]  /*258c0*/  PRMT R37, R37, 0x3340, R39 ;  /* 0x0000334025257816 */ /* 0x000fc40000000027 */
[----:B------:R-:W-:Y:S01]  /*258d0*/  PRMT R33, R33, 0x3340, R35 ;  /* 0x0000334021217816 */ /* 0x000fe20000000023 */
[----:B------:R-:W-:Y:S01]  /*258e0*/  STL [R1+0x11d8], R51 ;  /* 0x0011d83301007387 */ /* 0x000fe20000100800 */
[----:B------:R-:W-:-:S03]  /*258f0*/  PRMT R29, R29, 0x3340, R31 ;  /* 0x000033401d1d7816 */ /* 0x000fc6000000001f */
[----:B------:R-:W-:Y:S04]  /*25900*/  STL [R1+0xff4], R41 ;  /* 0x000ff42901007387 */ /* 0x000fe80000100800 */
[----:B------:R-:W-:Y:S04]  /*25910*/  STL [R1+0xff8], R37 ;  /* 0x000ff82501007387 */ /* 0x000fe80000100800 */
[----:B------:R3:W-:Y:S04]  /*25920*/  STL [R1+0xffc], R33 ;  /* 0x000ffc2101007387 */ /* 0x0007e80000100800 */
[----:B------:R-:W-:Y:S01]  /*25930*/  STL [R1+0x1000], R29 ;  /* 0x0010001d01007387 */ /* 0x000fe20000100800 */
[----:B---3--:R-:W-:-:S03]  /*25940*/  LOP3.LUT R33, R47, 0xffff, RZ, 0xc0, !PT ;  /* 0x0000ffff2f217812 */ /* 0x008fc600078ec0ff */
[----:B------:R-:W3:Y:S01]  /*25950*/  LDL.LU R47, [R1+0x45c] ;  /* 0x00045c00012f7983 */ /* 0x000ee20000300800 */
[----:B----4-:R-:W-:-:S03]  /*25960*/  LOP3.LUT R35, R45, 0xffff, RZ, 0xc0, !PT ;  /* 0x0000ffff2d237812 */ /* 0x010fc600078ec0ff */
[----:B------:R-:W4:Y:S01]  /*25970*/  LDL.LU R45, [R1+0x450] ;  /* 0x00045000012d7983 */ /* 0x000f220000300800 */
[----:B--2---:R-:W-:Y:S02]  /*25980*/  LOP3.LUT R31, R49, 0xffff, RZ, 0xc0, !PT ;  /* 0x0000ffff311f7812 */ /* 0x004fe400078ec0ff */
[----:B------:R-:W-:Y:S02]  /*25990*/  LOP3.LUT R201, R201, 0xffff, RZ, 0xc0, !PT ;  /* 0x0000ffffc9c97812 */ /* 0x000fe400078ec0ff */
[----:B------:R-:W-:Y:S02]  /*259a0*/  LOP3.LUT R207, R207, 0xffff, RZ, 0xc0, !PT ;  /* 0x0000ffffcfcf7812 */ /* 0x000fe400078ec0ff */
[----:B------:R-:W-:Y:S02]  /*259b0*/  PRMT R39, R31, 0x3340, R201 ;  /* 0x000033401f277816 */ /* 0x000fe400000000c9 */
[----:B------:R-:W-:Y:S02]  /*259c0*/  SHF.R.U32.HI R37, RZ, 0x8, R35 ;  /* 0x00000008ff257819 */ /* 0x000fe40000011623 */
[----:B------:R-:W-:-:S02]  /*259d0*/  PRMT R35, R35, 0x3340, R207 ;  /* 0x0000334023237816 */ /* 0x000fc400000000cf */
[----:B------:R-:W-:Y:S01]  /*259e0*/  LOP3.LUT R205, R205, 0xffff, RZ, 0xc0, !PT ;  /* 0x0000ffffcdcd7812 */ /* 0x000fe200078ec0ff */
[----:B------:R-:W-:Y:S01]  /*259f0*/  STL [R1+0x11c4], R39 ;  /* 0x0011c42701007387 */ /* 0x000fe20000100800 */
[----:B------:R-:W-:-:S03]  /*25a00*/  F2FP.SATFINITE.E4M3.F32.PACK_AB_MERGE_C R104, R105, R104, RZ ;  /* 0x000000686968723e */ /* 0x000fc600048070ff */
[----:B------:R0:W-:Y:S01]  /*25a10*/  STL [R1+0x11bc], R35 ;  /* 0x0011bc2301007387 */ /* 0x0001e20000100800 */
[----:B------:R-:W-:Y:S02]  /*25a20*/  LOP3.LUT R202, R202, 0xffff, RZ, 0xc0, !PT ;  /* 0x0000ffffcaca7812 */ /* 0x000fe400078ec0ff */
[----:B------:R-:W-:Y:S02]  /*25a30*/  LOP3.LUT R104, R104, 0xffff, RZ, 0xc0, !PT ;  /* 0x0000ffff68687812 */ /* 0x000fe400078ec0ff */
[----:B------:R-:W-:Y:S02]  /*25a40*/  SHF.R.U32.HI R41, RZ, 0x8, R33 ;  /* 0x00000008ff297819 */ /* 0x000fe40000011621 */
[--C-:B0-----:R-:W-:Y:S02]  /*25a50*/  PRMT R35, R33, 0x3340, R205.reuse ;  /* 0x0000334021237816 */ /* 0x101fe400000000cd */
[----:B------:R-:W-:Y:S02]  /*25a60*/  SHF.R.U32.HI R43, RZ, 0x8, R205 ;  /* 0x00000008ff2b7819 */ /* 0x000fe400000116cd */
[----:B------:R-:W-:Y:S01]  /*25a70*/  SHF.R.U32.HI R39, RZ, 0x8, R207 ;  /* 0x00000008ff277819 */ /* 0x000fe200000116cf */
[----:B------:R0:W-:Y:S01]  /*25a80*/  STL [R1+0x11b8], R35 ;  /* 0x0011b82301007387 */ /* 0x0001e20000100800 */
[----:B------:R-:W-:-:S02]  /*25a90*/  SHF.R.U32.HI R29, RZ, 0x8, R31 ;  /* 0x00000008ff1d7819 */ /* 0x000fc4000001161f */
[----:B------:R-:W-:Y:S02]  /*25aa0*/  SHF.R.U32.HI R33, RZ, 0x8, R202 ;  /* 0x00000008ff217819 */ /* 0x000fe400000116ca */
[----:B------:R-:W-:Y:S02]  /*25ab0*/  SHF.R.U32.HI R31, RZ, 0x8, R201 ;  /* 0x00000008ff1f7819 */ /* 0x000fe400000116c9 */
[----:B------:R-:W-:Y:S02]  /*25ac0*/  LOP3.LUT R41, R41, 0xffff, RZ, 0xc0, !PT ;  /* 0x0000ffff29297812 */ /* 0x000fe400078ec0ff */
[----:B0-----:R-:W-:Y:S02]  /*25ad0*/  SHF.R.U32.HI R35, RZ, 0x8, R104 ;  /* 0x00000008ff237819 */ /* 0x001fe40000011668 */
[----:B------:R-:W-:Y:S02]  /*25ae0*/  LOP3.LUT R43, R43, 0xffff, RZ, 0xc0, !PT ;  /* 0x0000ffff2b2b7812 */ /* 0x000fe400078ec0ff */
[----:B------:R-:W-:-:S02]  /*25af0*/  LOP3.LUT R37, R37, 0xffff, RZ, 0xc0, !PT ;  /* 0x0000ffff25257812 */ /* 0x000fc400078ec0ff */
[----:B------:R-:W-:Y:S02]  /*25b00*/  LOP3.LUT R39, R39, 0xffff, RZ, 0xc0, !PT ;  /* 0x0000ffff27277812 */ /* 0x000fe400078ec0ff */
[----:B------:R-:W-:Y:S02]  /*25b10*/  LOP3.LUT R33, R33, 0xffff, RZ, 0xc0, !PT ;  /* 0x0000ffff21217812 */ /* 0x000fe400078ec0ff */
[----:B------:R-:W-:Y:S02]  /*25b20*/  LOP3.LUT R35, R35, 0xffff, RZ, 0xc0, !PT ;  /* 0x0000ffff23237812 */ /* 0x000fe400078ec0ff */
[----:B------:R-:W-:Y:S02]  /*25b30*/  PRMT R49, R202, 0x3340, R104 ;  /* 0x00003340ca317816 */ /* 0x000fe40000000068 */
[----:B------:R-:W-:Y:S02]  /*25b40*/  LOP3.LUT R29, R29, 0xffff, RZ, 0xc0, !PT ;  /* 0x0000ffff1d1d7812 */ /* 0x000fe400078ec0ff */
[----:B------:R-:W-:-:S02]  /*25b50*/  LOP3.LUT R31, R31, 0xffff, RZ, 0xc0, !PT ;  /* 0x0000ffff1f1f7812 */ /* 0x000fc400078ec0ff */
[----:B------:R-:W-:Y:S02]  /*25b60*/  PRMT R41, R41, 0x3340, R43 ;  /* 0x0000334029297816 */ /* 0x000fe4000000002b */
[----:B------:R-:W-:Y:S02]  /*25b70*/  PRMT R37, R37, 0x3340, R39 ;  /* 0x0000334025257816 */ /* 0x000fe40000000027 */
[----:B------:R-:W-:Y:S01]  /*25b80*/  PRMT R35, R33, 0x3340, R35 ;  /* 0x0000334021237816 */ /* 0x000fe20000000023 */
[----:B------:R-:W-:Y:S01]  /*25b90*/  STL [R1+0x11c0], R49 ;  /* 0x0011c03101007387 */ /* 0x000fe20000100800 */
[----:B------:R-:W-:-:S03]  /*25ba0*/  PRMT R33, R29, 0x3340, R31 ;  /* 0x000033401d217816 */ /* 0x000fc6000000001f */
[----:B------:R0:W-:Y:S04]  /*25bb0*/  STL [R1+0xfe4], R41 ;  /* 0x000fe42901007387 */ /* 0x0001e80000100800 */
[----:B------:R-:W-:Y:S04]  /*25bc0*/  STL [R1+0xfe8], R37 ;  /* 0x000fe82501007387 */ /* 0x000fe80000100800 */
[----:B------:R-:W-:Y:S04]  /*25bd0*/  STL [R1+0xfec], R35 ;  /* 0x000fec2301007387 */ /* 0x000fe80000100800 */
[----:B------:R1:W-:Y:S01]  /*25be0*/  STL [R1+0xff0], R33 ;  /* 0x000ff02101007387 */ /* 0x0003e20000100800 */
[----:B---3--:R-:W-:-:S03]  /*25bf0*/  LOP3.LUT R31, R47, 0xffff, RZ, 0xc0, !PT ;  /* 0x0000ffff2f1f7812 */ /* 0x008fc600078ec0ff */
[----:B------:R-:W2:Y:S01]  /*25c00*/  LDL.LU R47, [R1+0x624] ;  /* 0x00062400012f7983 */ /* 0x000ea20000300800 */
[----:B----4-:R-:W-:-:S03]  /*25c10*/  LOP3.LUT R29, R45, 0xffff, RZ, 0xc0, !PT ;  /* 0x0000ffff2d1d7812 */ /* 0x010fc600078ec0ff */
[----:B------:R-:W3:Y:S01]  /*25c20*/  LDL.LU R45, [R1+0x620] ;  /* 0x00062000012d7983 */ /* 0x000ee20000300800 */
[----:B------:R-:W-:Y:S02]  /*25c30*/  F2FP.SATFINITE.E4M3.F32.PACK_AB_MERGE_C R100, R101, R100, RZ ;  /* 0x000000646564723e */ /* 0x000fe400048070ff */
[----:B------:R-:W-:Y:S02]  /*25c40*/  LOP3.LUT R203, R203, 0xffff, RZ, 0xc0, !PT ;  /* 0x0000ffffcbcb7812 */ /* 0x000fe400078ec0ff */
[----:B------:R-:W-:Y:S02]  /*25c50*/  LOP3.LUT R206, R206, 0xffff, RZ, 0xc0, !PT ;  /* 0x0000ffffcece7812 */ /* 0x000fe400078ec0ff */
[----:B------:R-:W-:Y:S02]  /*25c60*/  LOP3.LUT R100, R100, 0xffff, RZ, 0xc0, !PT ;  /* 0x0000ffff64647812 */ /* 0x000fe400078ec0ff */
[----:B0-----:R-:W-:Y:S02]  /*25c70*/  SHF.R.U32.HI R41, RZ, 0x8, R29 ;  /* 0x00000008ff297819 */ /* 0x001fe4000001161d */
[----:B------:R-:W-:-:S02]  /*25c80*/  PRMT R29, R29, 0x3340, R203 ;  /* 0x000033401d1d7816 */ /* 0x000fc400000000cb */
[----:B-1----:R-:W-:Y:S02]  /*25c90*/  PRMT R33, R206, 0x3340, R100 ;  /* 0x00003340ce217816 */ /* 0x002fe40000000064 */
[----:B------:R-:W-:Y:S01]  /*25ca0*/  LOP3.LUT R197, R197, 0xffff, RZ, 0xc0, !PT ;  /* 0x0000ffffc5c57812 */ /* 0x000fe200078ec0ff */
[----:B------:R-:W-:Y:S01]  /*25cb0*/  STL [R1+0x11a8], R29 ;  /* 0x0011a81d01007387 */ /* 0x000fe20000100800 */
[----:B------:R-:W-:-:S03]  /*25cc0*/  F2FP.SATFINITE.E4M3.F32.PACK_AB_MERGE_C R102, R103, R102, RZ ;  /* 0x000000666766723e */ /* 0x000fc600048070ff */
[----:B------:R0:W-:Y:S01]  /*25cd0*/  STL [R1+0x11ac], R33 ;  /* 0x0011ac2101007387 */ /* 0x0001e20000100800 */
[----:B------:R-:W-:Y:S02]  /*25ce0*/  LOP3.LUT R204, R204, 0xffff, RZ, 0xc0, !PT ;  /* 0x0000ffffcccc7812 */ /* 0x000fe400078ec0ff */
[----:B------:R-:W-:Y:S02]  /*25cf0*/  LOP3.LUT R102, R102, 0xffff, RZ, 0xc0, !PT ;  /* 0x0000ffff66667812 */ /* 0x000fe400078ec0ff */
[----:B------:R-:W-:Y:S02]  /*25d00*/  SHF.R.U32.HI R43, RZ, 0x8, R203 ;  /* 0x00000008ff2b7819 */ /* 0x000fe400000116cb */
[----:B0-----:R-:W-:Y:S02]  /*25d10*/  PRMT R33, R31, 0x3340, R197 ;  /* 0x000033401f217816 */ /* 0x001fe400000000c5 */
        /* <DEDUP_REMOVED lines=19> */
[----:B------:R0:W-:Y:S01]  /*25e50*/  STL [R1+0x11b4], R49 ;  /* 0x0011b43101007387 */ /* 0x0001e20000100800 */
[----:B------:R-:W-:-:S03]  /*25e60*/  PRMT R33, R29, 0x3340, R39 ;  /* 0x000033401d217816 */ /* 0x000fc60000000027 */
[----:B------:R-:W-:Y:S04]  /*25e70*/  STL [R1+0xfd8], R41 ;  /* 0x000fd82901007387 */ /* 0x000fe80000100800 */
[----:B------:R1:W-:Y:S04]  /*25e80*/  STL [R1+0xfdc], R37 ;  /* 0x000fdc2501007387 */ /* 0x0003e80000100800 */
[----:B------:R-:W-:Y:S04]  /*25e90*/  STL [R1+0xfe0], R35 ;  /* 0x000fe02301007387 */ /* 0x000fe80000100800 */
[----:B------:R-:W-:Y:S04]  /*25ea0*/  STL [R1+0xfd4], R33 ;  /* 0x000fd42101007387 */ /* 0x000fe80000100800 */
[----:B0-----:R-:W4:Y:S01]  /*25eb0*/  LDL.LU R49, [R1+0x464] ;  /* 0x0004640001317983 */ /* 0x001f220000300800 */
[----:B--2---:R-:W-:-:S03]  /*25ec0*/  LOP3.LUT R31, R47, 0xffff, RZ, 0xc0, !PT ;  /* 0x0000ffff2f1f7812 */ /* 0x004fc600078ec0ff */
[----:B------:R-:W2:Y:S01]  /*25ed0*/  LDL.LU R47, [R1+0x460] ;  /* 0x00046000012f7983 */ /* 0x000ea20000300800 */
[----:B---3--:R-:W-:-:S03]  /*25ee0*/  LOP3.LUT R29, R45, 0xffff, RZ, 0xc0, !PT ;  /* 0x0000ffff2d1d7812 */ /* 0x008fc600078ec0ff */
[----:B------:R-:W3:Y:S01]  /*25ef0*/  LDL.LU R45, [R1+0x458] ;  /* 0x00045800012d7983 */ /* 0x000ee20000300800 */
[----:B------:R-:W-:Y:S02]  /*25f00*/  LOP3.LUT R167, R167, 0xffff, RZ, 0xc0, !PT ;  /* 0x0000ffffa7a77812 */ /* 0x000fe400078ec0ff */
[----:B-1----:R-:W-:Y:S02]  /*25f10*/  SHF.R.U32.HI R37, RZ, 0x8, R31 ;  /* 0x00000008ff257819 */ /* 0x002fe4000001161f */
[----:B------:R-:W-:Y:S02]  /*25f20*/  PRMT R31, R31, 0x3340, R167 ;  /* 0x000033401f1f7816 */ /* 0x000fe400000000a7 */
[----:B------:R-:W-:Y:S02]  /*25f30*/  LOP3.LUT R165, R165, 0xffff, RZ, 0xc0, !PT ;  /* 0x0000ffffa5a57812 */ /* 0x000fe400078ec0ff */
[----:B------:R-:W-:Y:S02]  /*25f40*/  LOP3.LUT R244, R244, 0xffff, RZ, 0xc0, !PT ;  /* 0x0000fffff4f47812 */ /* 0x000fe400078ec0ff */
[----:B------:R-:W-:Y:S01]  /*25f50*/  LOP3.LUT R24, R24, 0xffff, RZ, 0xc0, !PT ;  /* 0x0000ffff18187812 */ /* 0x000fe200078ec0ff */
[----:B------:R0:W-:Y:S01]  /*25f60*/  STL [R1+0x1114], R31 ;  /* 0x0011141f01007387 */ /* 0x0001e20000100800 */
[----:B------:R-:W-:-:S02]  /*25f70*/  LOP3.LUT R242, R242, 0xffff, RZ, 0xc0, !PT ;  /* 0x0000fffff2f27812 */ /* 0x000fc400078ec0ff */
[----:B------:R-:W-:Y:S02]  /*25f80*/  PRMT R41, R244, 0x3340, R24 ;  /* 0x00003340f4297816 */ /* 0x000fe40000000018 */
[----:B------:R-:W-:Y:S02]  /*25f90*/  LOP3.LUT R26, R26, 0xffff, RZ, 0xc0, !PT ;  /* 0x0000ffff1a1a7812 */ /* 0x000fe400078ec0ff */
[----:B0-----:R-:W-:Y:S02]  /*25fa0*/  PRMT R31, R29, 0x3340, R165 ;  /* 0x000033401d1f7816 */ /* 0x001fe400000000a5 */
[----:B------:R-:W-:Y:S02]  /*25fb0*/  SHF.R.U32.HI R39, RZ, 0x8, R167 ;  /* 0x00000008ff277819 */ /* 0x000fe400000116a7 */
[----:B------:R-:W-:Y:S01]  /*25fc0*/  SHF.R.U32.HI R33, RZ, 0x8, R29 ;  /* 0x00000008ff217819 */ /* 0x000fe2000001161d */
[----:B------:R0:W-:Y:S01]  /*25fd0*/  STL [R1+0x1118], R31 ;  /* 0x0011181f01007387 */ /* 0x0001e20000100800 */
[----:B------:R-:W-:-:S02]  /*25fe0*/  SHF.R.U32.HI R35, RZ, 0x8, R165 ;  /* 0x00000008ff237819 */ /* 0x000fc400000116a5 */
[----:B------:R-:W-:Y:S01]  /*25ff0*/  SHF.R.U32.HI R29, RZ, 0x8, R244 ;  /* 0x00000008ff1d7819 */ /* 0x000fe200000116f4 */
[----:B------:R1:W-:Y:S01]  /*26000*/  STL [R1+0x1120], R41 ;  /* 0x0011202901007387 */ /* 0x0003e20000100800 */
[----:B------:R-:W-:Y:S02]  /*26010*/  LOP3.LUT R37, R37, 0xffff, RZ, 0xc0, !PT ;  /* 0x0000ffff25257812 */ /* 0x000fe400078ec0ff */
[----:B------:R-:W-:Y:S02]  /*26020*/  LOP3.LUT R39, R39, 0xffff, RZ, 0xc0, !PT ;  /* 0x0000ffff27277812 */ /* 0x000fe400078ec0ff */
[----:B0-----:R-:W-:Y:S02]  /*26030*/  SHF.R.U32.HI R31, RZ, 0x8, R24 ;  /* 0x00000008ff1f7819 */ /* 0x001fe40000011618 */
[----:B------:R-:W-:Y:S02]  /*26040*/  SHF.R.U32.HI R24, RZ, 0x8, R242 ;  /* 0x00000008ff187819 */ /* 0x000fe400000116f2 */
[----:B-1----:R-:W-:-:S02]  /*26050*/  PRMT R41, R242, 0x3340, R26 ;  /* 0x00003340f2297816 */ /* 0x002fc4000000001a */
[----:B------:R-:W-:Y:S02]  /*26060*/  SHF.R.U32.HI R26, RZ, 0x8, R26 ;  /* 0x00000008ff1a7819 */ /* 0x000fe4000001161a */
        /* <DEDUP_REMOVED lines=8> */
[----:B------:R-:W-:Y:S01]  /*260f0*/  PRMT R29, R29, 0x3340, R31 ;  /* 0x000033401d1d7816 */ /* 0x000fe2000000001f */
[----:B------:R-:W-:Y:S01]  /*26100*/  STL [R1+0x114c], R41 ;  /* 0x00114c2901007387 */ /* 0x000fe20000100800 */
[----:B------:R-:W-:-:S03]  /*26110*/  PRMT R24, R24, 0x3340, R26 ;  /* 0x0000334018187816 */ /* 0x000fc6000000001a */
[----:B------:R-:W-:Y:S04]  /*26120*/  STL [R1+0xf1c], R37 ;  /* 0x000f1c2501007387 */ /* 0x000fe80000100800 */
[----:B------:R-:W-:Y:S04]  /*26130*/  STL [R1+0xf20], R33 ;  /* 0x000f202101007387 */ /* 0x000fe80000100800 */
[----:B------:R-:W-:Y:S04]  /*26140*/  STL [R1+0xf28], R29 ;  /* 0x000f281d01007387 */ /* 0x000fe80000100800 */
[----:B------:R3:W-:Y:S01]  /*26150*/  STL [R1+0xf60], R24 ;  /* 0x000f601801007387 */ /* 0x0007e20000100800 */
[----:B--2---:R-:W-:-:S03]  /*26160*/  LOP3.LUT R26, R47, 0xffff, RZ, 0xc0, !PT ;  /* 0x0000ffff2f1a7812 */ /* 0x004fc600078ec0ff */
[----:B------:R-:W2:Y:S01]  /*26170*/  LDL.LU R47, [R1+0x61c] ;  /* 0x00061c00012f7983 */ /* 0x000ea20000300800 */
[----:B---3--:R-:W-:-:S03]  /*26180*/  LOP3.LUT R24, R45, 0xffff, RZ, 0xc0, !PT ;  /* 0x0000ffff2d187812 */ /* 0x008fc600078ec0ff */
[----:B------:R-:W3:Y:S01]  /*26190*/  LDL.LU R45, [R1+0x618] ;  /* 0x00061800012d7983 */ /* 0x000ee20000300800 */
[----:B------:R-:W-:Y:S02]  /*261a0*/  F2FP.SATFINITE.E4M3.F32.PACK_AB_MERGE_C R96, R97, R96, RZ ;  /* 0x000000606160723e */ /* 0x000fe400048070ff */
[----:B----4-:R-:W-:Y:S02]  /*261b0*/  LOP3.LUT R31, R49, 0xffff, RZ, 0xc0, !PT ;  /* 0x0000ffff311f7812 */ /* 0x010fe400078ec0ff */
[----:B------:R-:W-:Y:S02]  /*261c0*/  LOP3.LUT R193, R193, 0xffff, RZ, 0xc0, !PT ;  /* 0x0000ffffc1c17812 */ /* 0x000fe400078ec0ff */
[----:B------:R-:W-:Y:S02]  /*261d0*/  LOP3.LUT R199, R199, 0xffff, RZ, 0xc0, !PT ;  /* 0x0000ffffc7c77812 */ /* 0x000fe400078ec0ff */
[----:B------:R-:W-:Y:S02]  /*261e0*/  LOP3.LUT R208, R208, 0xffff, RZ, 0xc0, !PT ;  /* 0x0000ffffd0d07812 */ /* 0x000fe400078ec0ff */
[----:B------:R-:W-:-:S02]  /*261f0*/  LOP3.LUT R96, R96, 0xffff, RZ, 0xc0, !PT ;  /* 0x0000ffff60607812 */ /* 0x000fc400078ec0ff */
[----:B------:R-:W-:Y:S02]  /*26200*/  PRMT R33, R31, 0x3340, R193 ;  /* 0x000033401f217816 */ /* 0x000fe400000000c1 */
[----:B------:R-:W-:Y:S02]  /*26210*/  SHF.R.U32.HI R37, RZ, 0x8, R24 ;  /* 0x00000008ff257819 */ /* 0x000fe40000011618 */
[--C-:B------:R-:W-:Y:S02]  /*26220*/  PRMT R24, R24, 0x3340, R199.reuse ;  /* 0x0000334018187816 */ /* 0x100fe400000000c7 */
[----:B------:R-:W-:Y:S01]  /*26230*/  PRMT R41, R208, 0x3340, R96 ;  /* 0x00003340d0297816 */ /* 0x000fe20000000060 */
[----:B------:R0:W-:Y:S01]  /*26240*/  STL [R1+0x119c], R33 ;  /* 0x00119c2101007387 */ /* 0x0001e20000100800 */
[----:B------:R-:W-:Y:S02]  /*26250*/  LOP3.LUT R195, R195, 0xffff, RZ, 0xc0, !PT ;  /* 0x0000ffffc3c37812 */ /* 0x000fe400078ec0ff */
[----:B------:R-:W-:Y:S01]  /*26260*/  SHF.R.U32.HI R39, RZ, 0x8, R199 ;  /* 0x00000008ff277819 */ /* 0x000fe200000116c7 */
[----:B------:R1:W-:Y:S01]  /*26270*/  STL [R1+0x1194], R24 ;  /* 0x0011941801007387 */ /* 0x0003e20000100800 */
[----:B------:R-:W-:-:S02]  /*26280*/  SHF.R.U32.HI R29, RZ, 0x8, R31 ;  /* 0x00000008ff1d7819 */ /* 0x000fc4000001161f */
[----:B------:R-:W-:Y:S01]  /*26290*/  SHF.R.U32.HI R35, RZ, 0x8, R96 ;  /* 0x00000008ff237819 */ /* 0x000fe20000011660 */
[----:B------:R4:W-:Y:S01]  /*262a0*/  STL [R1+0x1198], R41 ;  /* 0x0011982901007387 */ /* 0x0009e20000100800 */
[----:B------:R-:W-:Y:S02]  /*262b0*/  SHF.R.U32.HI R31, RZ, 0x8, R193 ;  /* 0x00000008ff1f7819 */ /* 0x000fe400000116c1 */
[----:B0-----:R-:W-:Y:S02]  /*262c0*/  SHF.R.U32.HI R33, RZ, 0x8, R208 ;  /* 0x00000008ff217819 */ /* 0x001fe400000116d0 */
[----:B-1----:R-:W-:Y:S02]  /*262d0*/  SHF.R.U32.HI R24, RZ, 0x8, R26 ;  /* 0x00000008ff187819 */ /* 0x002fe4000001161a */
[----:B------:R-:W-:Y:S02]  /*262e0*/  LOP3.LUT R37, R37, 0xffff, RZ, 0xc0, !PT ;  /* 0x0000ffff25257812 */ /* 0x000fe400078ec0ff */
[----:B----4-:R-:W-:-:S02]  /*262f0*/  PRMT R41, R26, 0x3340, R195 ;  /* 0x000033401a297816 */ /* 0x010fc400000000c3 */
[----:B------:R-:W-:Y:S02]  /*26300*/  SHF.R.U32.HI R26, RZ, 0x8, R195 ;  /* 0x00000008ff1a7819 */ /* 0x000fe400000116c3 */
[----:B------:R-:W-:Y:S02]  /*26310*/  LOP3.LUT R39, R39, 0xffff, RZ, 0xc0, !PT ;  /* 0x0000ffff27277812 */ /* 0x000fe400078ec0ff */
[----:B------:R-:W-:Y:S02]  /*26320*/  LOP3.LUT R33, R33, 0xffff, RZ, 0xc0, !PT ;  /* 0x0000ffff21217812 */ /* 0x000fe400078ec0ff */
[----:B------:R-:W-:Y:S02]  /*26330*/  LOP3.LUT R35, R35, 0xffff, RZ, 0xc0, !PT ;  /* 0x0000ffff23237812 */ /* 0x000fe400078ec0ff */
[----:B------:R-:W-:Y:S02]  /*26340*/  LOP3.LUT R29, R29, 0xffff, RZ, 0xc0, !PT ;  /* 0x0000ffff1d1d7812 */ /* 0x000fe400078ec0ff */
[----:B------:R-:W-:-:S02]  /*26350*/  LOP3.LUT R31, R31, 0xffff, RZ, 0xc0, !PT ;  /* 0x0000ffff1f1f7812 */ /* 0x000fc400078ec0ff */
[----:B------:R-:W-:Y:S02]  /*26360*/  LOP3.LUT R24, R24, 0xffff, RZ, 0xc0, !PT ;  /* 0x0000ffff18187812 */ /* 0x000fe400078ec0ff */
        /* <DEDUP_REMOVED lines=15> */
[----:B------:R-:W-:Y:S02]  /*26460*/  LOP3.LUT R163, R163, 0xffff, RZ, 0xc0, !PT ;  /* 0x0000ffffa3a37812 */ /* 0x000fe400078ec0ff */
[----:B------:R-:W-:Y:S02]  /*26470*/  LOP3.LUT R161, R161, 0xffff, RZ, 0xc0, !PT ;  /* 0x0000ffffa1a17812 */ /* 0x000fe400078ec0ff */
[----:B------:R-:W-:Y:S02]  /*26480*/  LOP3.LUT R212, R212, 0xffff, RZ, 0xc0, !PT ;  /* 0x0000ffffd4d47812 */ /* 0x000fe400078ec0ff */
[----:B------:R-:W-:Y:S02]  /*26490*/  LOP3.LUT R92, R92, 0xffff, RZ, 0xc0, !PT ;  /* 0x0000ffff5c5c7812 */ /* 0x000fe400078ec0ff */
[----:B0-----:R-:W-:-:S02]  /*264a0*/  LOP3.LUT R26, R28, 0xffff, RZ, 0xc0, !PT ;  /* 0x0000ffff1c1a7812 */ /* 0x001fc400078ec0ff */
[----:B------:R-:W-:Y:S02]  /*264b0*/  SHF.R.U32.HI R31, RZ, 0x8, R29 ;  /* 0x00000008ff1f7819 */ /* 0x000fe4000001161d */
[----:B------:R-:W-:Y:S02]  /*264c0*/  PRMT R29, R29, 0x3340, R163 ;  /* 0x000033401d1d7816 */ /* 0x000fe400000000a3 */
[----:B------:R-:W-:Y:S02]  /*264d0*/  SHF.R.U32.HI R28, RZ, 0x8, R24 ;  /* 0x00000008ff1c7819 */ /* 0x000fe40000011618 */
[----:B------:R-:W-:Y:S02]  /*264e0*/  PRMT R24, R24, 0x3340, R161 ;  /* 0x0000334018187816 */ /* 0x000fe400000000a1 */
[----:B------:R-:W-:Y:S01]  /*264f0*/  PRMT R39, R212, 0x3340, R92 ;  /* 0x00003340d4277816 */ /* 0x000fe2000000005c */
[----:B------:R0:W-:Y:S01]  /*26500*/  STL [R1+0x1134], R29 ;  /* 0x0011341d01007387 */ /* 0x0001e20000100800 */
[----:B------:R-:W-:-:S02]  /*26510*/  LOP3.LUT R240, R240, 0xffff, RZ, 0xc0, !PT ;  /* 0x0000fffff0f07812 */ /* 0x000fc400078ec0ff */
[----:B------:R-:W-:Y:S01]  /*26520*/  SHF.R.U32.HI R35, RZ, 0x8, R212 ;  /* 0x00000008ff237819 */ /* 0x000fe200000116d4 */
[----:B------:R1:W-:Y:S01]  /*26530*/  STL [R1+0x113c], R24 ;  /* 0x00113c1801007387 */ /* 0x0003e20000100800 */
[----:B------:R-:W-:Y:S02]  /*26540*/  SHF.R.U32.HI R37, RZ, 0x8, R92 ;  /* 0x00000008ff257819 */ /* 0x000fe4000001165c */
[----:B------:R-:W-:Y:S01]  /*26550*/  SHF.R.U32.HI R33, RZ, 0x8, R163 ;  /* 0x00000008ff217819 */ /* 0x000fe200000116a3 */
[----:B------:R4:W-:Y:S01]  /*26560*/  STL [R1+0x1190], R39 ;  /* 0x0011902701007387 */ /* 0x0009e20000100800 */
[----:B0-----:R-:W-:Y:S02]  /*26570*/  SHF.R.U32.HI R29, RZ, 0x8, R161 ;  /* 0x00000008ff1d7819 */ /* 0x001fe400000116a1 */
[----:B------:R-:W-:Y:S02]  /*26580*/  LOP3.LUT R35, R35, 0xffff, RZ, 0xc0, !PT ;  /* 0x0000ffff23237812 */ /* 0x000fe400078ec0ff */
[----:B-1----:R-:W-:-:S02]  /*26590*/  SHF.R.U32.HI R24, RZ, 0x8, R240 ;  /* 0x00000008ff187819 */ /* 0x002fc400000116f0 */
[----:B------:R-:W-:Y:S02]  /*265a0*/  LOP3.LUT R37, R37, 0xffff, RZ, 0xc0, !PT ;  /* 0x0000ffff25257812 */ /* 0x000fe400078ec0ff */
[--C-:B----4-:R-:W-:Y:S02]  /*265b0*/  PRMT R39, R240, 0x3340, R26.reuse ;  /* 0x00003340f0277816 */ /* 0x110fe4000000001a */
[----:B------:R-:W-:Y:S02]  /*265c0*/  SHF.R.U32.HI R26, RZ, 0x8, R26 ;  /* 0x00000008ff1a7819 */ /* 0x000fe4000001161a */
[----:B------:R-:W-:Y:S02]  /*265d0*/  LOP3.LUT R31, R31, 0xffff, RZ, 0xc0, !PT ;  /* 0x0000ffff1f1f7812 */ /* 0x000fe400078ec0ff */
[----:B------:R-:W-:Y:S02]  /*265e0*/  LOP3.LUT R33, R33, 0xffff, RZ, 0xc0, !PT ;  /* 0x0000ffff21217812 */ /* 0x000fe400078ec0ff */
[----:B------:R-:W-:-:S02]  /*265f0*/  LOP3.LUT R28, R28, 0xffff, RZ, 0xc0, !PT ;  /* 0x0000ffff1c1c7812 */ /* 0x000fc400078ec0ff */
[----:B------:R-:W-:Y:S02]  /*26600*/  LOP3.LUT R29, R29, 0xffff, RZ, 0xc0, !PT ;  /* 0x0000ffff1d1d7812 */ /* 0x000fe400078ec0ff */
        /* <DEDUP_REMOVED lines=8> */
[----:B------:R0:W-:Y:S04]  /*26690*/  STL [R1+0xf40], R31 ;  /* 0x000f401f01007387 */ /* 0x0001e80000100800 */
[----:B------:R-:W-:Y:S04]  /*266a0*/  STL [R1+0xf44], R29 ;  /* 0x000f441d01007387 */ /* 0x000fe80000100800 */
[----:B------:R-:W-:Y:S01]  /*266b0*/  STL [R1+0xf4c], R28 ;  /* 0x000f4c1c01007387 */ /* 0x000fe20000100800 */
[----:B--2---:R-:W-:-:S03]  /*266c0*/  LOP3.LUT R24, R47, 0xffff, RZ, 0xc0, !PT ;  /* 0x0000ffff2f187812 */ /* 0x004fc600078ec0ff */
[----:B------:R-:W2:Y:S01]  /*266d0*/  LDL.LU R47, [R1+0x614] ;  /* 0x00061400012f7983 */ /* 0x000ea20000300800 */
[----:B---3--:R-:W-:-:S03]  /*266e0*/  LOP3.LUT R26, R45, 0xffff, RZ, 0xc0, !PT ;  /* 0x0000ffff2d1a7812 */ /* 0x008fc600078ec0ff */
[----:B------:R-:W3:Y:S01]  /*266f0*/  LDL.LU R45, [R1+0x60c] ;  /* 0x00060c00012d7983 */ /* 0x000ee20000300800 */
[----:B------:R-:W-:Y:S02]  /*26700*/  LOP3.LUT R188, R188, 0xffff, RZ, 0xc0, !PT ;  /* 0x0000ffffbcbc7812 */ /* 0x000fe400078ec0ff */
[----:B------:R-:W-:Y:S02]  /*26710*/  LOP3.LUT R191, R191, 0xffff, RZ, 0xc0, !PT ;  /* 0x0000ffffbfbf7812 */ /* 0x000fe400078ec0ff */
[----:B0-----:R-:W-:Y:S02]  /*26720*/  PRMT R31, R24, 0x3340, R188 ;  /* 0x00003340181f7816 */ /* 0x001fe400000000bc */
[----:B------:R-:W-:-:S03]  /*26730*/  LOP3.LUT R238, R238, 0xffff, RZ, 0xc0, !PT ;  /* 0x0000ffffeeee7812 */ /* 0x000fc600078ec0ff */
[----:B------:R0:W-:Y:S01]  /*26740*/  STL [R1+0x1184], R31 ;  /* 0x0011841f01007387 */ /* 0x0001e20000100800 */
[----:B------:R-:W-:Y:S02]  /*26750*/  LOP3.LUT R30, R30, 0xffff, RZ, 0xc0, !PT ;  /* 0x0000ffff1e1e7812 */ /* 0x000fe400078ec0ff */
[----:B------:R-:W-:Y:S02]  /*26760*/  F2FP.SATFINITE.E4M3.F32.PACK_AB_MERGE_C R94, R95, R94, RZ ;  /* 0x0000005e5f5e723e */ /* 0x000fe400048070ff */
[----:B0-----:R-:W-:Y:S02]  /*26770*/  PRMT R31, R26, 0x3340, R191 ;  /* 0x000033401a1f7816 */ /* 0x001fe400000000bf */
[----:B------:R-:W-:-:S03]  /*26780*/  LOP3.LUT R210, R210, 0xffff, RZ, 0xc0, !PT ;  /* 0x0000ffffd2d27812 */ /* 0x000fc600078ec0ff */
[----:B------:R0:W-:Y:S01]  /*26790*/  STL [R1+0x1188], R31 ;  /* 0x0011881f01007387 */ /* 0x0001e20000100800 */
[----:B------:R-:W-:Y:S02]  /*267a0*/  LOP3.LUT R94, R94, 0xffff, RZ, 0xc0, !PT ;  /* 0x0000ffff5e5e7812 */ /* 0x000fe400078ec0ff */
[----:B------:R-:W-:Y:S02]  /*267b0*/  SHF.R.U32.HI R33, RZ, 0x8, R238 ;  /* 0x00000008ff217819 */ /* 0x000fe400000116ee */
[--C-:B------:R-:W-:Y:S02]  /*267c0*/  SHF.R.U32.HI R35, RZ, 0x8, R30.reuse ;  /* 0x00000008ff237819 */ /* 0x100fe4000001161e */
        /* <DEDUP_REMOVED lines=25> */
[----:B------:R1:W-:Y:S01]  /*26960*/  STL [R1+0xfac], R28 ;  /* 0x000fac1c01007387 */ /* 0x0003e20000100800 */
[----:B--2---:R-:W-:-:S03]  /*26970*/  LOP3.LUT R26, R47, 0xffff, RZ, 0xc0, !PT ;  /* 0x0000ffff2f1a7812 */ /* 0x004fc600078ec0ff */
[----:B------:R-:W2:Y:S01]  /*26980*/  LDL.LU R47, [R1+0x474] ;  /* 0x00047400012f7983 */ /* 0x000ea20000300800 */
[----:B---3--:R-:W-:-:S03]  /*26990*/  LOP3.LUT R24, R45, 0xffff, RZ, 0xc0, !PT ;  /* 0x0000ffff2d187812 */ /* 0x008fc600078ec0ff */
[----:B------:R-:W3:Y:S01]  /*269a0*/  LDL.LU R45, [R1+0x470] ;  /* 0x00047000012d7983 */ /* 0x000ee20000300800 */
[----:B------:R-:W-:Y:S02]  /*269b0*/  LOP3.LUT R159, R159, 0xffff, RZ, 0xc0, !PT ;  /* 0x0000ffff9f9f7812 */ /* 0x000fe400078ec0ff */
[----:B------:R-:W-:Y:S02]  /*269c0*/  F2FP.SATFINITE.E4M3.F32.PACK_AB_MERGE_C R88, R89, R88, RZ ;  /* 0x000000585958723e */ /* 0x000fe400048070ff */
[----:B0-----:R-:W-:Y:S02]  /*269d0*/  SHF.R.U32.HI R30, RZ, 0x8, R26 ;  /* 0x00000008ff1e7819 */ /* 0x001fe4000001161a */
[----:B------:R-:W-:Y:S02]  /*269e0*/  PRMT R26, R26, 0x3340, R159 ;  /* 0x000033401a1a7816 */ /* 0x000fe4000000009f */
[----:B------:R-:W-:Y:S02]  /*269f0*/  LOP3.LUT R157, R157, 0xffff, RZ, 0xc0, !PT ;  /* 0x0000ffff9d9d7812 */ /* 0x000fe400078ec0ff */
[----:B------:R-:W-:-:S02]  /*26a00*/  LOP3.LUT R214, R214, 0xffff, RZ, 0xc0, !PT ;  /* 0x0000ffffd6d67812 */ /* 0x000fc400078ec0ff */
[----:B------:R-:W-:Y:S01]  /*26a10*/  LOP3.LUT R88, R88, 0xffff, RZ, 0xc0, !PT ;  /* 0x0000ffff58587812 */ /* 0x000fe200078ec0ff */
[----:B------:R0:W-:Y:S01]  /*26a20*/  STL [R1+0x110c], R26 ;  /* 0x00110c1a01007387 */ /* 0x0001e20000100800 */
[----:B-1----:R-:W-:Y:S02]  /*26a30*/  SHF.R.U32.HI R28, RZ, 0x8, R24 ;  /* 0x00000008ff1c7819 */ /* 0x002fe40000011618 */
[----:B------:R-:W-:Y:S02]  /*26a40*/  PRMT R24, R24, 0x3340, R157 ;  /* 0x0000334018187816 */ /* 0x000fe4000000009d */
[----:B------:R-:W-:Y:S02]  /*26a50*/  LOP3.LUT R236, R236, 0xffff, RZ, 0xc0, !PT ;  /* 0x0000ffffecec7812 */ /* 0x000fe400078ec0ff */
[----:B------:R-:W-:Y:S02]  /*26a60*/  LOP3.LUT R32, R32, 0xffff, RZ, 0xc0, !PT ;  /* 0x0000ffff20207812 */ /* 0x000fe400078ec0ff */
[----:B0-----:R-:W-:Y:S01]  /*26a70*/  PRMT R26, R214, 0x3340, R88 ;  /* 0x00003340d61a7816 */ /* 0x001fe20000000058 */
[----:B------:R0:W-:Y:S01]  /*26a80*/  STL [R1+0x111c], R24 ;  /* 0x00111c1801007387 */ /* 0x0001e20000100800 */
[----:B------:R-:W-:-:S02]  /*26a90*/  SHF.R.U32.HI R35, RZ, 0x8, R214 ;  /* 0x00000008ff237819 */ /* 0x000fc400000116d6 */
[----:B------:R-:W-:Y:S01]  /*26aa0*/  SHF.R.U32.HI R33, RZ, 0x8, R88 ;  /* 0x00000008ff217819 */ /* 0x000fe20000011658 */
[----:B------:R1:W-:Y:S01]  /*26ab0*/  STL [R1+0x1180], R26 ;  /* 0x0011801a01007387 */ /* 0x0003e20000100800 */
[----:B------:R-:W-:Y:S02]  /*26ac0*/  SHF.R.U32.HI R31, RZ, 0x8, R159 ;  /* 0x00000008ff1f7819 */ /* 0x000fe4000001169f */
[----:B------:R-:W-:Y:S02]  /*26ad0*/  SHF.R.U32.HI R29, RZ, 0x8, R157 ;  /* 0x00000008ff1d7819 */ /* 0x000fe4000001169d */
[----:B------:R-:W-:Y:S02]  /*26ae0*/  PRMT R37, R236, 0x3340, R32 ;  /* 0x00003340ec257816 */ /* 0x000fe40000000020 */
[----:B0-----:R-:W-:Y:S02]  /*26af0*/  SHF.R.U32.HI R24, RZ, 0x8, R236 ;  /* 0x00000008ff187819 */ /* 0x001fe400000116ec */
[----:B------:R-:W-:-:S02]  /*26b00*/  LOP3.LUT R33, R33, 0xffff, RZ, 0xc0, !PT ;  /* 0x0000ffff21217812 */ /* 0x000fc400078ec0ff */
[----:B-1----:R-:W-:Y:S02]  /*26b10*/  SHF.R.U32.HI R26, RZ, 0x8, R32 ;  /* 0x00000008ff1a7819 */ /* 0x002fe40000011620 */
        /* <DEDUP_REMOVED lines=21> */
[----:B0-----:R-:W-:Y:S02]  /*26c70*/  SHF.R.U32.HI R30, RZ, 0x8, R26 ;  /* 0x00000008ff1e7819 */ /* 0x001fe4000001161a */
[----:B------:R-:W-:Y:S02]  /*26c80*/  PRMT R26, R26, 0x3340, R184 ;  /* 0x000033401a1a7816 */ /* 0x000fe400000000b8 */
[----:B------:R-:W-:Y:S02]  /*26c90*/  LOP3.LUT R186, R186, 0xffff, RZ, 0xc0, !PT ;  /* 0x0000ffffbaba7812 */ /* 0x000fe400078ec0ff */
[----:B------:R-:W-:Y:S02]  /*26ca0*/  LOP3.LUT R234, R234, 0xffff, RZ, 0xc0, !PT ;  /* 0x0000ffffeaea7812 */ /* 0x000fe400078ec0ff */
[----:B------:R-:W-:Y:S01]  /*26cb0*/  LOP3.LUT R34, R34, 0xffff, RZ, 0xc0, !PT ;  /* 0x0000ffff22227812 */ /* 0x000fe200078ec0ff */
[----:B------:R0:W-:Y:S01]  /*26cc0*/  STL [R1+0x1174], R26 ;  /* 0x0011741a01007387 */ /* 0x0001e20000100800 */
[----:B-1----:R-:W-:-:S02]  /*26cd0*/  SHF.R.U32.HI R28, RZ, 0x8, R24 ;  /* 0x00000008ff1c7819 */ /* 0x002fc40000011618 */
[----:B------:R-:W-:Y:S02]  /*26ce0*/  PRMT R24, R24, 0x3340, R186 ;  /* 0x0000334018187816 */ /* 0x000fe400000000ba */
[----:B------:R-:W-:Y:S02]  /*26cf0*/  LOP3.LUT R218, R218, 0xffff, RZ, 0xc0, !PT ;  /* 0x0000ffffdada7812 */ /* 0x000fe400078ec0ff */
[----:B------:R-:W-:Y:S02]  /*26d00*/  LOP3.LUT R84, R84, 0xffff, RZ, 0xc0, !PT ;  /* 0x0000ffff54547812 */ /* 0x000fe400078ec0ff */
[----:B0-----:R-:W-:Y:S01]  /*26d10*/  PRMT R26, R234, 0x3340, R34 ;  /* 0x00003340ea1a7816 */ /* 0x001fe20000000022 */
[----:B------:R0:W-:Y:S01]  /*26d20*/  STL [R1+0x1178], R24 ;  /* 0x0011781801007387 */ /* 0x0001e20000100800 */
[----:B------:R-:W-:Y:S02]  /*26d30*/  SHF.R.U32.HI R32, RZ, 0x8, R234 ;  /* 0x00000008ff207819 */ /* 0x000fe400000116ea */
[----:B------:R-:W-:Y:S01]  /*26d40*/  SHF.R.U32.HI R33, RZ, 0x8, R34 ;  /* 0x00000008ff217819 */ /* 0x000fe20000011622 */
[----:B------:R1:W-:Y:S01]  /*26d50*/  STL [R1+0x10fc], R26 ;  /* 0x0010fc1a01007387 */ /* 0x0003e20000100800 */
[----:B------:R-:W-:-:S02]  /*26d60*/  SHF.R.U32.HI R31, RZ, 0x8, R184 ;  /* 0x00000008ff1f7819 */ /* 0x000fc400000116b8 */
[----:B------:R-:W-:Y:S02]  /*26d70*/  SHF.R.U32.HI R29, RZ, 0x8, R186 ;  /* 0x00000008ff1d7819 */ /* 0x000fe400000116ba */
[----:B------:R-:W-:Y:S02]  /*26d80*/  LOP3.LUT R32, R32, 0xffff, RZ, 0xc0, !PT ;  /* 0x0000ffff20207812 */ /* 0x000fe400078ec0ff */
[----:B0-----:R-:W-:Y:S02]  /*26d90*/  SHF.R.U32.HI R24, RZ, 0x8, R218 ;  /* 0x00000008ff187819 */ /* 0x001fe400000116da */
[----:B------:R-:W-:Y:S02]  /*26da0*/  LOP3.LUT R33, R33, 0xffff, RZ, 0xc0, !PT ;  /* 0x0000ffff21217812 */ /* 0x000fe400078ec0ff */
[----:B-1----:R-:W-:Y:S02]  /*26db0*/  SHF.R.U32.HI R26, RZ, 0x8, R84 ;  /* 0x00000008ff1a7819 */ /* 0x002fe40000011654 */
        /* <DEDUP_REMOVED lines=38> */
[----:B0-----:R-:W-:Y:S02]  /*27020*/  SHF.R.U32.HI R24, RZ, 0x8, R232 ;  /* 0x00000008ff187819 */ /* 0x001fe400000116e8 */
[----:B------:R-:W-:Y:S02]  /*27030*/  LOP3.LUT R32, R32, 0xffff, RZ, 0xc0, !PT ;  /* 0x0000ffff20207812 */ /* 0x000fe400078ec0ff */
[----:B-1----:R-:W-:Y:S02]  /*27040*/  SHF.R.U32.HI R26, RZ, 0x8, R36 ;  /* 0x00000008ff1a7819 */ /* 0x002fe40000011624 */
[----:B------:R-:W-:Y:S02]  /*27050*/  LOP3.LUT R33, R33, 0xffff, RZ, 0xc0, !PT ;  /* 0x0000ffff21217812 */ /* 0x000fe400078ec0ff */
[----:B------:R-:W-:-:S02]  /*27060*/  LOP3.LUT R28, R28, 0xffff, RZ, 0xc0, !PT ;  /* 0x0000ffff1c1c7812 */ /* 0x000fc400078ec0ff */
[----:B------:R-:W-:Y:S02]  /*27070*/  LOP3.LUT R30, R30, 0xffff, RZ, 0xc0, !PT ;  /* 0x0000ffff1e1e7812 */ /* 0x000fe400078ec0ff */
[----:B------:R-:W-:Y:S02]  /*27080*/  LOP3.LUT R31, R31, 0xffff, RZ, 0xc0, !PT ;  /* 0x0000ffff1f1f7812 */ /* 0x000fe400078ec0ff */
[----:B------:R-:W-:Y:S02]  /*27090*/  LOP3.LUT R29, R29, 0xffff, RZ, 0xc0, !PT ;  /* 0x0000ffff1d1d7812 */ /* 0x000fe400078ec0ff */
[----:B------:R-:W-:Y:S02]  /*270a0*/  LOP3.LUT R24, R24, 0xffff, RZ, 0xc0, !PT ;  /* 0x0000ffff18187812 */ /* 0x000fe400078ec0ff */
[----:B------:R-:W-:Y:S02]  /*270b0*/  LOP3.LUT R26, R26, 0xffff, RZ, 0xc0, !PT ;  /* 0x0000ffff1a1a7812 */ /* 0x000fe400078ec0ff */
[----:B------:R-:W-:-:S02]  /*270c0*/  PRMT R34, R232, 0x3340, R36 ;  /* 0x00003340e8227816 */ /* 0x000fc40000000024 */
[----:B------:R-:W-:Y:S02]  /*270d0*/  PRMT R32, R32, 0x3340, R33 ;  /* 0x0000334020207816 */ /* 0x000fe40000000021 */
[----:B------:R-:W-:Y:S02]  /*270e0*/  PRMT R30, R30, 0x3340, R31 ;  /* 0x000033401e1e7816 */ /* 0x000fe4000000001f */
[----:B------:R-:W-:Y:S02]  /*270f0*/  PRMT R29, R28, 0x3340, R29 ;  /* 0x000033401c1d7816 */ /* 0x000fe4000000001d */
[----:B------:R-:W-:Y:S01]  /*27100*/  PRMT R28, R24, 0x3340, R26 ;  /* 0x00003340181c7816 */ /* 0x000fe2000000001a */
[----:B------:R-:W-:Y:S01]  /*27110*/  STL [R1+0x1108], R34 ;  /* 0x0011082201007387 */ /* 0x000fe20000100800 */
[----:B------:R-:W-:-:S03]  /*27120*/  LOP3.LUT R180, R180, 0xffff, RZ, 0xc0, !PT ;  /* 0x0000ffffb4b47812 */ /* 0x000fc600078ec0ff */
[----:B------:R0:W-:Y:S04]  /*27130*/  STL [R1+0xf8c], R32 ;  /* 0x000f8c2001007387 */ /* 0x0001e80000100800 */
[----:B------:R-:W-:Y:S01]  /*27140*/  STL [R1+0xf0c], R30 ;  /* 0x000f0c1e01007387 */ /* 0x000fe20000100800 */
[----:B------:R-:W-:Y:S02]  /*27150*/  LOP3.LUT R230, R230, 0xffff, RZ, 0xc0, !PT ;  /* 0x0000ffffe6e67812 */ /* 0x000fe400078ec0ff */
[----:B------:R-:W-:Y:S01]  /*27160*/  LOP3.LUT R38, R38, 0xffff, RZ, 0xc0, !PT ;  /* 0x0000ffff26267812 */ /* 0x000fe200078ec0ff */
[----:B------:R1:W-:Y:S04]  /*27170*/  STL [R1+0xf10], R29 ;  /* 0x000f101d01007387 */ /* 0x0003e80000100800 */
[----:B------:R-:W-:Y:S01]  /*27180*/  STL [R1+0xf14], R28 ;  /* 0x000f141c01007387 */ /* 0x000fe20000100800 */
[----:B------:R-:W-:-:S02]  /*27190*/  LOP3.LUT R182, R182, 0xffff, RZ, 0xc0, !PT ;  /* 0x0000ffffb6b67812 */ /* 0x000fc400078ec0ff */
[----:B------:R-:W-:Y:S02]  /*271a0*/  LOP3.LUT R220, R220, 0xffff, RZ, 0xc0, !PT ;  /* 0x0000ffffdcdc7812 */ /* 0x000fe400078ec0ff */
[----:B------:R-:W-:Y:S02]  /*271b0*/  LOP3.LUT R80, R80, 0xffff, RZ, 0xc0, !PT ;  /* 0x0000ffff50507812 */ /* 0x000fe400078ec0ff */
[----:B0-----:R-:W-:Y:S02]  /*271c0*/  SHF.R.U32.HI R32, RZ, 0x8, R230 ;  /* 0x00000008ff207819 */ /* 0x001fe400000116e6 */
[----:B------:R-:W-:Y:S02]  /*271d0*/  SHF.R.U32.HI R33, RZ, 0x8, R38 ;  /* 0x00000008ff217819 */ /* 0x000fe40000011626 */
[----:B------:R-:W-:Y:S02]  /*271e0*/  SHF.R.U32.HI R31, RZ, 0x8, R180 ;  /* 0x00000008ff1f7819 */ /* 0x000fe400000116b4 */
[----:B-1----:R-:W-:-:S02]  /*271f0*/  SHF.R.U32.HI R29, RZ, 0x8, R182 ;  /* 0x00000008ff1d7819 */ /* 0x002fc400000116b6 */
[----:B------:R-:W-:Y:S02]  /*27200*/  LOP3.LUT R32, R32, 0xffff, RZ, 0xc0, !PT ;  /* 0x0000ffff20207812 */ /* 0x000fe400078ec0ff */
[----:B------:R-:W-:Y:S02]  /*27210*/  LOP3.LUT R33, R33, 0xffff, RZ, 0xc0, !PT ;  /* 0x0000ffff21217812 */ /* 0x000fe400078ec0ff */
[----:B------:R-:W-:Y:S02]  /*27220*/  LOP3.LUT R31, R31, 0xffff, RZ, 0xc0, !PT ;  /* 0x0000ffff1f1f7812 */ /* 0x000fe400078ec0ff */
[----:B------:R-:W-:Y:S02]  /*27230*/  LOP3.LUT R29, R29, 0xffff, RZ, 0xc0, !PT ;  /* 0x0000ffff1d1d7812 */ /* 0x000fe400078ec0ff */
[----:B------:R-:W-:Y:S02]  /*27240*/  PRMT R34, R220, 0x3340, R80 ;  /* 0x00003340dc227816 */ /* 0x000fe40000000050 */
[----:B------:R-:W-:-:S02]  /*27250*/  PRMT R32, R32, 0x3340, R33 ;  /* 0x0000334020207816 */ /* 0x000fc40000000021 */
[----:B--2---:R-:W-:Y:S02]  /*27260*/  LOP3.LUT R26, R47, 0xffff, RZ, 0xc0, !PT ;  /* 0x0000ffff2f1a7812 */ /* 0x004fe400078ec0ff */
[----:B------:R-:W2:Y:S02]  /*27270*/  LDL.LU R47, [R1+0x600] ;  /* 0x00060000012f7983 */ /* 0x000ea40000300800 */
[----:B------:R-:W-:Y:S02]  /*27280*/  SHF.R.U32.HI R30, RZ, 0x8, R26 ;  /* 0x00000008ff1e7819 */ /* 0x000fe4000001161a */
[----:B------:R-:W-:Y:S02]  /*27290*/  PRMT R26, R26, 0x3340, R180 ;  /* 0x000033401a1a7816 */ /* 0x000fe400000000b4 */
[----:B---3--:R-:W-:Y:S02]  /*272a0*/  LOP3.LUT R24, R45, 0xffff, RZ, 0xc0, !PT ;  /* 0x0000ffff2d187812 */ /* 0x008fe400078ec0ff */
[----:B------:R-:W3:Y:S04]  /*272b0*/  LDL.LU R45, [R1+0x480] ;  /* 0x00048000012d7983 */ /* 0x000ee80000300800 */
[----:B------:R0:W-:Y:S02]  /*272c0*/  STL [R1+0x1164], R26 ;  /* 0x0011641a01007387 */ /* 0x0001e40000100800 */
[----:B0-----:R-:W-:-:S05]  /*272d0*/  PRMT R26, R230, 0x3340, R38 ;  /* 0x00003340e61a7816 */ /* 0x001fca0000000026 */
[----:B------:R0:W-:Y:S01]  /*272e0*/  STL [R1+0x10f4], R26 ;  /* 0x0010f41a01007387 */ /* 0x0001e20000100800 */
[----:B------:R-:W-:Y:S02]  /*272f0*/  SHF.R.U32.HI R28, RZ, 0x8, R24 ;  /* 0x00000008ff1c7819 */ /* 0x000fe40000011618 */
[----:B0-----:R-:W-:Y:S02]  /*27300*/  PRMT R26, R24, 0x3340, R182 ;  /* 0x00003340181a7816 */ /* 0x001fe400000000b6 */
[----:B------:R-:W-:-:S03]  /*27310*/  SHF.R.U32.HI R24, RZ, 0x8, R220 ;  /* 0x00000008ff187819 */ /* 0x000fc600000116dc */
[----:B------:R0:W-:Y:S01]  /*27320*/  STL [R1+0x1168], R26 ;  /* 0x0011681a01007387 */ /* 0x0001e20000100800 */
[----:B------:R-:W-:Y:S02]  /*27330*/  LOP3.LUT R30, R30, 0xffff, RZ, 0xc0, !PT ;  /* 0x0000ffff1e1e7812 */ /* 0x000fe400078ec0ff */
[----:B------:R-:W-:Y:S02]  /*27340*/  LOP3.LUT R28, R28, 0xffff, RZ, 0xc0, !PT ;  /* 0x0000ffff1c1c7812 */ /* 0x000fe400078ec0ff */
[----:B------:R-:W-:Y:S02]  /*27350*/  LOP3.LUT R24, R24, 0xffff, RZ, 0xc0, !PT ;  /* 0x0000ffff18187812 */ /* 0x000fe400078ec0ff */
[----:B0-----:R-:W-:Y:S02]  /*27360*/  SHF.R.U32.HI R26, RZ, 0x8, R80 ;  /* 0x00000008ff1a7819 */ /* 0x001fe40000011650 */
[----:B------:R-:W-:Y:S02]  /*27370*/  PRMT R30, R30, 0x3340, R31 ;  /* 0x000033401e1e7816 */ /* 0x000fe4000000001f */
[----:B------:R-:W-:-:S02]  /*27380*/  LOP3.LUT R26, R26, 0xffff, RZ, 0xc0, !PT ;  /* 0x0000ffff1a1a7812 */ /* 0x000fc400078ec0ff */
[----:B------:R-:W-:Y:S01]  /*27390*/  PRMT R28, R28, 0x3340, R29 ;  /* 0x000033401c1c7816 */ /* 0x000fe2000000001d */
[----:B------:R-:W-:Y:S01]  /*273a0*/  STL [R1+0x116c], R34 ;  /* 0x00116c2201007387 */ /* 0x000fe20000100800 */
[----:B------:R-:W-:-:S03]  /*273b0*/  PRMT R24, R24, 0x3340, R26 ;  /* 0x0000334018187816 */ /* 0x000fc6000000001a */
[----:B------:R-:W-:Y:S04]  /*273c0*/  STL [R1+0xf04], R32 ;  /* 0x000f042001007387 */ /* 0x000fe80000100800 */
[----:B------:R-:W-:Y:S04]  /*273d0*/  STL [R1+0xf7c], R30 ;  /* 0x000f7c1e01007387 */ /* 0x000fe80000100800 */
[----:B------:R-:W-:Y:S04]  /*273e0*/  STL [R1+0xf80], R28 ;  /* 0x000f801c01007387 */ /* 0x000fe80000100800 */
[----:B------:R2:W-:Y:S04]  /*273f0*/  STL [R1+0xf84], R24 ;  /* 0x000f841801007387 */ /* 0x0005e80000100800 */
[----:B------:R-:W4:Y:S01]  /*27400*/  LDL.LU R49, [R1+0x610] ;  /* 0x0006100001317983 */ /* 0x000f220000300800 */
[----:B------:R-:W-:-:S02]  /*27410*/  LOP3.LUT R176, R176, 0xffff, RZ, 0xc0, !PT ;  /* 0x0000ffffb0b07812 */ /* 0x000fc400078ec0ff */
[----:B------:R-:W-:Y:S02]  /*27420*/  LOP3.LUT R29, R23, 0xffff, RZ, 0xc0, !PT ;  /* 0x0000ffff171d7812 */ /* 0x000fe400078ec0ff */
[----:B--2---:R-:W-:Y:S02]  /*27430*/  LOP3.LUT R24, R47, 0xffff, RZ, 0xc0, !PT ;  /* 0x0000ffff2f187812 */ /* 0x004fe400078ec0ff */
[----:B---3--:R-:W-:-:S04]  /*27440*/  LOP3.LUT R28, R45, 0xffff, RZ, 0xc0, !PT ;  /* 0x0000ffff2d1c7812 */ /* 0x008fc800078ec0ff */
[----:B------:R-:W-:Y:S02]  /*27450*/  PRMT R30, R28, 0x3340, R176 ;  /* 0x000033401c1e7816 */ /* 0x000fe400000000b0 */
[----:B------:R-:W-:Y:S02]  /*27460*/  SHF.R.U32.HI R26, RZ, 0x8, R28 ;  /* 0x00000008ff1a7819 */ /* 0x000fe4000001161c */
[----:B------:R-:W-:Y:S01]  /*27470*/  SHF.R.U32.HI R28, RZ, 0x8, R176 ;  /* 0x00000008ff1c7819 */ /* 0x000fe200000116b0 */
[----:B------:R0:W-:Y:S01]  /*27480*/  STL [R1+0x1160], R30 ;  /* 0x0011601e01007387 */ /* 0x0001e20000100800 */
[----:B------:R-:W-:Y:S02]  /*27490*/  SHF.R.U32.HI R23, RZ, 0x8, R24 ;  /* 0x00000008ff177819 */ /* 0x000fe40000011618 */
[----:B------:R-:W-:Y:S02]  /*274a0*/  LOP3.LUT R26, R26, 0xffff, RZ, 0xc0, !PT ;  /* 0x0000ffff1a1a7812 */ /* 0x000fe400078ec0ff */
[----:B------:R-:W-:-:S02]  /*274b0*/  LOP3.LUT R28, R28, 0xffff, RZ, 0xc0, !PT ;  /* 0x0000ffff1c1c7812 */ /* 0x000fc400078ec0ff */
[--C-:B0-----:R-:W-:Y:S02]  /*274c0*/  PRMT R30, R24, 0x3340, R29.reuse ;  /* 0x00003340181e7816 */ /* 0x101fe4000000001d */
[----:B------:R-:W-:Y:S02]  /*274d0*/  SHF.R.U32.HI R24, RZ, 0x8, R29 ;  /* 0x00000008ff187819 */ /* 0x000fe4000001161d */
[----:B------:R-:W-:Y:S02]  /*274e0*/  LOP3.LUT R23, R23, 0xffff, RZ, 0xc0, !PT ;  /* 0x0000ffff17177812 */ /* 0x000fe400078ec0ff */
[----:B------:R-:W-:Y:S02]  /*274f0*/  LOP3.LUT R24, R24, 0xffff, RZ, 0xc0, !PT ;  /* 0x0000ffff18187812 */ /* 0x000fe400078ec0ff */
[----:B------:R-:W-:Y:S02]  /*27500*/  PRMT R26, R26, 0x3340, R28 ;  /* 0x000033401a1a7816 */ /* 0x000fe4000000001c */
[----:B------:R-:W-:Y:S01]  /*27510*/  PRMT R23, R23, 0x3340, R24 ;  /* 0x0000334017177816 */ /* 0x000fe20000000018 */
[----:B------:R-:W-:Y:S04]  /*27520*/  STL [R1+0x10f0], R30 ;  /* 0x0010f01e01007387 */ /* 0x000fe80000100800 */
[----:B------:R-:W-:Y:S04]  /*27530*/  STL [R1+0xf78], R26 ;  /* 0x000f781a01007387 */ /* 0x000fe80000100800 */
[----:B------:R4:W-:Y:S02]  /*27540*/  STL [R1+0xefc], R23 ;  /* 0x000efc1701007387 */ /* 0x0009e40000100800 */
[----:B----4-:R-:W-:-:S02]  /*27550*/  LOP3.LUT R23, R49, 0xffff, RZ, 0xc0, !PT ;  /* 0x0000ffff31177812 */ /* 0x010fc400078ec0ff */
[----:B------:R-:W2:Y:S01]  /*27560*/  LDL.LU R49, [R1+0x484] ;  /* 0x0004840001317983 */ /* 0x000ea20000300800 */
[----:B------:R-:W-:Y:S02]  /*27570*/  LOP3.LUT R21, R21, 0xffff, RZ, 0xc0, !PT ;  /* 0x0000ffff15157812 */ /* 0x000fe400078ec0ff */
[----:B------:R-:W-:Y:S02]  /*27580*/  SHF.R.U32.HI R24, RZ, 0x8, R23 ;  /* 0x00000008ff187819 */ /* 0x000fe40000011617 */
[--C-:B------:R-:W-:Y:S02]  /*27590*/  PRMT R23, R23, 0x3340, R21.reuse ;  /* 0x0000334017177816 */ /* 0x100fe40000000015 */
[----:B------:R-:W-:Y:S02]  /*275a0*/  SHF.R.U32.HI R26, RZ, 0x8, R21 ;  /* 0x00000008ff1a7819 */ /* 0x000fe40000011615 */
[----:B------:R-:W-:Y:S02]  /*275b0*/  LOP3.LUT R228, R228, 0xffff, RZ, 0xc0, !PT ;  /* 0x0000ffffe4e47812 */ /* 0x000fe400078ec0ff */
[----:B------:R-:W-:Y:S01]  /*275c0*/  LOP3.LUT R40, R40, 0xffff, RZ, 0xc0, !PT ;  /* 0x0000ffff28287812 */ /* 0x000fe200078ec0ff */
[----:B------:R0:W-:Y:S01]  /*275d0*/  STL [R1+0x10e4], R23 ;  /* 0x0010e41701007387 */ /* 0x0001e20000100800 */
[----:B------:R-:W-:-:S02]  /*275e0*/  LOP3.LUT R24, R24, 0xffff, RZ, 0xc0, !PT ;  /* 0x0000ffff18187812 */ /* 0x000fc400078ec0ff */
[----:B------:R-:W-:Y:S02]  /*275f0*/  LOP3.LUT R26, R26, 0xffff, RZ, 0xc0, !PT ;  /* 0x0000ffff1a1a7812 */ /* 0x000fe400078ec0ff */
[----:B------:R-:W-:Y:S02]  /*27600*/  SHF.R.U32.HI R21, RZ, 0x8, R228 ;  /* 0x00000008ff157819 */ /* 0x000fe400000116e4 */
[--C-:B------:R-:W-:Y:S02]  /*27610*/  PRMT R28, R228, 0x3340, R40.reuse ;  /* 0x00003340e41c7816 */ /* 0x100fe40000000028 */
[----:B0-----:R-:W-:Y:S02]  /*27620*/  SHF.R.U32.HI R23, RZ, 0x8, R40 ;  /* 0x00000008ff177819 */ /* 0x001fe40000011628 */
[----:B------:R-:W-:Y:S02]  /*27630*/  PRMT R24, R24, 0x3340, R26 ;  /* 0x0000334018187816 */ /* 0x000fe4000000001a */
[----:B------:R-:W-:-:S02]  /*27640*/  LOP3.LUT R21, R21, 0xffff, RZ, 0xc0, !PT ;  /* 0x0000ffff15157812 */ /* 0x000fc400078ec0ff */
[----:B------:R-:W-:Y:S02]  /*27650*/  LOP3.LUT R23, R23, 0xffff, RZ, 0xc0, !PT ;  /* 0x0000ffff17177812 */ /* 0x000fe400078ec0ff */
[----:B------:R-:W-:Y:S02]  /*27660*/  LOP3.LUT R226, R226, 0xffff, RZ, 0xc0, !PT ;  /* 0x0000ffffe2e27812 */ /* 0x000fe400078ec0ff */
[----:B------:R-:W-:Y:S01]  /*27670*/  LOP3.LUT R42, R42, 0xffff, RZ, 0xc0, !PT ;  /* 0x0000ffff2a2a7812 */ /* 0x000fe200078ec0ff */
[----:B------:R0:W-:Y:S01]  /*27680*/  STL [R1+0x10ec], R28 ;  /* 0x0010ec1c01007387 */ /* 0x0001e20000100800 */
[----:B------:R-:W-:Y:S02]  /*27690*/  PRMT R21, R21, 0x3340, R23 ;  /* 0x0000334015157816 */ /* 0x000fe40000000017 */
[----:B------:R-:W-:Y:S01]  /*276a0*/  SHF.R.U32.HI R26, RZ, 0x8, R42 ;  /* 0x00000008ff1a7819 */ /* 0x000fe2000001162a */
[----:B------:R1:W-:Y:S01]  /*276b0*/  STL [R1+0xef0], R24 ;  /* 0x000ef01801007387 */ /* 0x0003e20000100800 */
[----:B------:R-:W-:-:S02]  /*276c0*/  LOP3.LUT R178, R178, 0xffff, RZ, 0xc0, !PT ;  /* 0x0000ffffb2b27812 */ /* 0x000fc400078ec0ff */
[----:B------:R-:W-:Y:S02]  /*276d0*/  LOP3.LUT R26, R26, 0xffff, RZ, 0xc0, !PT ;  /* 0x0000ffff1a1a7812 */ /* 0x000fe400078ec0ff */
[----:B0-----:R-:W-:Y:S02]  /*276e0*/  PRMT R28, R226, 0x3340, R42 ;  /* 0x00003340e21c7816 */ /* 0x001fe4000000002a */
[----:B-1----:R-:W-:Y:S01]  /*276f0*/  SHF.R.U32.HI R24, RZ, 0x8, R226 ;  /* 0x00000008ff187819 */ /* 0x002fe200000116e2 */
[----:B------:R-:W-:Y:S03]  /*27700*/  STL [R1+0xef4], R21 ;  /* 0x000ef41501007387 */ /* 0x000fe60000100800 */
[----:B------:R-:W-:Y:S01]  /*27710*/  LOP3.LUT R24, R24, 0xffff, RZ, 0xc0, !PT ;  /* 0x0000ffff18187812 */ /* 0x000fe200078ec0ff */
[----:B------:R0:W-:Y:S03]  /*27720*/  STL [R1+0x10d8], R28 ;  /* 0x0010d81c01007387 */ /* 0x0001e60000100800 */
[----:B------:R-:W-:-:S02]  /*27730*/  PRMT R24, R24, 0x3340, R26 ;  /* 0x0000334018187816 */ /* 0x000fc4000000001a */
[----:B--2---:R-:W-:-:S04]  /*27740*/  LOP3.LUT R23, R49, 0xffff, RZ, 0xc0, !PT ;  /* 0x0000ffff31177812 */ /* 0x004fc800078ec0ff */
[----:B0-----:R-:W-:-:S05]  /*27750*/  PRMT R28, R23, 0x3340, R178 ;  /* 0x00003340171c7816 */ /* 0x001fca00000000b2 */
[----:B------:R-:W-:Y:S04]  /*27760*/  STL [R1+0x115c], R28 ;  /* 0x00115c1c01007387 */ /* 0x000fe80000100800 */
[----:B------:R0:W-:Y:S04]  /*27770*/  STL [R1+0xee4], R24 ;  /* 0x000ee41801007387 */ /* 0x0001e80000100800 */
[----:B------:R-:W2:Y:S04]  /*27780*/  LDL.LU R51, [R1+0x62c] ;  /* 0x00062c0001337983 */ /* 0x000ea80000300800 */
[----:B------:R-:W3:Y:S01]  /*27790*/  LDL.LU R49, [R1+0x628] ;  /* 0x0006280001317983 */ /* 0x000ee20000300800 */
[----:B------:R-:W-:-:S02]  /*277a0*/  SHF.R.U32.HI R21, RZ, 0x8, R23 ;  /* 0x00000008ff157819 */ /* 0x000fc40000011617 */
[----:B------:R-:W-:Y:S02]  /*277b0*/  SHF.R.U32.HI R23, RZ, 0x8, R178 ;  /* 0x00000008ff177819 */ /* 0x000fe400000116b2 */
[----:B------:R-:W-:Y:S02]  /*277c0*/  LOP3.LUT R21, R21, 0xffff, RZ, 0xc0, !PT ;  /* 0x0000ffff15157812 */ /* 0x000fe400078ec0ff */
[----:B------:R-:W-:Y:S02]  /*277d0*/  LOP3.LUT R23, R23, 0xffff, RZ, 0xc0, !PT ;  /* 0x0000ffff17177812 */ /* 0x000fe400078ec0ff */
[----:B------:R-:W-:Y:S02]  /*277e0*/  LOP3.LUT R224, R224, 0xffff, RZ, 0xc0, !PT ;  /* 0x0000ffffe0e07812 */ /* 0x000fe400078ec0ff */
[----:B------:R-:W-:Y:S02]  /*277f0*/  LOP3.LUT R76, R76, 0xffff, RZ, 0xc0, !PT ;  /* 0x0000ffff4c4c7812 */ /* 0x000fe400078ec0ff */
[----:B------:R-:W-:-:S02]  /*27800*/  PRMT R21, R21, 0x3340, R23 ;  /* 0x0000334015157816 */ /* 0x000fc40000000017 */
[----:B------:R-:W-:Y:S02]  /*27810*/  PRMT R23, R224, 0x3340, R76 ;  /* 0x00003340e0177816 */ /* 0x000fe4000000004c */
[----:B------:R-:W-:Y:S02]  /*27820*/  LOP3.LUT R222, R222, 0xffff, RZ, 0xc0, !PT ;  /* 0x0000ffffdede7812 */ /* 0x000fe400078ec0ff */
[----:B------:R-:W-:Y:S01]  /*27830*/  LOP3.LUT R78, R78, 0xffff, RZ, 0xc0, !PT ;  /* 0x0000ffff4e4e7812 */ /* 0x000fe200078ec0ff */
[----:B------:R1:W-:Y:S01]  /*27840*/  STL [R1+0xf74], R21 ;  /* 0x000f741501007387 */ /* 0x0003e20000100800 */
[----:B0-----:R-:W-:Y:S02]  /*27850*/  SHF.R.U32.HI R24, RZ, 0x8, R224 ;  /* 0x00000008ff187819 */ /* 0x001fe400000116e0 */
[----:B------:R-:W-:Y:S01]  /*27860*/  SHF.R.U32.HI R26, RZ, 0x8, R76 ;  /* 0x00000008ff1a7819 */ /* 0x000fe2000001164c */
[----:B------:R0:W-:Y:S01]  /*27870*/  STL [R1+0x1154], R23 ;  /* 0x0011541701007387 */ /* 0x0001e20000100800 */
[----:B------:R-:W-:-:S02]  /*27880*/  LOP3.LUT R24, R24, 0xffff, RZ, 0xc0, !PT ;  /* 0x0000ffff18187812 */ /* 0x000fc400078ec0ff */
[----:B------:R-:W-:Y:S02]  /*27890*/  LOP3.LUT R26, R26, 0xffff, RZ, 0xc0, !PT ;  /* 0x0000ffff1a1a7812 */ /* 0x000fe400078ec0ff */
[----:B-1----:R-:W-:Y:S02]  /*278a0*/  SHF.R.U32.HI R21, RZ, 0x8, R222 ;  /* 0x00000008ff157819 */ /* 0x002fe400000116de */
[--C-:B0-----:R-:W-:Y:S02]  /*278b0*/  SHF.R.U32.HI R23, RZ, 0x8, R78.reuse ;  /* 0x00000008ff177819 */ /* 0x101fe4000001164e */
[----:B------:R-:W-:Y:S02]  /*278c0*/  LOP3.LUT R21, R21, 0xffff, RZ, 0xc0, !PT ;  /* 0x0000ffff15157812 */ /* 0x000fe400078ec0ff */
[----:B------:R-:W-:Y:S02]  /*278d0*/  LOP3.LUT R23, R23, 0xffff, RZ, 0xc0, !PT ;  /* 0x0000ffff17177812 */ /* 0x000fe400078ec0ff */
[----:B------:R-:W-:-:S02]  /*278e0*/  PRMT R28, R222, 0x3340, R78 ;  /* 0x00003340de1c7816 */ /* 0x000fc4000000004e */
[----:B------:R-:W-:Y:S02]  /*278f0*/  PRMT R24, R24, 0x3340, R26 ;  /* 0x0000334018187816 */ /* 0x000fe4000000001a */
[----:B------:R-:W-:Y:S01]  /*27900*/  PRMT R21, R21, 0x3340, R23 ;  /* 0x0000334015157816 */ /* 0x000fe20000000017 */
[----:B------:R-:W-:Y:S04]  /*27910*/  STL [R1+0x1158], R28 ;  /* 0x0011581c01007387 */ /* 0x000fe80000100800 */
[----:B------:R-:W-:Y:S04]  /*27920*/  STL [R1+0xf6c], R24 ;  /* 0x000f6c1801007387 */ /* 0x000fe80000100800 */
[----:B------:R3:W-:Y:S01]  /*27930*/  STL [R1+0xf70], R21 ;  /* 0x000f701501007387 */ /* 0x0007e20000100800 */
[----:B--2---:R-:W-:-:S03]  /*27940*/  LOP3.LUT R23, R51, 0xffff, RZ, 0xc0, !PT ;  /* 0x0000ffff33177812 */ /* 0x004fc600078ec0ff */
[----:B------:R-:W2:Y:S01]  /*27950*/  LDL.LU R51, [R1+0x208] ;  /* 0x0002080001337983 */ /* 0x000ea20000300800 */
[----:B---3--:R-:W-:-:S03]  /*27960*/  LOP3.LUT R21, R49, 0xffff, RZ, 0xc0, !PT ;  /* 0x0000ffff31157812 */ /* 0x008fc600078ec0ff */
[----:B------:R-:W3:Y:S01]  /*27970*/  LDL.LU R49, [R1+0x204] ;  /* 0x0002040001317983 */ /* 0x000ee20000300800 */
[----:B------:R-:W-:Y:S02]  /*27980*/  LOP3.LUT R26, R19, 0xffff, RZ, 0xc0, !PT ;  /* 0x0000ffff131a7812 */ /* 0x000fe400078ec0ff */
[----:B------:R-:W-:Y:S02]  /*27990*/  LOP3.LUT R19, R18, 0xffff, RZ, 0xc0, !PT ;  /* 0x0000ffff12137812 */ /* 0x000fe400078ec0ff */
[----:B------:R-:W-:Y:S02]  /*279a0*/  SHF.R.U32.HI R24, RZ, 0x8, R23 ;  /* 0x00000008ff187819 */ /* 0x000fe40000011617 */
[--C-:B------:R-:W-:Y:S02]  /*279b0*/  PRMT R28, R23, 0x3340, R26.reuse ;  /* 0x00003340171c7816 */ /* 0x100fe4000000001a */
[----:B------:R-:W-:Y:S02]  /*279c0*/  SHF.R.U32.HI R23, RZ, 0x8, R26 ;  /* 0x00000008ff177819 */ /* 0x000fe4000001161a */
[----:B------:R-:W-:-:S02]  /*279d0*/  PRMT R26, R21, 0x3340, R19 ;  /* 0x00003340151a7816 */ /* 0x000fc40000000013 */
[----:B------:R-:W-:Y:S02]  /*279e0*/  SHF.R.U32.HI R18, RZ, 0x8, R21 ;  /* 0x00000008ff127819 */ /* 0x000fe40000011615 */
[----:B------:R-:W-:Y:S02]  /*279f0*/  SHF.R.U32.HI R19, RZ, 0x8, R19 ;  /* 0x00000008ff137819 */ /* 0x000fe40000011613 */
[----:B------:R-:W-:Y:S02]  /*27a00*/  LOP3.LUT R21, R24, 0xffff, RZ, 0xc0, !PT ;  /* 0x0000ffff18157812 */ /* 0x000fe400078ec0ff */
[----:B------:R-:W-:Y:S02]  /*27a10*/  LOP3.LUT R23, R23, 0xffff, RZ, 0xc0, !PT ;  /* 0x0000ffff17177812 */ /* 0x000fe400078ec0ff */
[----:B------:R-:W-:Y:S02]  /*27a20*/  LOP3.LUT R18, R18, 0xffff, RZ, 0xc0, !PT ;  /* 0x0000ffff12127812 */ /* 0x000fe400078ec0ff */
[----:B------:R-:W-:-:S02]  /*27a30*/  LOP3.LUT R19, R19, 0xffff, RZ, 0xc0, !PT ;  /* 0x0000ffff13137812 */ /* 0x000fc400078ec0ff */
[----:B------:R-:W-:Y:S02]  /*27a40*/  PRMT R21, R21, 0x3340, R23 ;  /* 0x0000334015157816 */ /* 0x000fe40000000017 */
[----:B------:R-:W-:Y:S01]  /*27a50*/  PRMT R18, R18, 0x3340, R19 ;  /* 0x0000334012127816 */ /* 0x000fe20000000013 */
[----:B------:R-:W-:Y:S04]  /*27a60*/  STL [R1+0x10dc], R28 ;  /* 0x0010dc1c01007387 */ /* 0x000fe80000100800 */
[----:B------:R-:W-:Y:S04]  /*27a70*/  STL [R1+0x10e0], R26 ;  /* 0x0010e01a01007387 */ /* 0x000fe80000100800 */
[----:B------:R-:W-:Y:S04]  /*27a80*/  STL [R1+0xee8], R21 ;  /* 0x000ee81501007387 */ /* 0x000fe80000100800 */
[----:B------:R2:W-:Y:S02]  /*27a90*/  STL [R1+0xeec], R18 ;  /* 0x000eec1201007387 */ /* 0x0005e40000100800 */
[----:B--2---:R-:W-:-:S02]  /*27aa0*/  LOP3.LUT R18, R51, 0xffff, RZ, 0xc0, !PT ;  /* 0x0000ffff33127812 */ /* 0x004fc400078ec0ff */
[----:B------:R-:W2:Y:S01]  /*27ab0*/  LDL.LU R51, [R1+0x48c] ;  /* 0x00048c0001337983 */ /* 0x000ea20000300800 */
[----:B---3--:R-:W-:-:S03]  /*27ac0*/  LOP3.LUT R19, R49, 0xffff, RZ, 0xc0, !PT ;  /* 0x0000ffff31137812 */ /* 0x008fc600078ec0ff */
[----:B------:R-:W3:Y:S01]  /*27ad0*/  LDL.LU R49, [R1+0x488] ;  /* 0x0004880001317983 */ /* 0x000ee20000300800 */
[----:B------:R-:W-:Y:S02]  /*27ae0*/  LOP3.LUT R44, R44, 0xffff, RZ, 0xc0, !PT ;  /* 0x0000ffff2c2c7812 */ /* 0x000fe400078ec0ff */
[----:B------:R-:W-:Y:S02]  /*27af0*/  LOP3.LUT R46, R46, 0xffff, RZ, 0xc0, !PT ;  /* 0x0000ffff2e2e7812 */ /* 0x000fe400078ec0ff */
[----:B------:R-:W-:Y:S02]  /*27b00*/  PRMT R24, R18, 0x3340, R44 ;  /* 0x0000334012187816 */ /* 0x000fe4000000002c */
[----:B------:R-:W-:Y:S02]  /*27b10*/  SHF.R.U32.HI R21, RZ, 0x8, R18 ;  /* 0x00000008ff157819 */ /* 0x000fe40000011612 */
[----:B------:R-:W-:Y:S01]  /*27b20*/  SHF.R.U32.HI R23, RZ, 0x8, R44 ;  /* 0x00000008ff177819 */ /* 0x000fe2000001162c */
[----:B------:R0:W-:Y:S01]  /*27b30*/  STL [R1+0x10c8], R24 ;  /* 0x0010c81801007387 */ /* 0x0001e20000100800 */
[----:B------:R-:W-:-:S02]  /*27b40*/  SHF.R.U32.HI R18, RZ, 0x8, R19 ;  /* 0x00000008ff127819 */ /* 0x000fc40000011613 */
[----:B------:R-:W-:Y:S02]  /*27b50*/  LOP3.LUT R21, R21, 0xffff, RZ, 0xc0, !PT ;  /* 0x0000ffff15157812 */ /* 0x000fe400078ec0ff */
[----:B------:R-:W-:Y:S02]  /*27b60*/  LOP3.LUT R23, R23, 0xffff, RZ, 0xc0, !PT ;  /* 0x0000ffff17177812 */ /* 0x000fe400078ec0ff */
[--C-:B0-----:R-:W-:Y:S02]  /*27b70*/  PRMT R24, R19, 0x3340, R46.reuse ;  /* 0x0000334013187816 */ /* 0x101fe4000000002e */
[----:B------:R-:W-:Y:S02]  /*27b80*/  SHF.R.U32.HI R19, RZ, 0x8, R46 ;  /* 0x00000008ff137819 */ /* 0x000fe4000001162e */
[----:B------:R-:W-:Y:S02]  /*27b90*/  LOP3.LUT R18, R18, 0xffff, RZ, 0xc0, !PT ;  /* 0x0000ffff12127812 */ /* 0x000fe400078ec0ff */
[----:B------:R-:W-:-:S02]  /*27ba0*/  LOP3.LUT R19, R19, 0xffff, RZ, 0xc0, !PT ;  /* 0x0000ffff13137812 */ /* 0x000fc400078ec0ff */
[----:B------:R-:W-:Y:S02]  /*27bb0*/  PRMT R21, R21, 0x3340, R23 ;  /* 0x0000334015157816 */ /* 0x000fe40000000017 */
[----:B------:R-:W-:Y:S01]  /*27bc0*/  PRMT R18, R18, 0x3340, R19 ;  /* 0x0000334012127816 */ /* 0x000fe20000000013 */
[----:B------:R-:W-:Y:S04]  /*27bd0*/  STL [R1+0x10d0], R24 ;  /* 0x0010d01801007387 */ /* 0x000fe80000100800 */
[----:B------:R-:W-:Y:S04]  /*27be0*/  STL [R1+0xedc], R21 ;  /* 0x000edc1501007387 */ /* 0x000fe80000100800 */
[----:B------:R2:W-:Y:S01]  /*27bf0*/  STL [R1+0xee0], R18 ;  /* 0x000ee01201007387 */ /* 0x0005e20000100800 */
[----:B---3--:R-:W-:-:S03]  /*27c00*/  LOP3.LUT R19, R49, 0xffff, RZ, 0xc0, !PT ;  /* 0x0000ffff31137812 */ /* 0x008fc600078ec0ff */
[----:B------:R-:W3:Y:S01]  /*27c10*/  LDL.LU R49, [R1+0x490] ;  /* 0x0004900001317983 */ /* 0x000ee20000300800 */
[----:B--2---:R-:W-:Y:S02]  /*27c20*/  LOP3.LUT R18, R51, 0xffff, RZ, 0xc0, !PT ;  /* 0x0000ffff33127812 */ /* 0x004fe400078ec0ff */
        /* <DEDUP_REMOVED lines=17> */
[----:B------:R0:W-:Y:S02]  /*27d40*/  STL [R1+0xf68], R18 ;  /* 0x000f681201007387 */ /* 0x0001e40000100800 */
[----:B0-----:R-:W-:-:S02]  /*27d50*/  LOP3.LUT R18, R9, 0xffff, RZ, 0xc0, !PT ;  /* 0x0000ffff09127812 */ /* 0x001fc400078ec0ff */
[----:B------:R-:W2:Y:S04]  /*27d60*/  LDL.LU R9, [R1+0x12b8] ;  /* 0x0012b80001097983 */ /* 0x000ea80000300800 */
[----:B------:R-:W4:Y:S01]  /*27d70*/  LDL.LU R51, [R1+0x630] ;  /* 0x0006300001337983 */ /* 0x000f220000300800 */
        /* <DEDUP_REMOVED lines=20> */
[----:B---3--:R-:W-:-:S02]  /*27ec0*/  LOP3.LUT R18, R49, 0xffff, RZ, 0xc0, !PT ;  /* 0x0000ffff31127812 */ /* 0x008fc400078ec0ff */
[----:B------:R-:W3:Y:S01]  /*27ed0*/  LDL.LU R49, [R1+0x634] ;  /* 0x0006340001317983 */ /* 0x000ee20000300800 */
[----:B------:R-:W-:Y:S02]  /*27ee0*/  LOP3.LUT R170, R170, 0xffff, RZ, 0xc0, !PT ;  /* 0x0000ffffaaaa7812 */ /* 0x000fe400078ec0ff */
[----:B----4-:R-:W-:Y:S02]  /*27ef0*/  LOP3.LUT R19, R51, 0xffff, RZ, 0xc0, !PT ;  /* 0x0000ffff33137812 */ /* 0x010fe400078ec0ff */
[----:B------:R-:W-:Y:S02]  /*27f00*/  PRMT R24, R18, 0x3340, R170 ;  /* 0x0000334012187816 */ /* 0x000fe400000000aa */
[----:B------:R-:W-:Y:S02]  /*27f10*/  LOP3.LUT R23, R20, 0xffff, RZ, 0xc0, !PT ;  /* 0x0000ffff14177812 */ /* 0x000fe400078ec0ff */
[----:B------:R-:W-:Y:S01]  /*27f20*/  SHF.R.U32.HI R20, RZ, 0x8, R18 ;  /* 0x00000008ff147819 */ /* 0x000fe20000011612 */
[----:B------:R0:W-:Y:S01]  /*27f30*/  STL [R1+0x1110], R24 ;  /* 0x0011101801007387 */ /* 0x0001e20000100800 */
[----:B------:R-:W-:-:S02]  /*27f40*/  SHF.R.U32.HI R21, RZ, 0x8, R170 ;  /* 0x00000008ff157819 */ /* 0x000fc400000116aa */
[----:B------:R-:W-:Y:S02]  /*27f50*/  SHF.R.U32.HI R18, RZ, 0x8, R19 ;  /* 0x00000008ff127819 */ /* 0x000fe40000011613 */
[----:B------:R-:W-:Y:S02]  /*27f60*/  LOP3.LUT R20, R20, 0xffff, RZ, 0xc0, !PT ;  /* 0x0000ffff14147812 */ /* 0x000fe400078ec0ff */
[--C-:B0-----:R-:W-:Y:S02]  /*27f70*/  PRMT R24, R19, 0x3340, R23.reuse ;  /* 0x0000334013187816 */ /* 0x101fe40000000017 */
[----:B------:R-:W-:Y:S02]  /*27f80*/  SHF.R.U32.HI R19, RZ, 0x8, R23 ;  /* 0x00000008ff137819 */ /* 0x000fe40000011617 */
[----:B------:R-:W-:Y:S02]  /*27f90*/  LOP3.LUT R21, R21, 0xffff, RZ, 0xc0, !PT ;  /* 0x0000ffff15157812 */ /* 0x000fe400078ec0ff */
[----:B------:R-:W-:-:S02]  /*27fa0*/  LOP3.LUT R18, R18, 0xffff, RZ, 0xc0, !PT ;  /* 0x0000ffff12127812 */ /* 0x000fc400078ec0ff */
[----:B------:R-:W-:Y:S02]  /*27fb0*/  LOP3.LUT R19, R19, 0xffff, RZ, 0xc0, !PT ;  /* 0x0000ffff13137812 */ /* 0x000fe400078ec0ff */
[----:B------:R-:W-:Y:S02]  /*27fc0*/  PRMT R20, R20, 0x3340, R21 ;  /* 0x0000334014147816 */ /* 0x000fe40000000015 */
[----:B------:R-:W-:Y:S01]  /*27fd0*/  PRMT R18, R18, 0x3340, R19 ;  /* 0x0000334012127816 */ /* 0x000fe20000000013 */
[----:B------:R-:W-:Y:S01]  /*27fe0*/  STL [R1+0x10c0], R24 ;  /* 0x0010c01801007387 */ /* 0x000fe20000100800 */
[----:B------:R-:W-:-:S03]  /*27ff0*/  LOP3.LUT R22, R22, 0xffff, RZ, 0xc0, !PT ;  /* 0x0000ffff16167812 */ /* 0x000fc600078ec0ff */
[----:B------:R-:W-:Y:S01]  /*28000*/  STL [R1+0xf54], R20 ;  /* 0x000f541401007387 */ /* 0x000fe20000100800 */
[----:B--2---:R-:W-:-:S03]  /*28010*/  LOP3.LUT R19, R9, 0xffff, RZ, 0xc0, !PT ;  /* 0x0000ffff09137812 */ /* 0x004fc600078ec0ff */
[----:B------:R3:W-:Y:S01]  /*28020*/  STL [R1+0xec4], R18 ;  /* 0x000ec41201007387 */ /* 0x0007e20000100800 */
[----:B------:R-:W-:Y:S02]  /*28030*/  LOP3.LUT R48, R48, 0xffff, RZ, 0xc0, !PT ;  /* 0x0000ffff30307812 */ /* 0x000fe400078ec0ff */
[----:B------:R-:W-:Y:S01]  /*28040*/  SHF.R.U32.HI R21, RZ, 0x8, R22 ;  /* 0x00000008ff157819 */ /* 0x000fe20000011616 */
[----:B------:R-:W2:Y:S03]  /*28050*/  LDL.LU R9, [R1+0x12b4] ;  /* 0x0012b40001097983 */ /* 0x000ea60000300800 */
[----:B------:R-:W-:Y:S02]  /*28060*/  LOP3.LUT R21, R21, 0xffff, RZ, 0xc0, !PT ;  /* 0x0000ffff15157812 */ /* 0x000fe400078ec0ff */
[----:B---3--:R-:W-:-:S04]  /*28070*/  LOP3.LUT R18, R49, 0xffff, RZ, 0xc0, !PT ;  /* 0x0000ffff31127812 */ /* 0x008fc800078ec0ff */
[----:B------:R-:W-:Y:S02]  /*28080*/  SHF.R.U32.HI R20, RZ, 0x8, R18 ;  /* 0x00000008ff147819 */ /* 0x000fe40000011612 */
[----:B------:R-:W-:Y:S02]  /*28090*/  PRMT R23, R18, 0x3340, R22 ;  /* 0x0000334012177816 */ /* 0x000fe40000000016 */
[----:B------:R-:W-:Y:S02]  /*280a0*/  SHF.R.U32.HI R18, RZ, 0x8, R19 ;  /* 0x00000008ff127819 */ /* 0x000fe40000011613 */
[--C-:B------:R-:W-:Y:S02]  /*280b0*/  PRMT R22, R19, 0x3340, R48.reuse ;  /* 0x0000334013167816 */ /* 0x100fe40000000030 */
[----:B------:R-:W-:Y:S02]  /*280c0*/  SHF.R.U32.HI R19, RZ, 0x8, R48 ;  /* 0x00000008ff137819 */ /* 0x000fe40000011630 */
[----:B------:R-:W-:-:S02]  /*280d0*/  LOP3.LUT R20, R20, 0xffff, RZ, 0xc0, !PT ;  /* 0x0000ffff14147812 */ /* 0x000fc400078ec0ff */
[----:B------:R-:W-:Y:S02]  /*280e0*/  LOP3.LUT R18, R18, 0xffff, RZ, 0xc0, !PT ;  /* 0x0000ffff12127812 */ /* 0x000fe400078ec0ff */
[----:B------:R-:W-:Y:S02]  /*280f0*/  LOP3.LUT R19, R19, 0xffff, RZ, 0xc0, !PT ;  /* 0x0000ffff13137812 */ /* 0x000fe400078ec0ff */
[----:B------:R-:W-:Y:S02]  /*28100*/  PRMT R20, R20, 0x3340, R21 ;  /* 0x0000334014147816 */ /* 0x000fe40000000015 */
[----:B------:R-:W-:Y:S01]  /*28110*/  PRMT R18, R18, 0x3340, R19 ;  /* 0x0000334012127816 */ /* 0x000fe20000000013 */
[----:B------:R-:W-:Y:S04]  /*28120*/  STL [R1+0x10bc], R23 ;  /* 0x0010bc1701007387 */ /* 0x000fe80000100800 */
[----:B------:R-:W-:Y:S04]  /*28130*/  STL [R1+0x10b8], R22 ;  /* 0x0010b81601007387 */ /* 0x000fe80000100800 */
[----:B------:R-:W-:Y:S04]  /*28140*/  STL [R1+0xebc], R20 ;  /* 0x000ebc1401007387 */ /* 0x000fe80000100800 */
[----:B------:R0:W-:Y:S02]  /*28150*/  STL [R1+0xec0], R18 ;  /* 0x000ec01201007387 */ /* 0x0001e40000100800 */
[----:B0-----:R-:W-:-:S02]  /*28160*/  LOP3.LUT R18, R3, 0xffff, RZ, 0xc0, !PT ;  /* 0x0000ffff03127812 */ /* 0x001fc400078ec0ff */
[----:B------:R-:W3:Y:S01]  /*28170*/  LDL.LU R3, [R1+0x12b0] ;  /* 0x0012b00001037983 */ /* 0x000ee20000300800 */
[----:B------:R-:W-:Y:S02]  /*28180*/  LOP3.LUT R50, R50, 0xffff, RZ, 0xc0, !PT ;  /* 0x0000ffff32327812 */ /* 0x000fe400078ec0ff */
[----:B------:R-:W-:Y:S02]  /*28190*/  LOP3.LUT R19, R13, 0xffff, RZ, 0xc0, !PT ;  /* 0x0000ffff0d137812 */ /* 0x000fe400078ec0ff */
[----:B------:R-:W-:Y:S01]  /*281a0*/  PRMT R22, R18, 0x3340, R50 ;  /* 0x0000334012167816 */ /* 0x000fe20000000032 */
[----:B------:R-:W4:Y:S01]  /*281b0*/  LDL.LU R13, [R1+0x12ac] ;  /* 0x0012ac00010d7983 */ /* 0x000f220000300800 */
        /* <DEDUP_REMOVED lines=13> */
[----:B------:R-:W-:Y:S04]  /*28290*/  STL [R1+0x10e8], R22 ;  /* 0x0010e81601007387 */ /* 0x000fe80000100800 */
[----:B------:R-:W-:Y:S04]  /*282a0*/  STL [R1+0xeb0], R20 ;  /* 0x000eb01401007387 */ /* 0x000fe80000100800 */
[----:B------:R0:W-:Y:S02]  /*282b0*/  STL [R1+0xf48], R18 ;  /* 0x000f481201007387 */ /* 0x0001e40000100800 */
[----:B0-----:R-:W-:Y:S01]  /*282c0*/  LOP3.LUT R18, R16, 0xffff, RZ, 0xc0, !PT ;  /* 0x0000ffff10127812 */ /* 0x001fe200078ec0ff */
[----:B------:R-:W-:Y:S01]  /*282d0*/  IMAD R43, R0, UR5, RZ ;  /* 0x00000005002b7c24 */ /* 0x000fe2000f8e02ff */
[----:B------:R-:W-:-:S03]  /*282e0*/  ULDC UR5, c[0x0][0x248] ;  /* 0x0000920000057ab9 */ /* 0x000fc60000000800 */
[----:B------:R-:W-:Y:S01]  /*282f0*/  VIADD R45, R43, UR8 ;  /* 0x000000082b2d7c36 */ /* 0x000fe20008000000 */
        /* <DEDUP_REMOVED lines=44> */
[----:B------:R-:W-:Y:S01]  /*285c0*/  ULDC UR5, c[0x0][0x248] ;  /* 0x0000920000057ab9 */ /* 0x000fe20000000800 */
[----:B---3--:R-:W-:Y:S02]  /*285d0*/  LOP3.LUT R19, R3, 0xffff, RZ, 0xc0, !PT ;  /* 0x0000ffff03137812 */ /* 0x008fe400078ec0ff */
[----:B------:R-:W3:Y:S04]  /*285e0*/  LDL.LU R3, [R1+0x12a8] ;  /* 0x0012a80001037983 */ /* 0x000ee80000300800 */
[----:B------:R-:W3:Y:S04]  /*285f0*/  LDL.LU R16, [R1+0x12a4] ;  /* 0x0012a40001107983 */ /* 0x000ee80000300800 */
[----:B------:R-:W2:Y:S04]  /*28600*/  LDL.LU R51, [R1+0x63c] ;  /* 0x00063c0001337983 */ /* 0x000ea80000300800 */
[----:B------:R-:W4:Y:S01]  /*28610*/  LDL.LU R49, [R1+0x638] ;  /* 0x0006380001317983 */ /* 0x000f220000300800 */
        /* <DEDUP_REMOVED lines=51> */
[----:B------:R-:W-:Y:S01]  /*28950*/  LOP3.LUT R70, R70, 0xffff, RZ, 0xc0, !PT ;  /* 0x0000ffff46467812 */ /* 0x000fe200078ec0ff */
[----:B------:R-:W-:Y:S02]  /*28960*/  ULDC UR9, c[0x0][0x248] ;  /* 0x0000920000097ab9 */ /* 0x000fe40000000800 */
[----:B------:R-:W-:Y:S01]  /*28970*/  VIADD R194, R187, UR5 ;  /* 0x00000005bbc27c36 */ /* 0x000fe20008000000 */
[----:B------:R-:W-:-:S03]  /*28980*/  ULDC UR5, c[0x0][0x248] ;  /* 0x0000920000057ab9 */ /* 0x000fc60000000800 */
[----:B------:R-:W-:Y:S01]  /*28990*/  VIADD R196, R194, UR10 ;  /* 0x0000000ac2c47c36 */ /* 0x000fe20008000000 */
[----:B------:R-:W-:Y:S01]  /*289a0*/  PRMT R22, R18, 0x3340, R70 ;  /* 0x0000334012167816 */ /* 0x000fe20000000046 */
[----:B------:R-:W-:Y:S02]  /*289b0*/  ULDC UR10, c[0x0][0x248] ;  /* 0x00009200000a7ab9 */ /* 0x000fe40000000800 */
[----:B------:R-:W-:Y:S01]  /*289c0*/  VIADD R172, R196, UR11 ;  /* 0x0000000bc4ac7c36 */ /* 0x000fe20008000000 */
[----:B------:R-:W-:Y:S01]  /*289d0*/  LOP3.LUT R164, R164, 0xffff, RZ, 0xc0, !PT ;  /* 0x0000ffffa4a47812 */ /* 0x000fe200078ec0ff */
[----:B------:R0:W-:Y:S01]  /*289e0*/  STL [R1+0x10d4], R22 ;  /* 0x0010d41601007387 */ /* 0x0001e20000100800 */
[----:B------:R-:W-:Y:S01]  /*289f0*/  SHF.R.U32.HI R20, RZ, 0x8, R18 ;  /* 0x00000008ff147819 */ /* 0x000fe20000011612 */
[----:B------:R-:W-:Y:S01]  /*28a00*/  VIADD R195, R172, UR8 ;  /* 0x00000008acc37c36 */ /* 0x000fe20008000000 */
[----:B------:R-:W-:Y:S01]  /*28a10*/  ULDC UR8, c[0x0][0x248] ;  /* 0x0000920000087ab9 */ /* 0x000fe20000000800 */
[----:B------:R-:W-:Y:S01]  /*28a20*/  SHF.R.U32.HI R21, RZ, 0x8, R70 ;  /* 0x00000008ff157819 */ /* 0x000fe20000011646 */
[----:B------:R-:W-:Y:S01]  /*28a30*/  ULDC UR11, c[0x0][0x248] ;  /* 0x00009200000b7ab9 */ /* 0x000fe20000000800 */
[----:B------:R-:W-:Y:S01]  /*28a40*/  VIADD R197, R195, UR5 ;  /* 0x00000005c3c57c36 */ /* 0x000fe20008000000 */
[----:B------:R-:W-:-:S03]  /*28a50*/  ULDC UR5, c[0x0][0x248] ;  /* 0x0000920000057ab9 */ /* 0x000fc60000000800 */
[----:B------:R-:W-:Y:S01]  /*28a60*/  VIADD R199, R197, UR5 ;  /* 0x00000005c5c77c36 */ /* 0x000fe20008000000 */
[----:B------:R-:W-:Y:S01]  /*28a70*/  SHF.R.U32.HI R18, RZ, 0x8, R19 ;  /* 0x00000008ff127819 */ /* 0x000fe20000011613 */
[----:B------:R-:W-:Y:S02]  /*28a80*/  ULDC UR5, c[0x0][0x248] ;  /* 0x0000920000057ab9 */ /* 0x000fe40000000800 */
[----:B------:R-:W-:Y:S01]  /*28a90*/  VIADD R174, R199, UR8 ;  /* 0x00000008c7ae7c36 */ /* 0x000fe20008000000 */
[--C-:B0-----:R-:W-:Y:S01]  /*28aa0*/  PRMT R22, R19, 0x3340, R164.reuse ;  /* 0x0000334013167816 */ /* 0x101fe200000000a4 */
[----:B------:R-:W-:Y:S01]  /*28ab0*/  ULDC UR8, c[0x0][0x248] ;  /* 0x0000920000087ab9 */ /* 0x000fe20000000800 */
[----:B------:R-:W-:Y:S01]  /*28ac0*/  SHF.R.U32.HI R19, RZ, 0x8, R164 ;  /* 0x00000008ff137819 */ /* 0x000fe200000116a4 */
[----:B------:R-:W-:Y:S01]  /*28ad0*/  VIADD R193, R174, UR9 ;  /* 0x00000009aec17c36 */ /* 0x000fe20008000000 */
[----:B------:R-:W-:Y:S02]  /*28ae0*/  LOP3.LUT R20, R20, 0xffff, RZ, 0xc0, !PT ;  /* 0x0000ffff14147812 */ /* 0x000fe400078ec0ff */
[----:B------:R-:W-:Y:S01]  /*28af0*/  LOP3.LUT R21, R21, 0xffff, RZ, 0xc0, !PT ;  /* 0x0000ffff15157812 */ /* 0x000fe200078ec0ff */
[----:B------:R-:W-:Y:S01]  /*28b00*/  VIADD R205, R193, UR5 ;  /* 0x00000005c1cd7c36 */ /* 0x000fe20008000000 */
[----:B------:R-:W-:Y:S01]  /*28b10*/  LOP3.LUT R18, R18, 0xffff, RZ, 0xc0, !PT ;  /* 0x0000ffff12127812 */ /* 0x000fe200078ec0ff */
[----:B------:R-:W-:Y:S01]  /*28b20*/  STL [R1+0x10b4], R22 ;  /* 0x0010b41601007387 */ /* 0x000fe20000100800 */
[----:B------:R-:W-:Y:S01]  /*28b30*/  LOP3.LUT R19, R19, 0xffff, RZ, 0xc0, !PT ;  /* 0x0000ffff13137812 */ /* 0x000fe200078ec0ff */
[----:B------:R-:W-:Y:S01]  /*28b40*/  ULDC UR9, c[0x0][0x248] ;  /* 0x0000920000097ab9 */ /* 0x000fe20000000800 */
[----:B------:R-:W-:Y:S01]  /*28b50*/  PRMT R20, R20, 0x3340, R21 ;  /* 0x0000334014147816 */ /* 0x000fe20000000015 */
[----:B------:R-:W-:Y:S01]  /*28b60*/  VIADD R203, R205, UR10 ;  /* 0x0000000acdcb7c36 */ /* 0x000fe20008000000 */
[----:B------:R-:W-:Y:S01]  /*28b70*/  PRMT R18, R18, 0x3340, R19 ;  /* 0x0000334012127816 */ /* 0x000fe20000000013 */
[----:B------:R-:W-:Y:S01]  /*28b80*/  ULDC UR5, c[0x0][0x248] ;  /* 0x0000920000057ab9 */ /* 0x000fe20000000800 */
[----:B------:R-:W-:Y:S01]  /*28b90*/  LOP3.LUT R152, R152, 0xffff, RZ, 0xc0, !PT ;  /* 0x0000ffff98987812 */ /* 0x000fe200078ec0ff */
[----:B------:R-:W-:Y:S01]  /*28ba0*/  STL [R1+0xf3c], R20 ;  /* 0x000f3c1401007387 */ /* 0x000fe20000100800 */
[----:B------:R-:W-:Y:S01]  /*28bb0*/  VIADD R200, R203, UR11 ;  /* 0x0000000bcbc87c36 */ /* 0x000fe20008000000 */
[----:B------:R-:W-:Y:S01]  /*28bc0*/  LOP3.LUT R154, R154, 0xffff, RZ, 0xc0, !PT ;  /* 0x0000ffff9a9a7812 */ /* 0x000fe200078ec0ff */
[----:B------:R-:W-:Y:S01]  /*28bd0*/  ULDC UR10, c[0x0][0x248] ;  /* 0x00009200000a7ab9 */ /* 0x000fe20000000800 */
[----:B------:R2:W-:Y:S01]  /*28be0*/  STL [R1+0xef8], R18 ;  /* 0x000ef81201007387 */ /* 0x0005e20000100800 */
[----:B------:R-:W-:Y:S01]  /*28bf0*/  VIADD R208, R200, UR8 ;  /* 0x00000008c8d07c36 */ /* 0x000fe20008000000 */
[----:B------:R-:W-:Y:S01]  /*28c00*/  SHF.R.U32.HI R21, RZ, 0x8, R152 ;  /* 0x00000008ff157819 */ /* 0x000fe20000011698 */
[----:B------:R-:W-:Y:S01]  /*28c10*/  ULDC UR8, c[0x0][0x248] ;  /* 0x0000920000087ab9 */ /* 0x000fe20000000800 */
[----:B------:R-:W-:Y:S01]  /*28c20*/  ULDC UR11, c[0x0][0x248] ;  /* 0x00009200000b7ab9 */ /* 0x000fe20000000800 */
        /* <DEDUP_REMOVED lines=35> */
[----:B--2---:R-:W-:-:S04]  /*28e60*/  LOP3.LUT R18, R51, 0xffff, RZ, 0xc0, !PT ;  /* 0x0000ffff33127812 */ /* 0x004fc800078ec0ff */
[----:B------:R-:W-:Y:S02]  /*28e70*/  PRMT R22, R18, 0x3340, R152 ;  /* 0x0000334012167816 */ /* 0x000fe40000000098 */
[----:B----4-:R-:W-:Y:S02]  /*28e80*/  LOP3.LUT R19, R49, 0xffff, RZ, 0xc0, !PT ;  /* 0x0000ffff31137812 */ /* 0x010fe400078ec0ff */
[----:B------:R-:W-:Y:S01]  /*28e90*/  SHF.R.U32.HI R20, RZ, 0x8, R18 ;  /* 0x00000008ff147819 */ /* 0x000fe20000011612 */
[----:B------:R0:W-:Y:S01]  /*28ea0*/  STL [R1+0x10ac], R22 ;  /* 0x0010ac1601007387 */ /* 0x0001e20000100800 */
[----:B------:R-:W-:Y:S02]  /*28eb0*/  SHF.R.U32.HI R18, RZ, 0x8, R19 ;  /* 0x00000008ff127819 */ /* 0x000fe40000011613 */
[----:B------:R-:W-:Y:S02]  /*28ec0*/  LOP3.LUT R20, R20, 0xffff, RZ, 0xc0, !PT ;  /* 0x0000ffff14147812 */ /* 0x000fe400078ec0ff */
[----:B------:R-:W-:-:S02]  /*28ed0*/  LOP3.LUT R18, R18, 0xffff, RZ, 0xc0, !PT ;  /* 0x0000ffff12127812 */ /* 0x000fc400078ec0ff */
[--C-:B0-----:R-:W-:Y:S02]  /*28ee0*/  PRMT R22, R19, 0x3340, R154.reuse ;  /* 0x0000334013167816 */ /* 0x101fe4000000009a */
[----:B------:R-:W-:-:S04]  /*28ef0*/  SHF.R.U32.HI R19, RZ, 0x8, R154 ;  /* 0x00000008ff137819 */ /* 0x000fc8000001169a */
[----:B------:R-:W-:Y:S02]  /*28f00*/  LOP3.LUT R19, R19, 0xffff, RZ, 0xc0, !PT ;  /* 0x0000ffff13137812 */ /* 0x000fe400078ec0ff */
[----:B------:R-:W-:Y:S02]  /*28f10*/  PRMT R20, R20, 0x3340, R21 ;  /* 0x0000334014147816 */ /* 0x000fe40000000015 */
[----:B------:R-:W-:Y:S01]  /*28f20*/  PRMT R18, R18, 0x3340, R19 ;  /* 0x0000334012127816 */ /* 0x000fe20000000013 */
[----:B------:R-:W-:Y:S01]  /*28f30*/  STL [R1+0x10a4], R22 ;  /* 0x0010a41601007387 */ /* 0x000fe20000100800 */
[----:B------:R-:W-:-:S03]  /*28f40*/  LOP3.LUT R19, R15, 0xffff, RZ, 0xc0, !PT ;  /* 0x0000ffff0f137812 */ /* 0x000fc600078ec0ff */
[----:B------:R0:W-:Y:S04]  /*28f50*/  STL [R1+0xeb4], R20 ;  /* 0x000eb41401007387 */ /* 0x0001e80000100800 */
[----:B------:R1:W-:Y:S04]  /*28f60*/  STL [R1+0xeb8], R18 ;  /* 0x000eb81201007387 */ /* 0x0003e80000100800 */
[----:B------:R-:W2:Y:S01]  /*28f70*/  LDL.LU R15, [R1+0x12a0] ;  /* 0x0012a000010f7983 */ /* 0x000ea20000300800 */
        /* <DEDUP_REMOVED lines=35> */
[----:B0-----:R-:W-:Y:S01]  /*291b0*/  LOP3.LUT R20, R2, 0xffff, RZ, 0xc0, !PT ;  /* 0x0000ffff02147812 */ /* 0x001fe200078ec0ff */
[----:B------:R-:W-:Y:S01]  /*291c0*/  ULDC UR8, c[0x0][0x248] ;  /* 0x0000920000087ab9 */ /* 0x000fe20000000800 */
        /* <DEDUP_REMOVED lines=15> */
[----:B-1----:R-:W-:Y:S01]  /*292c0*/  VIADD R18, R21, UR8 ;  /* 0x0000000815127c36 */ /* 0x002fe20008000000 */
[----:B------:R-:W-:-:S03]  /*292d0*/  ULDC UR8, c[0x0][0x248] ;  /* 0x0000920000087ab9 */ /* 0x000fc60000000800 */
[----:B------:R-:W-:Y:S01]  /*292e0*/  VIADD R250, R18, UR9 ;  /* 0x0000000912fa7c36 */ /* 0x000fe20008000000 */
[----:B------:R-:W-:Y:S01]  /*292f0*/  LOP3.LUT R52, R52, 0xffff, RZ, 0xc0, !PT ;  /* 0x0000ffff34347812 */ /* 0x000fe200078ec0ff */
[----:B------:R-:W-:Y:S02]  /*29300*/  ULDC UR9, c[0x0][0x248] ;  /* 0x0000920000097ab9 */ /* 0x000fe40000000800 */
[----:B------:R-:W-:Y:S01]  /*29310*/  VIADD R246, R250, UR5 ;  /* 0x00000005faf67c36 */ /* 0x000fe20008000000 */
[----:B------:R-:W-:-:S03]  /*29320*/  ULDC UR5, c[0x0][0x248] ;  /* 0x0000920000057ab9 */ /* 0x000fc60000000800 */
[----:B------:R-:W-:Y:S01]  /*29330*/  VIADD R242, R246, UR10 ;  /* 0x0000000af6f27c36 */ /* 0x000fe20008000000 */
[--C-:B------:R-:W-:Y:S01]  /*29340*/  PRMT R32, R19, 0x3340, R52.reuse ;  /* 0x0000334013207816 */ /* 0x100fe20000000034 */
[----:B------:R-:W-:Y:S02]  /*29350*/  ULDC UR10, c[0x0][0x248] ;  /* 0x00009200000a7ab9 */ /* 0x000fe40000000800 */
[----:B------:R-:W-:Y:S01]  /*29360*/  VIADD R238, R242, UR11 ;  /* 0x0000000bf2ee7c36 */ /* 0x000fe20008000000 */
[----:B------:R-:W-:Y:S01]  /*29370*/  LOP3.LUT R54, R54, 0xffff, RZ, 0xc0, !PT ;  /* 0x0000ffff36367812 */ /* 0x000fe200078ec0ff */
[----:B------:R0:W-:Y:S01]  /*29380*/  STL [R1+0x109c], R32 ;  /* 0x00109c2001007387 */ /* 0x0001e20000100800 */
[----:B------:R-:W-:Y:S01]  /*29390*/  SHF.R.U32.HI R24, RZ, 0x8, R19 ;  /* 0x00000008ff187819 */ /* 0x000fe20000011613 */
[----:B------:R-:W-:Y:S01]  /*293a0*/  VIADD R234, R238, UR8 ;  /* 0x00000008eeea7c36 */ /* 0x000fe20008000000 */
[----:B------:R-:W-:Y:S01]  /*293b0*/  SHF.R.U32.HI R28, RZ, 0x8, R52 ;  /* 0x00000008ff1c7819 */ /* 0x000fe20000011634 */
[----:B------:R-:W-:Y:S01]  /*293c0*/  ULDC UR8, c[0x0][0x248] ;  /* 0x0000920000087ab9 */ /* 0x000fe20000000800 */
[----:B------:R-:W-:Y:S01]  /*293d0*/  LOP3.LUT R166, R166, 0xffff, RZ, 0xc0, !PT ;  /* 0x0000ffffa6a67812 */ /* 0x000fe200078ec0ff */
[----:B------:R-:W-:Y:S01]  /*293e0*/  VIADD R230, R234, UR5 ;  /* 0x00000005eae67c36 */ /* 0x000fe20008000000 */
[----:B------:R-:W-:Y:S01]  /*293f0*/  ULDC UR5, c[0x0][0x248] ;  /* 0x0000920000057ab9 */ /* 0x000fe20000000800 */
[----:B------:R-:W-:Y:S01]  /*29400*/  SHF.R.U32.HI R19, RZ, 0x8, R20 ;  /* 0x00000008ff137819 */ /* 0x000fe20000011614 */
[----:B------:R-:W-:Y:S01]  /*29410*/  ULDC UR11, c[0x0][0x248] ;  /* 0x00009200000b7ab9 */ /* 0x000fe20000000800 */
[----:B------:R-:W-:Y:S01]  /*29420*/  VIADD R226, R230, UR5 ;  /* 0x00000005e6e27c36 */ /* 0x000fe20008000000 */
[--C-:B0-----:R-:W-:Y:S01]  /*29430*/  PRMT R32, R20, 0x3340, R54.reuse ;  /* 0x0000334014207816 */ /* 0x101fe20000000036 */
[----:B------:R-:W-:Y:S01]  /*29440*/  ULDC UR5, c[0x0][0x248] ;  /* 0x0000920000057ab9 */ /* 0x000fe20000000800 */
[----:B------:R-:W-:Y:S01]  /*29450*/  SHF.R.U32.HI R20, RZ, 0x8, R54 ;  /* 0x00000008ff147819 */ /* 0x000fe20000011636 */
[----:B------:R-:W-:Y:S01]  /*29460*/  VIADD R222, R226, UR8 ;  /* 0x00000008e2de7c36 */ /* 0x000fe20008000000 */
[----:B------:R-:W-:-:S02]  /*29470*/  LOP3.LUT R24, R24, 0xffff, RZ, 0xc0, !PT ;  /* 0x0000ffff18187812 */ /* 0x000fc400078ec0ff */
        /* <DEDUP_REMOVED lines=19> */
[----:B------:R-:W-:-:S02]  /*295b0*/  LOP3.LUT R160, R160, 0xffff, RZ, 0xc0, !PT ;  /* 0x0000ffffa0a07812 */ /* 0x000fc400078ec0ff */
[----:B0-----:R-:W-:Y:S01]  /*295c0*/  LOP3.LUT R19, R9, 0xffff, RZ, 0xc0, !PT ;  /* 0x0000ffff09137812 */ /* 0x001fe200078ec0ff */
[----:B------:R-:W-:Y:S01]  /*295d0*/  VIADD R202, R206, UR8 ;  /* 0x00000008ceca7c36 */ /* 0x000fe20008000000 */
[----:B------:R-:W4:Y:S01]  /*295e0*/  LDL.LU R9, [R1+0x1298] ;  /* 0x0012980001097983 */ /* 0x000f220000300800 */
[----:B------:R-:W-:Y:S01]  /*295f0*/  LOP3.LUT R28, R28, 0xffff, RZ, 0xc0, !PT ;  /* 0x0000ffff1c1c7812 */ /* 0x000fe200078ec0ff */
[----:B------:R-:W-:Y:S01]  /*29600*/  ULDC UR8, c[0x0][0x248] ;  /* 0x0000920000087ab9 */ /* 0x000fe20000000800 */
[----:B------:R-:W-:Y:S01]  /*29610*/  PRMT R32, R19, 0x3340, R166 ;  /* 0x0000334013207816 */ /* 0x000fe200000000a6 */
[----:B------:R-:W4:Y:S01]  /*29620*/  LDL.LU R14, [R1+0x1294] ;  /* 0x00129400010e7983 */ /* 0x000f220000300800 */
[----:B------:R-:W-:Y:S01]  /*29630*/  SHF.R.U32.HI R24, RZ, 0x8, R19 ;  /* 0x00000008ff187819 */ /* 0x000fe20000011613 */
[----:B------:R-:W-:Y:S01]  /*29640*/  VIADD R198, R202, UR5 ;  /* 0x00000005cac67c36 */ /* 0x000fe20008000000 */
[----:B------:R-:W-:Y:S01]  /*29650*/  SHF.R.U32.HI R19, RZ, 0x8, R20 ;  /* 0x00000008ff137819 */ /* 0x000fe20000011614 */
[----:B------:R0:W-:Y:S01]  /*29660*/  STL [R1+0x1098], R32 ;  /* 0x0010982001007387 */ /* 0x0001e20000100800 */
[----:B------:R-:W-:Y:S01]  /*29670*/  ULDC UR5, c[0x0][0x248] ;  /* 0x0000920000057ab9 */ /* 0x000fe20000000800 */
[----:B------:R-:W-:Y:S01]  /*29680*/  LOP3.LUT R24, R24, 0xffff, RZ, 0xc0, !PT ;  /* 0x0000ffff18187812 */ /* 0x000fe200078ec0ff */
[----:B------:R-:W-:Y:S01]  /*29690*/  VIADD R44, R198, UR5 ;  /* 0x00000005c62c7c36 */ /* 0x000fe20008000000 */
[----:B------:R-:W-:Y:S01]  /*296a0*/  LOP3.LUT R19, R19, 0xffff, RZ, 0xc0, !PT ;  /* 0x0000ffff13137812 */ /* 0x000fe200078ec0ff */
[----:B------:R-:W-:Y:S01]  /*296b0*/  ULDC UR5, c[0x0][0x248] ;  /* 0x0000920000057ab9 */ /* 0x000fe20000000800 */
[----:B------:R-:W-:Y:S01]  /*296c0*/  LOP3.LUT R162, R162, 0xffff, RZ, 0xc0, !PT ;  /* 0x0000ffffa2a27812 */ /* 0x000fe200078ec0ff */
[----:B------:R-:W-:Y:S01]  /*296d0*/  ULDC UR11, c[0x0][0x248] ;  /* 0x00009200000b7ab9 */ /* 0x000fe20000000800 */
[----:B0-----:R-:W-:-:S02]  /*296e0*/  PRMT R32, R20, 0x3340, R64 ;  /* 0x0000334014207816 */ /* 0x001fc40000000040 */
[----:B------:R-:W-:-:S04]  /*296f0*/  SHF.R.U32.HI R20, RZ, 0x8, R64 ;  /* 0x00000008ff147819 */ /* 0x000fc80000011640 */
[----:B------:R-:W-:Y:S01]  /*29700*/  LOP3.LUT R20, R20, 0xffff, RZ, 0xc0, !PT ;  /* 0x0000ffff14147812 */ /* 0x000fe200078ec0ff */
[----:B------:R-:W-:Y:S01]  /*29710*/  VIADD R40, R44, UR8 ;  /* 0x000000082c287c36 */ /* 0x000fe20008000000 */
[----:B------:R-:W-:Y:S01]  /*29720*/  PRMT R24, R24, 0x3340, R28 ;  /* 0x0000334018187816 */ /* 0x000fe2000000001c */
[----:B------:R0:W-:Y:S01]  /*29730*/  STL [R1+0x1090], R32 ;  /* 0x0010902001007387 */ /* 0x0001e20000100800 */
[----:B------:R-:W-:Y:S01]  /*29740*/  PRMT R19, R19, 0x3340, R20 ;  /* 0x0000334013137816 */ /* 0x000fe20000000014 */
[----:B------:R-:W-:Y:S01]  /*29750*/  VIADD R36, R40, UR9 ;  /* 0x0000000928247c36 */ /* 0x000fe20008000000 */
[----:B------:R-:W-:Y:S01]  /*29760*/  SHF.R.U32.HI R48, RZ, 0x8, R162 ;  /* 0x00000008ff307819 */ /* 0x000fe200000116a2 */
[----:B------:R-:W-:Y:S01]  /*29770*/  STL [R1+0xed0], R24 ;  /* 0x000ed01801007387 */ /* 0x000fe20000100800 */
[----:B------:R-:W-:Y:S01]  /*29780*/  LOP3.LUT R20, R13, 0xffff, RZ, 0xc0, !PT ;  /* 0x0000ffff0d147812 */ /* 0x000fe200078ec0ff */
[----:B------:R-:W-:Y:S01]  /*29790*/  ULDC UR8, c[0x0][0x248] ;  /* 0x0000920000087ab9 */ /* 0x000fe20000000800 */
[----:B------:R-:W-:Y:S01]  /*297a0*/  ULDC UR9, c[0x0][0x248] ;  /* 0x0000920000097ab9 */ /* 0x000fe20000000800 */
[----:B------:R3:W-:Y:S01]  /*297b0*/  STL [R1+0xed4], R19 ;  /* 0x000ed41301007387 */ /* 0x0007e20000100800 */
[----:B0-----:R-:W-:Y:S01]  /*297c0*/  VIADD R32, R36, UR5 ;  /* 0x0000000524207c36 */ /* 0x001fe20008000000 */
[----:B------:R-:W-:Y:S01]  /*297d0*/  LOP3.LUT R48, R48, 0xffff, RZ, 0xc0, !PT ;  /* 0x0000ffff30307812 */ /* 0x000fe200078ec0ff */
[----:B------:R-:W-:Y:S01]  /*297e0*/  ULDC UR5, c[0x0][0x248] ;  /* 0x0000920000057ab9 */ /* 0x000fe20000000800 */
[----:B---3--:R-:W-:Y:S01]  /*297f0*/  LOP3.LUT R19, R3, 0xffff, RZ, 0xc0, !PT ;  /* 0x0000ffff03137812 */ /* 0x008fe200078ec0ff */
[----:B------:R-:W-:Y:S01]  /*29800*/  VIADD R28, R32, UR10 ;  /* 0x0000000a201c7c36 */ /* 0x000fe20008000000 */
[----:B------:R-:W3:Y:S01]  /*29810*/  LDL.LU R3, [R1+0x1290] ;  /* 0x0012900001037983 */ /* 0x000ee20000300800 */
[----:B------:R-:W-:Y:S01]  /*29820*/  ULDC UR10, c[0x0][0x248] ;  /* 0x00009200000a7ab9 */ /* 0x000fe20000000800 */
[----:B------:R-:W-:-:S02]  /*29830*/  PRMT R24, R19, 0x3340, R160 ;  /* 0x0000334013187816 */ /* 0x000fc400000000a0 */
[----:B------:R-:W-:Y:S01]  /*29840*/  SHF.R.U32.HI R49, RZ, 0x8, R19 ;  /* 0x00000008ff317819 */ /* 0x000fe20000011613 */
[----:B------:R-:W3:Y:S01]  /*29850*/  LDL.LU R13, [R1+0x128c] ;  /* 0x00128c00010d7983 */ /* 0x000ee20000300800 */
[----:B------:R-:W-:Y:S02]  /*29860*/  SHF.R.U32.HI R19, RZ, 0x8, R20 ;  /* 0x00000008ff137819 */ /* 0x000fe40000011614 */
[----:B------:R-:W-:Y:S01]  /*29870*/  PRMT R20, R20, 0x3340, R162 ;  /* 0x0000334014147816 */ /* 0x000fe200000000a2 */
[----:B------:R0:W-:Y:S01]  /*29880*/  STL [R1+0x1088], R24 ;  /* 0x0010881801007387 */ /* 0x0001e20000100800 */
[----:B------:R-:W-:-:S03]  /*29890*/  LOP3.LUT R19, R19, 0xffff, RZ, 0xc0, !PT ;  /* 0x0000ffff13137812 */ /* 0x000fc600078ec0ff */
[----:B------:R1:W-:Y:S01]  /*298a0*/  STL [R1+0x1084], R20 ;  /* 0x0010841401007387 */ /* 0x0003e20000100800 */
[----:B0-----:R-:W-:Y:S01]  /*298b0*/  VIADD R24, R28, UR11 ;  /* 0x0000000b1c187c36 */ /* 0x001fe20008000000 */
[----:B------:R-:W-:Y:S01]  /*298c0*/  PRMT R48, R19, 0x3340, R48 ;  /* 0x0000334013307816 */ /* 0x000fe20000000030 */
[----:B------:R-:W-:Y:S02]  /*298d0*/  ULDC UR11, c[0x0][0x248] ;  /* 0x00009200000b7ab9 */ /* 0x000fe40000000800 */
[----:B-1----:R-:W-:Y:S01]  /*298e0*/  VIADD R20, R24, UR8 ;  /* 0x0000000818147c36 */ /* 0x002fe20008000000 */
        /* <DEDUP_REMOVED lines=12> */
[----:B------:R-:W-:Y:S01]  /*299b0*/  SHF.R.U32.HI R50, RZ, 0x8, R160 ;  /* 0x00000008ff327819 */ /* 0x000fe200000116a0 */
[----:B------:R-:W-:Y:S02]  /*299c0*/  ULDC UR10, c[0x0][0x248] ;  /* 0x00009200000a7ab9 */ /* 0x000fe40000000800 */
        /* <DEDUP_REMOVED lines=13> */
[----:B------:R-:W-:Y:S01]  /*29aa0*/  PRMT R49, R49, 0x3340, R50 ;  /* 0x0000334031317816 */ /* 0x000fe20000000032 */
[----:B------:R-:W-:Y:S02]  /*29ab0*/  ULDC UR9, c[0x0][0x248] ;  /* 0x0000920000097ab9 */ /* 0x000fe40000000800 */
[----:B------:R-:W-:Y:S01]  /*29ac0*/  VIADD R120, R121, UR5 ;  /* 0x0000000579787c36 */ /* 0x000fe20008000000 */
[----:B------:R-:W-:Y:S01]  /*29ad0*/  LOP3.LUT R156, R156, 0xffff, RZ, 0xc0, !PT ;  /* 0x0000ffff9c9c7812 */ /* 0x000fe200078ec0ff */
[----:B------:R-:W-:Y:S01]  /*29ae0*/  STL [R1+0xec8], R49 ;  /* 0x000ec83101007387 */ /* 0x000fe20000100800 */
[----:B------:R-:W-:Y:S01]  /*29af0*/  ULDC UR5, c[0x0][0x248] ;  /* 0x0000920000057ab9 */ /* 0x000fe20000000800 */
[----:B------:R-:W-:Y:S01]  /*29b00*/  VIADD R119, R120, UR10 ;  /* 0x0000000a78777c36 */ /* 0x000fe20008000000 */
[----:B------:R-:W-:Y:S01]  /*29b10*/  LOP3.LUT R158, R158, 0xffff, RZ, 0xc0, !PT ;  /* 0x0000ffff9e9e7812 */ /* 0x000fe200078ec0ff */
[----:B------:R2:W-:Y:S01]  /*29b20*/  STL [R1+0xecc], R48 ;  /* 0x000ecc3001007387 */ /* 0x0005e20000100800 */
[--C-:B------:R-:W-:Y:S01]  /*29b30*/  SHF.R.U32.HI R50, RZ, 0x8, R156.reuse ;  /* 0x00000008ff327819 */ /* 0x100fe2000001169c */
[----:B------:R-:W-:Y:S01]  /*29b40*/  VIADD R118, R119, UR11 ;  /* 0x0000000b77767c36 */ /* 0x000fe20008000000 */
[----:B------:R-:W-:Y:S01]  /*29b50*/  LOP3.LUT R56, R56, 0xffff, RZ, 0xc0, !PT ;  /* 0x0000ffff38387812 */ /* 0x000fe200078ec0ff */
[----:B------:R-:W-:Y:S01]  /*29b60*/  ULDC UR10, c[0x0][0x248] ;  /* 0x00009200000a7ab9 */ /* 0x000fe20000000800 */
[----:B--2---:R-:W-:Y:S01]  /*29b70*/  LOP3.LUT R48, R15, 0xffff, RZ, 0xc0, !PT ;  /* 0x0000ffff0f307812 */ /* 0x004fe200078ec0ff */
[----:B------:R-:W-:Y:S01]  /*29b80*/  VIADD R117, R118, UR8 ;  /* 0x0000000876757c36 */ /* 0x000fe20008000000 */
[----:B------:R-:W-:Y:S01]  /*29b90*/  LOP3.LUT R49, R16, 0xffff, RZ, 0xc0, !PT ;  /* 0x0000ffff10317812 */ /* 0x000fe200078ec0ff */
[----:B------:R-:W2:Y:S01]  /*29ba0*/  LDL.LU R15, [R1+0x1288] ;  /* 0x00128800010f7983 */ /* 0x000ea20000300800 */
[----:B------:R-:W-:Y:S01]  /*29bb0*/  PRMT R51, R48, 0x3340, R156 ;  /* 0x0000334030337816 */ /* 0x000fe2000000009c */
[----:B------:R-:W-:Y:S01]  /*29bc0*/  VIADD R116, R117, UR5 ;  /* 0x0000000575747c36 */ /* 0x000fe20008000000 */
[----:B------:R-:W-:Y:S01]  /*29bd0*/  ULDC UR5, c[0x0][0x248] ;  /* 0x0000920000057ab9 */ /* 0x000fe20000000800 */
[----:B------:R-:W2:Y:S01]  /*29be0*/  LDL.LU R16, [R1+0x1284] ;  /* 0x0012840001107983 */ /* 0x000ea20000300800 */
[----:B------:R-:W-:Y:S01]  /*29bf0*/  ULDC UR8, c[0x0][0x248] ;  /* 0x0000920000087ab9 */ /* 0x000fe20000000800 */
[----:B------:R-:W-:Y:S01]  /*29c00*/  VIADD R115, R116, UR5 ;  /* 0x0000000574737c36 */ /* 0x000fe20008000000 */
[----:B------:R-:W-:Y:S01]  /*29c10*/  SHF.R.U32.HI R252, RZ, 0x8, R48 ;  /* 0x00000008fffc7819 */ /* 0x000fe20000011630 */
[----:B------:R0:W-:Y:S01]  /*29c20*/  STL [R1+0x1070], R51 ;  /* 0x0010703301007387 */ /* 0x0001e20000100800 */
[----:B------:R-:W-:Y:S01]  /*29c30*/  SHF.R.U32.HI R48, RZ, 0x8, R49 ;  /* 0x00000008ff307819 */ /* 0x000fe20000011631 */
[----:B------:R-:W-:Y:S01]  /*29c40*/  VIADD R114, R115, UR8 ;  /* 0x0000000873727c36 */ /* 0x000fe20008000000 */
[----:B------:R-:W-:Y:S01]  /*29c50*/  ULDC UR5, c[0x0][0x248] ;  /* 0x0000920000057ab9 */ /* 0x000fe20000000800 */
[----:B------:R-:W-:Y:S01]  /*29c60*/  LOP3.LUT R252, R252, 0xffff, RZ, 0xc0, !PT ;  /* 0x0000fffffcfc7812 */ /* 0x000fe200078ec0ff */
[----:B------:R-:W-:Y:S01]  /*29c70*/  ULDC UR11, c[0x0][0x248] ;  /* 0x00009200000b7ab9 */ /* 0x000fe20000000800 */
[----:B------:R-:W-:Y:S01]  /*29c80*/  VIADD R113, R114, UR9 ;  /* 0x0000000972717c36 */ /* 0x000fe20008000000 */
[--C-:B0-----:R-:W-:Y:S01]  /*29c90*/  PRMT R51, R49, 0x3340, R158.reuse ;  /* 0x0000334031337816 */ /* 0x101fe2000000009e */
[----:B------:R-:W-:Y:S01]  /*29ca0*/  ULDC UR8, c[0x0][0x248] ;  /* 0x0000920000087ab9 */ /* 0x000fe20000000800 */
[----:B------:R-:W-:-:S02]  /*29cb0*/  SHF.R.U32.HI R49, RZ, 0x8, R158 ;  /* 0x00000008ff317819 */ /* 0x000fc4000001169e */
[----:B------:R-:W-:Y:S01]  /*29cc0*/  LOP3.LUT R48, R48, 0xffff, RZ, 0xc0, !PT ;  /* 0x0000ffff30307812 */ /* 0x000fe200078ec0ff */
[----:B------:R-:W-:Y:S01]  /*29cd0*/  ULDC UR9, c[0x0][0x248] ;  /* 0x0000920000097ab9 */ /* 0x000fe20000000800 */
[----:B------:R-:W-:Y:S01]  /*29ce0*/  LOP3.LUT R49, R49, 0xffff, RZ, 0xc0, !PT ;  /* 0x0000ffff31317812 */ /* 0x000fe200078ec0ff */
[----:B------:R-:W-:Y:S01]  /*29cf0*/  VIADD R112, R113, UR5 ;  /* 0x0000000571707c36 */ /* 0x000fe20008000000 */
[----:B------:R-:W-:Y:S01]  /*29d00*/  LOP3.LUT R50, R50, 0xffff, RZ, 0xc0, !PT ;  /* 0x0000ffff32327812 */ /* 0x000fe200078ec0ff */
[----:B------:R-:W-:Y:S01]  /*29d10*/  STL [R1+0x106c], R51 ;  /* 0x00106c3301007387 */ /* 0x000fe20000100800 */
[----:B------:R-:W-:Y:S01]  /*29d20*/  PRMT R48, R48, 0x3340, R49 ;  /* 0x0000334030307816 */ /* 0x000fe20000000031 */
[----:B------:R-:W-:Y:S01]  /*29d30*/  ULDC UR5, c[0x0][0x248] ;  /* 0x0000920000057ab9 */ /* 0x000fe20000000800 */
[----:B------:R-:W-:Y:S01]  /*29d40*/  LOP3.LUT R49, R17, 0xffff, RZ, 0xc0, !PT ;  /* 0x0000ffff11317812 */ /* 0x000fe200078ec0ff */
[----:B------:R-:W-:Y:S01]  /*29d50*/  VIADD R111, R112, UR10 ;  /* 0x0000000a706f7c36 */ /* 0x000fe20008000000 */
[----:B------:R-:W-:Y:S01]  /*29d60*/  PRMT R252, R252, 0x3340, R50 ;  /* 0x00003340fcfc7816 */ /* 0x000fe20000000032 */
[----:B------:R0:W-:Y:S01]  /*29d70*/  STL [R1+0xe88], R48 ;  /* 0x000e883001007387 */ /* 0x0001e20000100800 */
[----:B------:R-:W-:Y:S01]  /*29d80*/  PRMT R50, R49, 0x3340, R56 ;  /* 0x0000334031327816 */ /* 0x000fe20000000038 */
[----:B------:R-:W-:Y:S01]  /*29d90*/  VIADD R110, R111, UR11 ;  /* 0x0000000b6f6e7c36 */ /* 0x000fe20008000000 */
[----:B------:R-:W-:Y:S01]  /*29da0*/  LOP3.LUT R58, R58, 0xffff, RZ, 0xc0, !PT ;  /* 0x0000ffff3a3a7812 */ /* 0x000fe200078ec0ff */
[----:B------:R-:W2:Y:S01]  /*29db0*/  LDL.LU R17, [R1+0x1280] ;  /* 0x0012800001117983 */ /* 0x000ea20000300800 */
[----:B------:R-:W-:Y:S01]  /*29dc0*/  SHF.R.U32.HI R158, RZ, 0x8, R49 ;  /* 0x00000008ff9e7819 */ /* 0x000fe20000011631 */
[----:B------:R-:W-:Y:S01]  /*29dd0*/  VIADD R109, R110, UR8 ;  /* 0x000000086e6d7c36 */ /* 0x000fe20008000000 */
[----:B------:R-:W-:Y:S01]  /*29de0*/  F2FP.SATFINITE.E4M3.F32.PACK_AB_MERGE_C R27, R107, R106, RZ ;  /* 0x0000006a6b1b723e */ /* 0x000fe200048070ff */
[----:B------:R-:W-:Y:S01]  /*29df0*/  ULDC UR8, c[0x0][0x248] ;  /* 0x0000920000087ab9 */ /* 0x000fe20000000800 */
[----:B------:R-:W-:Y:S01]  /*29e00*/  LOP3.LUT R60, R60, 0xffff, RZ, 0xc0, !PT ;  /* 0x0000ffff3c3c7812 */ /* 0x000fe200078ec0ff */
[----:B------:R-:W-:Y:S01]  /*29e10*/  ULDC UR10, c[0x0][0x248] ;  /* 0x00009200000a7ab9 */ /* 0x000fe20000000800 */
[----:B0-----:R-:W-:Y:S01]  /*29e20*/  LOP3.LUT R48, R12, 0xffff, RZ, 0xc0, !PT ;  /* 0x0000ffff0c307812 */ /* 0x001fe200078ec0ff */
[----:B------:R-:W-:Y:S01]  /*29e30*/  ULDC UR11, c[0x0][0x248] ;  /* 0x00009200000b7ab9 */ /* 0x000fe20000000800 */
[----:B------:R-:W2:Y:S02]  /*29e40*/  LDL.LU R12, [R1+0x127c] ;  /* 0x00127c00010c7983 */ /* 0x000ea40000300800 */
[----:B------:R-:W-:-:S02]  /*29e50*/  SHF.R.U32.HI R166, RZ, 0x8, R48 ;  /* 0x00000008ffa67819 */ /* 0x000fc40000011630 */
[----:B------:R0:W-:Y:S01]  /*29e60*/  STL [R1+0x105c], R50 ;  /* 0x00105c3201007387 */ /* 0x0001e20000100800 */
[----:B------:R-:W-:Y:S01]  /*29e70*/  VIADD R108, R109, UR5 ;  /* 0x000000056d6c7c36 */ /* 0x000fe20008000000 */
[----:B------:R-:W-:Y:S01]  /*29e80*/  LOP3.LUT R166, R166, 0xffff, RZ, 0xc0, !PT ;  /* 0x0000ffffa6a67812 */ /* 0x000fe200078ec0ff */
[----:B------:R-:W-:Y:S01]  /*29e90*/  ULDC UR5, c[0x0][0x248] ;  /* 0x0000920000057ab9 */ /* 0x000fe20000000800 */
[--C-:B0-----:R-:W-:Y:S02]  /*29ea0*/  PRMT R50, R48, 0x3340, R58.reuse ;  /* 0x0000334030327816 */ /* 0x101fe4000000003a */
[----:B------:R-:W-:Y:S01]  /*29eb0*/  SHF.R.U32.HI R48, RZ, 0x8, R58 ;  /* 0x00000008ff307819 */ /* 0x000fe2000001163a */
[----:B------:R-:W-:Y:S01]  /*29ec0*/  VIADD R107, R108, UR5 ;  /* 0x000000056c6b7c36 */ /* 0x000fe20008000000 */
[----:B------:R-:W-:Y:S02]  /*29ed0*/  SHF.R.U32.HI R49, RZ, 0x8, R56 ;  /* 0x00000008ff317819 */ /* 0x000fe40000011638 */
[----:B------:R-:W-:-:S02]  /*29ee0*/  LOP3.LUT R158, R158, 0xffff, RZ, 0xc0, !PT ;  /* 0x0000ffff9e9e7812 */ /* 0x000fc400078ec0ff */
[----:B------:R-:W-:Y:S01]  /*29ef0*/  LOP3.LUT R48, R48, 0xffff, RZ, 0xc0, !PT ;  /* 0x0000ffff30307812 */ /* 0x000fe200078ec0ff */
[----:B------:R-:W-:Y:S01]  /*29f00*/  VIADD R106, R107, UR8 ;  /* 0x000000086b6a7c36 */ /* 0x000fe20008000000 */
[----:B------:R-:W-:Y:S01]  /*29f10*/  LOP3.LUT R49, R49, 0xffff, RZ, 0xc0, !PT ;  /* 0x0000ffff31317812 */ /* 0x000fe200078ec0ff */
[----:B------:R0:W-:Y:S01]  /*29f20*/  STL [R1+0x1050], R50 ;  /* 0x0010503201007387 */ /* 0x0001e20000100800 */
[----:B------:R-:W-:Y:S01]  /*29f30*/  PRMT R166, R166, 0x3340, R48 ;  /* 0x00003340a6a67816 */ /* 0x000fe20000000030 */
[----:B------:R-:W-:Y:S01]  /*29f40*/  ULDC UR5, c[0x0][0x248] ;  /* 0x0000920000057ab9 */ /* 0x000fe20000000800 */
[----:B------:R-:W-:Y:S01]  /*29f50*/  LOP3.LUT R48, R10, 0xffff, RZ, 0xc0, !PT ;  /* 0x0000ffff0a307812 */ /* 0x000fe200078ec0ff */
[----:B------:R-:W-:Y:S01]  /*29f60*/  VIADD R105, R106, UR9 ;  /* 0x000000096a697c36 */ /* 0x000fe20008000000 */
[----:B------:R-:W-:Y:S01]  /*29f70*/  PRMT R158, R158, 0x3340, R49 ;  /* 0x000033409e9e7816 */ /* 0x000fe20000000031 */
[----:B------:R-:W2:Y:S01]  /*29f80*/  LDL.LU R10, [R1+0x1278] ;  /* 0x00127800010a7983 */ /* 0x000ea20000300800 */
[----:B------:R-:W-:Y:S01]  /*29f90*/  PRMT R52, R48, 0x3340, R60 ;  /* 0x0000334030347816 */ /* 0x000fe2000000003c */
[----:B------:R-:W-:Y:S01]  /*29fa0*/  ULDC UR8, c[0x0][0x248] ;  /* 0x0000920000087ab9 */ /* 0x000fe20000000800 */
[----:B------:R-:W-:Y:S01]  /*29fb0*/  LOP3.LUT R49, R11, 0xffff, RZ, 0xc0, !PT ;  /* 0x0000ffff0b317812 */ /* 0x000fe200078ec0ff */
[----:B------:R-:W-:Y:S01]  /*29fc0*/  ULDC UR9, c[0x0][0x248] ;  /* 0x0000920000097ab9 */ /* 0x000fe20000000800 */
[----:B------:R-:W-:Y:S01]  /*29fd0*/  LOP3.LUT R62, R62, 0xffff, RZ, 0xc0, !PT ;  /* 0x0000ffff3e3e7812 */ /* 0x000fe200078ec0ff */
[----:B------:R-:W2:Y:S01]  /*29fe0*/  LDL.LU R11, [R1+0x1274] ;  /* 0x00127400010b7983 */ /* 0x000ea20000300800 */
[----:B0-----:R-:W-:Y:S01]  /*29ff0*/  SHF.R.U32.HI R50, RZ, 0x8, R48 ;  /* 0x00000008ff327819 */ /* 0x001fe20000011630 */
[----:B------:R-:W-:Y:S01]  /*2a000*/  VIADD R104, R105, UR5 ;  /* 0x0000000569687c36 */ /* 0x000fe20008000000 */
[----:B------:R-:W-:Y:S01]  /*2a010*/  SHF.R.U32.HI R51, RZ, 0x8, R60 ;  /* 0x00000008ff337819 */ /* 0x000fe2000001163c */
[----:B------:R0:W-:Y:S01]  /*2a020*/  STL [R1+0x1054], R52 ;  /* 0x0010543401007387 */ /* 0x0001e20000100800 */
[----:B------:R-:W-:Y:S01]  /*2a030*/  SHF.R.U32.HI R48, RZ, 0x8, R49 ;  /* 0x00000008ff307819 */ /* 0x000fe20000011631 */
[----:B------:R-:W-:Y:S01]  /*2a040*/  VIADD R103, R104, UR10 ;  /* 0x0000000a68677c36 */ /* 0x000fe20008000000 */
[----:B------:R-:W-:Y:S01]  /*2a050*/  LOP3.LUT R50, R50, 0xffff, RZ, 0xc0, !PT ;  /* 0x0000ffff32327812 */ /* 0x000fe200078ec0ff */
[----:B------:R-:W-:Y:S01]  /*2a060*/  ULDC UR5, c[0x0][0x248] ;  /* 0x0000920000057ab9 */ /* 0x000fe20000000800 */
[----:B------:R-:W-:-:S02]  /*2a070*/  LOP3.LUT R51, R51, 0xffff, RZ, 0xc0, !PT ;  /* 0x0000ffff33337812 */ /* 0x000fc400078ec0ff */
[--C-:B0-----:R-:W-:Y:S01]  /*2a080*/  PRMT R52, R49, 0x3340, R62.reuse ;  /* 0x0000334031347816 */ /* 0x101fe2000000003e */
[----:B------:R-:W-:Y:S01]  /*2a090*/  ULDC UR10, c[0x0][0x248] ;  /* 0x00009200000a7ab9 */ /* 0x000fe20000000800 */
[----:B------:R-:W-:Y:S02]  /*2a0a0*/  SHF.R.U32.HI R49, RZ, 0x8, R62 ;  /* 0x00000008ff317819 */ /* 0x000fe4000001163e */
[----:B------:R-:W-:Y:S02]  /*2a0b0*/  LOP3.LUT R48, R48, 0xffff, RZ, 0xc0, !PT ;  /* 0x0000ffff30307812 */ /* 0x000fe400078ec0ff */
[----:B------:R-:W-:Y:S01]  /*2a0c0*/  LOP3.LUT R49, R49, 0xffff, RZ, 0xc0, !PT ;  /* 0x0000ffff31317812 */ /* 0x000fe200078ec0ff */
[----:B------:R-:W-:Y:S01]  /*2a0d0*/  VIADD R102, R103, UR11 ;  /* 0x0000000b67667c36 */ /* 0x000fe20008000000 */
[----:B------:R-:W-:Y:S01]  /*2a0e0*/  PRMT R50, R50, 0x3340, R51 ;  /* 0x0000334032327816 */ /* 0x000fe20000000033 */
[----:B------:R-:W-:Y:S01]  /*2a0f0*/  STL [R1+0x104c], R52 ;  /* 0x00104c3401007387 */ /* 0x000fe20000100800 */
[----:B------:R-:W-:Y:S01]  /*2a100*/  PRMT R48, R48, 0x3340, R49 ;  /* 0x0000334030307816 */ /* 0x000fe20000000031 */
[----:B------:R-:W-:Y:S01]  /*2a110*/  VIADD R101, R102, UR8 ;  /* 0x0000000866657c36 */ /* 0x000fe20008000000 */
[----:B------:R-:W-:Y:S01]  /*2a120*/  LOP3.LUT R66, R66, 0xffff, RZ, 0xc0, !PT ;  /* 0x0000ffff42427812 */ /* 0x000fe200078ec0ff */
[----:B------:R-:W-:Y:S01]  /*2a130*/  STL [R1+0xea0], R50 ;  /* 0x000ea03201007387 */ /* 0x000fe20000100800 */
[----:B------:R-:W-:Y:S01]  /*2a140*/  F2FP.SATFINITE.E4M3.F32.PACK_AB_MERGE_C R25, R99, R98, RZ ;  /* 0x000000626319723e */ /* 0x000fe200048070ff */
[----:B------:R-:W-:Y:S01]  /*2a150*/  VIADD R100, R101, UR5 ;  /* 0x0000000565647c36 */ /* 0x000fe20008000000 */
[----:B------:R-:W-:Y:S01]  /*2a160*/  ULDC UR5, c[0x0][0x248] ;  /* 0x0000920000057ab9 */ /* 0x000fe20000000800 */
[----:B------:R0:W-:Y:S01]  /*2a170*/  STL [R1+0xea4], R48 ;  /* 0x000ea43001007387 */ /* 0x0001e20000100800 */
[----:B------:R-:W-:Y:S01]  /*2a180*/  LOP3.LUT R49, R5, 0xffff, RZ, 0xc0, !PT ;  /* 0x0000ffff05317812 */ /* 0x000fe200078ec0ff */
[----:B------:R-:W-:Y:S01]  /*2a190*/  VIADD R99, R100, UR5 ;  /* 0x0000000564637c36 */ /* 0x000fe20008000000 */
[----:B------:R-:W-:Y:S01]  /*2a1a0*/  LOP3.LUT R74, R74, 0xffff, RZ, 0xc0, !PT ;  /* 0x0000ffff4a4a7812 */ /* 0x000fe200078ec0ff */
[----:B------:R-:W-:Y:S01]  /*2a1b0*/  ULDC UR8, c[0x0][0x248] ;  /* 0x0000920000087ab9 */ /* 0x000fe20000000800 */
[--C-:B------:R-:W-:Y:S01]  /*2a1c0*/  SHF.R.U32.HI R51, RZ, 0x8, R66.reuse ;  /* 0x00000008ff337819 */ /* 0x100fe20000011642 */
[----:B------:R-:W-:Y:S01]  /*2a1d0*/  ULDC UR11, c[0x0][0x248] ;  /* 0x00009200000b7ab9 */ /* 0x000fe20000000800 */
[----:B0-----:R-:W-:Y:S01]  /*2a1e0*/  LOP3.LUT R48, R4, 0xffff, RZ, 0xc0, !PT ;  /* 0x0000ffff04307812 */ /* 0x001fe200078ec0ff */
[----:B------:R-:W-:Y:S01]  /*2a1f0*/  ULDC UR5, c[0x0][0x248] ;  /* 0x0000920000057ab9 */ /* 0x000fe20000000800 */
[----:B------:R-:W2:Y:S02]  /*2a200*/  LDL.LU R4, [R1+0x1270] ;  /* 0x0012700001047983 */ /* 0x000ea40000300800 */
[----:B------:R-:W-:Y:S01]  /*2a210*/  PRMT R52, R48, 0x3340, R66 ;  /* 0x0000334030347816 */ /* 0x000fe20000000042 */
[----:B------:R-:W-:Y:S01]  /*2a220*/  VIADD R98, R99, UR8 ;  /* 0x0000000863627c36 */ /* 0x000fe20008000000 */
[----:B------:R-:W2:Y:S01]  /*2a230*/  LDL.LU R5, [R1+0x126c] ;  /* 0x00126c0001057983 */ /* 0x000ea20000300800 */
[----:B------:R-:W-:Y:S01]  /*2a240*/  SHF.R.U32.HI R50, RZ, 0x8, R48 ;  /* 0x00000008ff327819 */ /* 0x000fe20000011630 */
[----:B------:R-:W-:Y:S01]  /*2a250*/  ULDC UR8, c[0x0][0x248] ;  /* 0x0000920000087ab9 */ /* 0x000fe20000000800 */
[----:B------:R-:W-:Y:S01]  /*2a260*/  SHF.R.U32.HI R48, RZ, 0x8, R49 ;  /* 0x00000008ff307819 */ /* 0x000fe20000011631 */
[----:B------:R0:W-:Y:S01]  /*2a270*/  STL [R1+0x1044], R52 ;  /* 0x0010443401007387 */ /* 0x0001e20000100800 */
[----:B------:R-:W-:Y:S01]  /*2a280*/  VIADD R97, R98, UR9 ;  /* 0x0000000962617c36 */ /* 0x000fe20008000000 */
[----:B------:R-:W-:Y:S01]  /*2a290*/  LOP3.LUT R50, R50, 0xffff, RZ, 0xc0, !PT ;  /* 0x0000ffff32327812 */ /* 0x000fe200078ec0ff */
[----:B------:R-:W-:Y:S01]  /*2a2a0*/  ULDC UR9, c[0x0][0x248] ;  /* 0x0000920000097ab9 */ /* 0x000fe20000000800 */
[----:B------:R-:W-:-:S02]  /*2a2b0*/  LOP3.LUT R51, R51, 0xffff, RZ, 0xc0, !PT ;  /* 0x0000ffff33337812 */ /* 0x000fc400078ec0ff */
[--C-:B0-----:R-:W-:Y:S02]  /*2a2c0*/  PRMT R52, R49, 0x3340, R74.reuse ;  /* 0x0000334031347816 */ /* 0x101fe4000000004a */
        /* <DEDUP_REMOVED lines=12> */
[----:B------:R-:W-:Y:S01]  /*2a390*/  LOP3.LUT R49, R7, 0xffff, RZ, 0xc0, !PT ;  /* 0x0000ffff07317812 */ /* 0x000fe200078ec0ff */
[----:B------:R0:W-:Y:S01]  /*2a3a0*/  STL [R1+0xed8], R48 ;  /* 0x000ed83001007387 */ /* 0x0001e20000100800 */
[----:B------:R-:W-:Y:S01]  /*2a3b0*/  LOP3.LUT R90, R90, 0xffff, RZ, 0xc0, !PT ;  /* 0x0000ffff5a5a7812 */ /* 0x000fe200078ec0ff */
[----:B------:R-:W-:Y:S01]  /*2a3c0*/  VIADD R93, R94, UR8 ;  /* 0x000000085e5d7c36 */ /* 0x000fe20008000000 */
[----:B------:R-:W-:Y:S01]  /*2a3d0*/  ULDC UR5, c[0x0][0x248] ;  /* 0x0000920000057ab9 */ /* 0x000fe20000000800 */
[--C-:B------:R-:W-:Y:S01]  /*2a3e0*/  SHF.R.U32.HI R51, RZ, 0x8, R82.reuse ;  /* 0x00000008ff337819 */ /* 0x100fe20000011652 */
[----:B------:R-:W-:Y:S01]  /*2a3f0*/  ULDC UR8, c[0x0][0x248] ;  /* 0x0000920000087ab9 */ /* 0x000fe20000000800 */
[----:B------:R-:W-:Y:S01]  /*2a400*/  LOP3.LUT R25, R25, 0xffff, RZ, 0xc0, !PT ;  /* 0x0000ffff19197812 */ /* 0x000fe200078ec0ff */
[----:B------:R-:W-:Y:S01]  /*2a410*/  ULDC UR10, c[0x0][0x248] ;  /* 0x00009200000a7ab9 */ /* 0x000fe20000000800 */
[----:B------:R-:W-:Y:S01]  /*2a420*/  LOP3.LUT R27, R27, 0xffff, RZ, 0xc0, !PT ;  /* 0x0000ffff1b1b7812 */ /* 0x000fe200078ec0ff */
[----:B------:R-:W-:Y:S01]  /*2a430*/  ULDC UR11, c[0x0][0x248] ;  /* 0x00009200000b7ab9 */ /* 0x000fe20000000800 */
[----:B0-----:R-:W-:Y:S01]  /*2a440*/  LOP3.LUT R48, R6, 0xffff, RZ, 0xc0, !PT ;  /* 0x0000ffff06307812 */ /* 0x001fe200078ec0ff */
[----:B------:R-:W-:Y:S01]  /*2a450*/  VIADD R92, R93, UR5 ;  /* 0x000000055d5c7c36 */ /* 0x000fe20008000000 */
[----:B------:R-:W2:Y:S01]  /*2a460*/  LDL.LU R6, [R1+0x1268] ;  /* 0x0012680001067983 */ /* 0x000ea20000300800 */
[----:B------:R-:W-:Y:S01]  /*2a470*/  ULDC UR5, c[0x0][0x248] ;  /* 0x0000920000057ab9 */ /* 0x000fe20000000800 */
[----:B------:R-:W-:-:S02]  /*2a480*/  PRMT R52, R48, 0x3340, R82 ;  /* 0x0000334030347816 */ /* 0x000fc40000000052 */
[----:B------:R-:W2:Y:S01]  /*2a490*/  LDL.LU R7, [R1+0x1264] ;  /* 0x0012640001077983 */ /* 0x000ea20000300800 */
[----:B------:R-:W-:Y:S02]  /*2a4a0*/  SHF.R.U32.HI R50, RZ, 0x8, R48 ;  /* 0x00000008ff327819 */ /* 0x000fe40000011630 */
[----:B------:R-:W-:Y:S01]  /*2a4b0*/  SHF.R.U32.HI R48, RZ, 0x8, R49 ;  /* 0x00000008ff307819 */ /* 0x000fe20000011631 */
[----:B------:R0:W-:Y:S01]  /*2a4c0*/  STL [R1+0x1060], R52 ;  /* 0x0010603401007387 */ /* 0x0001e20000100800 */
[----:B------:R-:W-:Y:S01]  /*2a4d0*/  VIADD R91, R92, UR5 ;  /* 0x000000055c5b7c36 */ /* 0x000fe20008000000 */
[----:B------:R-:W-:Y:S01]  /*2a4e0*/  LOP3.LUT R50, R50, 0xffff, RZ, 0xc0, !PT ;  /* 0x0000ffff32327812 */ /* 0x000fe200078ec0ff */
[----:B------:R-:W-:Y:S01]  /*2a4f0*/  ULDC UR5, c[0x0][0x248] ;  /* 0x0000920000057ab9 */ /* 0x000fe20000000800 */
[----:B------:R-:W-:Y:S02]  /*2a500*/  LOP3.LUT R51, R51, 0xffff, RZ, 0xc0, !PT ;  /* 0x0000ffff33337812 */ /* 0x000fe400078ec0ff */
[----:B0-----:R-:W-:-:S02]  /*2a510*/  PRMT R52, R49, 0x3340, R90 ;  /* 0x0000334031347816 */ /* 0x001fc4000000005a */
[----:B------:R-:W-:Y:S01]  /*2a520*/  SHF.R.U32.HI R49, RZ, 0x8, R90 ;  /* 0x00000008ff317819 */ /* 0x000fe2000001165a */
[----:B------:R-:W-:Y:S01]  /*2a530*/  VIADD R90, R91, UR8 ;  /* 0x000000085b5a7c36 */ /* 0x000fe20008000000 */
[----:B------:R-:W-:Y:S02]  /*2a540*/  LOP3.LUT R48, R48, 0xffff, RZ, 0xc0, !PT ;  /* 0x0000ffff30307812 */ /* 0x000fe400078ec0ff */
[----:B------:R-:W-:Y:S02]  /*2a550*/  PRMT R50, R50, 0x3340, R51 ;  /* 0x0000334032327816 */ /* 0x000fe40000000033 */
[----:B------:R-:W-:Y:S01]  /*2a560*/  LOP3.LUT R49, R49, 0xffff, RZ, 0xc0, !PT ;  /* 0x0000ffff31317812 */ /* 0x000fe200078ec0ff */
[----:B------:R-:W-:Y:S01]  /*2a570*/  VIADD R89, R90, UR9 ;  /* 0x000000095a597c36 */ /* 0x000fe20008000000 */
[----:B------:R0:W-:Y:S01]  /*2a580*/  STL [R1+0x1074], R52 ;  /* 0x0010743401007387 */ /* 0x0001e20000100800 */
[----:B------:R-:W1:Y:S01]  /*2a590*/  LDC R51, c[0x0][0x244] ;  /* 0x00009100ff337b82 */ /* 0x000e620000000800 */
[----:B------:R-:W-:Y:S01]  /*2a5a0*/  PRMT R48, R48, 0x3340, R49 ;  /* 0x0000334030307816 */ /* 0x000fe20000000031 */
[----:B------:R-:W-:Y:S01]  /*2a5b0*/  VIADD R88, R89, UR5 ;  /* 0x0000000559587c36 */ /* 0x000fe20008000000 */
[----:B------:R4:W-:Y:S01]  /*2a5c0*/  STL [R1+0xf00], R50 ;  /* 0x000f003201007387 */ /* 0x0009e20000100800 */
[----:B------:R-:W-:Y:S01]  /*2a5d0*/  LOP3.LUT R49, R8, 0xffff, RZ, 0xc0, !PT ;  /* 0x0000ffff08317812 */ /* 0x000fe200078ec0ff */
[----:B------:R-:W-:Y:S01]  /*2a5e0*/  ULDC UR8, c[0x0][0x248] ;  /* 0x0000920000087ab9 */ /* 0x000fe20000000800 */
[----:B------:R-:W-:Y:S01]  /*2a5f0*/  ULDC UR5, c[0x0][0x248] ;  /* 0x0000920000057ab9 */ /* 0x000fe20000000800 */
[----:B------:R3:W-:Y:S01]  /*2a600*/  STL [R1+0xf34], R48 ;  /* 0x000f343001007387 */ /* 0x0007e20000100800 */
[----:B------:R-:W-:Y:S01]  /*2a610*/  VIADD R87, R88, UR10 ;  /* 0x0000000a58577c36 */ /* 0x000fe20008000000 */
[----:B0-----:R-:W-:-:S02]  /*2a620*/  PRMT R52, R49, 0x3340, R25 ;  /* 0x0000334031347816 */ /* 0x001fc40000000019 */
[----:B------:R-:W2:Y:S01]  /*2a630*/  LDL.LU R8, [R1+0x1260] ;  /* 0x0012600001087983 */ /* 0x000ea20000300800 */
[----:B----4-:R-:W-:Y:S02]  /*2a640*/  SHF.R.U32.HI R50, RZ, 0x8, R49 ;  /* 0x00000008ff327819 */ /* 0x010fe40000011631 */
[----:B---3--:R-:W-:Y:S02]  /*2a650*/  LOP3.LUT R48, R190, 0xffff, RZ, 0xc0, !PT ;  /* 0x0000ffffbe307812 */ /* 0x008fe400078ec0ff */
[----:B------:R-:W-:Y:S01]  /*2a660*/  SHF.R.U32.HI R49, RZ, 0x8, R25 ;  /* 0x00000008ff317819 */ /* 0x000fe20000011619 */
[----:B------:R-:W-:Y:S01]  /*2a670*/  VIADD R86, R87, UR11 ;  /* 0x0000000b57567c36 */ /* 0x000fe20008000000 */
[----:B------:R-:W-:Y:S01]  /*2a680*/  SHF.R.U32.HI R25, RZ, 0x8, R48 ;  /* 0x00000008ff197819 */ /* 0x000fe20000011630 */
[----:B------:R-:W3:Y:S01]  /*2a690*/  LDL.LU R190, [R1+0x125c] ;  /* 0x00125c0001be7983 */ /* 0x000ee20000300800 */
[----:B------:R-:W-:Y:S01]  /*2a6a0*/  PRMT R48, R48, 0x3340, R27 ;  /* 0x0000334030307816 */ /* 0x000fe2000000001b */
[----:B------:R-:W-:Y:S01]  /*2a6b0*/  VIADD R85, R86, UR8 ;  /* 0x0000000856557c36 */ /* 0x000fe20008000000 */
[----:B------:R-:W-:Y:S01]  /*2a6c0*/  LOP3.LUT R49, R49, 0xffff, RZ, 0xc0, !PT ;  /* 0x0000ffff31317812 */ /* 0x000fe200078ec0ff */
[----:B------:R-:W-:Y:S01]  /*2a6d0*/  STL [R1+0x1078], R52 ;  /* 0x0010783401007387 */ /* 0x000fe20000100800 */
[----:B------:R-:W-:Y:S01]  /*2a6e0*/  ULDC UR8, c[0x0][0x248] ;  /* 0x0000920000087ab9 */ /* 0x000fe20000000800 */
[----:B------:R-:W-:-:S02]  /*2a6f0*/  ULDC.64 UR10, c[0x0][0x220] ;  /* 0x00008800000a7ab9 */ /* 0x000fc40000000a00 */
[----:B------:R0:W-:Y:S01]  /*2a700*/  STL [R1+0x1080], R48 ;  /* 0x0010803001007387 */ /* 0x0001e20000100800 */
[----:B------:R-:W-:Y:S01]  /*2a710*/  VIADD R84, R85, UR5 ;  /* 0x0000000555547c36 */ /* 0x000fe20008000000 */
[----:B------:R-:W-:Y:S01]  /*2a720*/  ULDC UR5, c[0x0][0x244] ;  /* 0x0000910000057ab9 */ /* 0x000fe20000000800 */
[----:B0-----:R-:W-:-:S04]  /*2a730*/  LOP3.LUT R48, R50, 0xffff, RZ, 0xc0, !PT ;  /* 0x0000ffff32307812 */ /* 0x001fc800078ec0ff */
[----:B------:R-:W-:Y:S01]  /*2a740*/  PRMT R48, R48, 0x3340, R49 ;  /* 0x0000334030307816 */ /* 0x000fe20000000031 */
[----:B------:R-:W-:Y:S01]  /*2a750*/  VIADD R83, R84, UR8 ;  /* 0x0000000854537c36 */ /* 0x000fe20008000000 */
[----:B------:R-:W-:Y:S01]  /*2a760*/  ULDC UR8, c[0x0][0x248] ;  /* 0x0000920000087ab9 */ /* 0x000fe20000000800 */
[----:B------:R-:W-:Y:S02]  /*2a770*/  SHF.R.U32.HI R27, RZ, 0x8, R27 ;  /* 0x00000008ff1b7819 */ /* 0x000fe4000001161b */
[----:B------:R0:W-:Y:S01]  /*2a780*/  STL [R1+0xf38], R48 ;  /* 0x000f383001007387 */ /* 0x0001e20000100800 */
[----:B------:R-:W-:Y:S01]  /*2a790*/  VIADD R82, R83, UR8 ;  /* 0x0000000853527c36 */ /* 0x000fe20008000000 */
[----:B------:R-:W-:Y:S01]  /*2a7a0*/  ULDC.64 UR8, c[0x0][0x220] ;  /* 0x0000880000087ab9 */ /* 0x000fe20000000a00 */
[----:B------:R-:W-:Y:S02]  /*2a7b0*/  LOP3.LUT R25, R25, 0xffff, RZ, 0xc0, !PT ;  /* 0x0000ffff19197812 */ /* 0x000fe400078ec0ff */
[----:B------:R-:W-:Y:S01]  /*2a7c0*/  LOP3.LUT R27, R27, 0xffff, RZ, 0xc0, !PT ;  /* 0x0000ffff1b1b7812 */ /* 0x000fe200078ec0ff */
[----:B0-----:R-:W-:-:S03]  /*2a7d0*/  IMAD R48, R2, UR5, RZ ;  /* 0x0000000502307c24 */ /* 0x001fc6000f8e02ff */
[----:B------:R-:W-:Y:S01]  /*2a7e0*/  PRMT R25, R25, 0x3340, R27 ;  /* 0x0000334019197816 */ /* 0x000fe2000000001b */
[----:B------:R-:W-:Y:S01]  /*2a7f0*/  ULDC UR5, c[0x0][0x248] ;  /* 0x0000920000057ab9 */ /* 0x000fe20000000800 */
[----:B-1----:R-:W-:Y:S01]  /*2a800*/  IMAD R49, R51, 0x80, R48 ;  /* 0x0000008033317824 */ /* 0x002fe200078e0230 */
[C---:B------:R-:W-:Y:S02]  /*2a810*/  IADD3 R53, P3, R48.reuse, UR8, RZ ;  /* 0x0000000830357c10 */ /* 0x040fe4000ff7e0ff */
[----:B------:R-:W-:Y:S01]  /*2a820*/  SHF.R.S32.HI R154, RZ, 0x1f, R43 ;  /* 0x0000001fff9a7819 */ /* 0x000fe2000001142b */
[----:B------:R0:W-:Y:S01]  /*2a830*/  STL [R1+0xf50], R25 ;  /* 0x000f501901007387 */ /* 0x0001e20000100800 */
[----:B------:R-:W-:Y:S02]  /*2a840*/  LEA.HI.X.SX32 R48, R48, UR9, 0x1, P3 ;  /* 0x0000000930307c11 */ /* 0x000fe400098f0eff */
[----:B------:R-:W-:Y:S02]  /*2a850*/  SHF.R.S32.HI R152, RZ, 0x1f, R47 ;  /* 0x0000001fff987819 */ /* 0x000fe4000001142f */
[----:B------:R-:W-:Y:S01]  /*2a860*/  SHF.R.S32.HI R27, RZ, 0x1f, R132 ;  /* 0x0000001fff1b7819 */ /* 0x000fe20000011484 */
[----:B------:R-:W-:Y:S01]  /*2a870*/  VIADD R81, R82, UR5 ;  /* 0x0000000552517c36 */ /* 0x000fe20008000000 */
[----:B------:R-:W-:Y:S01]  /*2a880*/  IADD3 R52, P4, R49, UR10, RZ ;  /* 0x0000000a31347c10 */ /* 0x000fe2000ff9e0ff */
[----:B------:R-:W-:Y:S01]  /*2a890*/  ULDC UR5, c[0x0][0x248] ;  /* 0x0000920000057ab9 */ /* 0x000fe20000000800 */
[-C--:B------:R-:W-:Y:S01]  /*2a8a0*/  IADD3 R240, P3, R43, R53.reuse, RZ ;  /* 0x000000352bf07210 */ /* 0x080fe20007f7e0ff */
[----:B------:R-:W-:Y:S01]  /*2a8b0*/  ULDC UR8, c[0x0][0x248] ;  /* 0x0000920000087ab9 */ /* 0x000fe20000000800 */
[----:B------:R-:W-:Y:S01]  /*2a8c0*/  LEA.HI.X.SX32 R49, R49, UR11, 0x1, P4 ;  /* 0x0000000b31317c11 */ /* 0x000fe2000a0f0eff */
[----:B------:R-:W-:Y:S01]  /*2a8d0*/  ULDC UR9, c[0x0][0x248] ;  /* 0x0000920000097ab9 */ /* 0x000fe20000000800 */
[----:B0-----:R-:W-:Y:S01]  /*2a8e0*/  SHF.R.S32.HI R25, RZ, 0x1f, R45 ;  /* 0x0000001fff197819 */ /* 0x001fe2000001142d */
[----:B------:R-:W-:Y:S01]  /*2a8f0*/  IMAD.X R241, R154, 0x1, R48, P3 ;  /* 0x000000019af17824 */ /* 0x000fe200018e0630 */
[----:B------:R-:W-:Y:S01]  /*2a900*/  IADD3 R236, P4, R45, R53, RZ ;  /* 0x000000352dec7210 */ /* 0x000fe20007f9e0ff */
[----:B------:R-:W-:Y:S01]  /*2a910*/  ULDC UR10, c[0x0][0x248] ;  /* 0x00009200000a7ab9 */ /* 0x000fe20000000800 */
[----:B------:R-:W-:-:S02]  /*2a920*/  IADD3 R244, P5, R43, R52, RZ ;  /* 0x000000342bf47210 */ /* 0x000fc40007fbe0ff */
[----:B------:R-:W-:Y:S01]  /*2a930*/  IADD3 R248, P6, R47, R53, RZ ;  /* 0x000000352ff87210 */ /* 0x000fe20007fde0ff */
[--C-:B------:R-:W-:Y:S01]  /*2a940*/  IMAD.X R237, R25, 0x1, R48.reuse, P4 ;  /* 0x0000000119ed7824 */ /* 0x100fe200020e0630 */
[----:B------:R0:W-:Y:S01]  /*2a950*/  STL.64 [R1+0xe60], R240 ;  /* 0x000e60f001007387 */ /* 0x0001e20000100a00 */
[----:B------:R-:W-:Y:S01]  /*2a960*/  IMAD.X R245, R154, 0x1, R49, P5 ;  /* 0x000000019af57824 */ /* 0x000fe200028e0631 */
[----:B------:R-:W-:Y:S01]  /*2a970*/  ULDC UR11, c[0x0][0x248] ;  /* 0x00009200000b7ab9 */ /* 0x000fe20000000800 */
[----:B------:R-:W-:Y:S01]  /*2a980*/  IMAD.X R249, R152, 0x1, R48, P6 ;  /* 0x0000000198f97824 */ /* 0x000fe200030e0630 */
[----:B------:R1:W-:Y:S01]  /*2a990*/  STL.64 [R1+0xe58], R236 ;  /* 0x000e58ec01007387 */ /* 0x0003e20000100a00 */
[----:B0-----:R-:W-:-:S03]  /*2a9a0*/  IADD3 R240, P3, R45, R52, RZ ;  /* 0x000000342df07210 */ /* 0x001fc60007f7e0ff */
[----:B------:R0:W-:Y:S01]  /*2a9b0*/  STL.64 [R1+0xe40], R244 ;  /* 0x000e40f401007387 */ /* 0x0001e20000100a00 */
[-C--:B-1----:R-:W-:Y:S01]  /*2a9c0*/  IADD3 R236, P4, R47, R52.reuse, RZ ;  /* 0x000000342fec7210 */ /* 0x082fe20007f9e0ff */
[--C-:B------:R-:W-:Y:S02]  /*2a9d0*/  IMAD.X R241, R25, 0x1, R49.reuse, P3 ;  /* 0x0000000119f17824 */ /* 0x100fe400018e0631 */
[----:B------:R-:W-:Y:S02]  /*2a9e0*/  STL.64 [R1+0xe50], R248 ;  /* 0x000e50f801007387 */ /* 0x000fe40000100a00 */
[----:B------:R-:W-:Y:S02]  /*2a9f0*/  IMAD.X R237, R152, 0x1, R49, P4 ;  /* 0x0000000198ed7824 */ /* 0x000fe400020e0631 */
[----:B------:R1:W-:Y:S01]  /*2aa00*/  STL.64 [R1+0xe38], R240 ;  /* 0x000e38f001007387 */ /* 0x0003e20000100a00 */
[----:B------:R-:W-:Y:S02]  /*2aa10*/  SHF.R.S32.HI R25, RZ, 0x1f, R133 ;  /* 0x0000001fff197819 */ /* 0x000fe40000011485 */
[C---:B0-----:R-:W-:Y:S01]  /*2aa20*/  IADD3 R244, P5, R132.reuse, R53, RZ ;  /* 0x0000003584f47210 */ /* 0x041fe20007fbe0ff */
[----:B------:R0:W-:Y:S01]  /*2aa30*/  STL.64 [R1+0xe30], R236 ;  /* 0x000e30ec01007387 */ /* 0x0001e20000100a00 */
[----:B-1----:R-:W-:-:S03]  /*2aa40*/  IADD3 R240, P3, R132, R52, RZ ;  /* 0x0000003484f07210 */ /* 0x002fc60007f7e0ff */
[----:B------:R-:W-:Y:S01]  /*2aa50*/  IMAD.X R245, R27, 0x1, R48, P5 ;  /* 0x000000011bf57824 */ /* 0x000fe200028e0630 */
[----:B0-----:R-:W-:Y:S01]  /*2aa60*/  IADD3 R236, P4, R133, R53, RZ ;  /* 0x0000003585ec7210 */ /* 0x001fe20007f9e0ff */
[----:B------:R-:W-:Y:S01]  /*2aa70*/  IMAD.X R241, R27, 0x1, R49, P3 ;  /* 0x000000011bf17824 */ /* 0x000fe200018e0631 */
[----:B------:R-:W-:-:S03]  /*2aa80*/  IADD3 R132, P3, R133, R52, RZ ;  /* 0x0000003485847210 */ /* 0x000fc60007f7e0ff */
[C---:B------:R-:W-:Y:S02]  /*2aa90*/  IMAD.X R237, R25.reuse, 0x1, R48, P4 ;  /* 0x0000000119ed7824 */ /* 0x040fe400020e0630 */
[----:B------:R-:W-:Y:S01]  /*2aaa0*/  IMAD.X R133, R25, 0x1, R49, P3 ;  /* 0x0000000119857824 */ /* 0x000fe200018e0631 */
[----:B------:R-:W-:Y:S01]  /*2aab0*/  STL.64 [R1+0xe28], R244 ;  /* 0x000e28f401007387 */ /* 0x000fe20000100a00 */
[----:B------:R-:W-:-:S03]  /*2aac0*/  SHF.R.S32.HI R27, RZ, 0x1f, R134 ;  /* 0x0000001fff1b7819 */ /* 0x000fc60000011486 */
[----:B------:R-:W-:Y:S04]  /*2aad0*/  STL.64 [R1+0xe20], R240 ;  /* 0x000e20f001007387 */ /* 0x000fe80000100a00 */
[----:B------:R-:W-:Y:S04]  /*2aae0*/  STL.64 [R1+0xe18], R236 ;  /* 0x000e18ec01007387 */ /* 0x000fe80000100a00 */
[----:B------:R0:W-:Y:S01]  /*2aaf0*/  STL.64 [R1+0xe10], R132 ;  /* 0x000e108401007387 */ /* 0x0001e20000100a00 */
[----:B------:R-:W-:Y:S02]  /*2ab00*/  SHF.R.S32.HI R25, RZ, 0x1f, R135 ;  /* 0x0000001fff197819 */ /* 0x000fe40000011487 */
[----:B0-----:R-:W-:-:S05]  /*2ab10*/  IADD3 R132, P3, R134, R52, RZ ;  /* 0x0000003486847210 */ /* 0x001fca0007f7e0ff */
[--C-:B------:R-:W-:Y:S01]  /*2ab20*/  IMAD.X R133, R27, 0x1, R49.reuse, P3 ;  /* 0x000000011b857824 */ /* 0x100fe200018e0631 */
[-C--:B------:R-:W-:Y:S02]  /*2ab30*/  IADD3 R240, P4, R134, R53.reuse, RZ ;  /* 0x0000003586f07210 */ /* 0x080fe40007f9e0ff */
[----:B------:R-:W-:Y:S02]  /*2ab40*/  IADD3 R236, P5, R135, R53, RZ ;  /* 0x0000003587ec7210 */ /* 0x000fe40007fbe0ff */
[----:B------:R0:W-:Y:S01]  /*2ab50*/  STL.64 [R1+0xe00], R132 ;  /* 0x000e008401007387 */ /* 0x0001e20000100a00 */
[--C-:B------:R-:W-:Y:S02]  /*2ab60*/  IMAD.X R241, R27, 0x1, R48.reuse, P4 ;  /* 0x000000011bf17824 */ /* 0x100fe400020e0630 */
[----:B------:R-:W-:Y:S01]  /*2ab70*/  IMAD.X R237, R25, 0x1, R48, P5 ;  /* 0x0000000119ed7824 */ /* 0x000fe200028e0630 */
[----:B0-----:R-:W-:Y:S02]  /*2ab80*/  IADD3 R132, P3, R135, R52, RZ ;  /* 0x0000003487847210 */ /* 0x001fe40007f7e0ff */
[----:B------:R-:W-:Y:S03]  /*2ab90*/  STL.64 [R1+0xe08], R240 ;  /* 0x000e08f001007387 */ /* 0x000fe60000100a00 */
[----:B------:R-:W-:Y:S01]  /*2aba0*/  IMAD.X R133, R25, 0x1, R49, P3 ;  /* 0x0000000119857824 */ /* 0x000fe200018e0631 */
[----:B------:R-:W-:Y:S01]  /*2abb0*/  STL.64 [R1+0xdf8], R236 ;  /* 0x000df8ec01007387 */ /* 0x000fe20000100a00 */
[----:B------:R-:W-:-:S03]  /*2abc0*/  SHF.R.S32.HI R27, RZ, 0x1f, R136 ;  /* 0x0000001fff1b7819 */ /* 0x000fc60000011488 */
        /* <DEDUP_REMOVED lines=15> */
[C---:B------:R-:W-:Y:S02]  /*2acc0*/  IADD3 R136, P4, R138.reuse, R53, RZ ;  /* 0x000000358a887210 */ /* 0x040fe40007f9e0ff */
[----:B0-----:R-:W-:-:S05]  /*2acd0*/  IADD3 R132, P3, R138, R52, RZ ;  /* 0x000000348a847210 */ /* 0x001fca0007f7e0ff */
[----:B------:R-:W-:Y:S01]  /*2ace0*/  IMAD.X R133, R27, 0x1, R49, P3 ;  /* 0x000000011b857824 */ /* 0x000fe200018e0631 */
[----:B------:R-:W-:Y:S02]  /*2acf0*/  SHF.R.S32.HI R25, RZ, 0x1f, R139 ;  /* 0x0000001fff197819 */ /* 0x000fe4000001148b */
[----:B------:R-:W-:Y:S02]  /*2ad00*/  IADD3 R134, P5, R139, R53, RZ ;  /* 0x000000358b867210 */ /* 0x000fe40007fbe0ff */
[----:B------:R0:W-:Y:S01]  /*2ad10*/  STL.64 [R1+0xdc0], R132 ;  /* 0x000dc08401007387 */ /* 0x0001e20000100a00 */
[--C-:B------:R-:W-:Y:S02]  /*2ad20*/  IMAD.X R137, R27, 0x1, R48.reuse, P4 ;  /* 0x000000011b897824 */ /* 0x100fe400020e0630 */
[----:B------:R-:W-:Y:S01]  /*2ad30*/  IMAD.X R135, R25, 0x1, R48, P5 ;  /* 0x0000000119877824 */ /* 0x000fe200028e0630 */
[----:B0-----:R-:W-:Y:S02]  /*2ad40*/  IADD3 R132, P3, R139, R52, RZ ;  /* 0x000000348b847210 */ /* 0x001fe40007f7e0ff */
[----:B------:R0:W-:Y:S03]  /*2ad50*/  STL.64 [R1+0xdc8], R136 ;  /* 0x000dc88801007387 */ /* 0x0001e60000100a00 */
[----:B------:R-:W-:Y:S01]  /*2ad60*/  IMAD.X R133, R25, 0x1, R49, P3 ;  /* 0x0000000119857824 */ /* 0x000fe200018e0631 */
[----:B------:R-:W-:Y:S01]  /*2ad70*/  STL.64 [R1+0xdb8], R134 ;  /* 0x000db88601007387 */ /* 0x000fe20000100a00 */
[----:B------:R-:W-:-:S03]  /*2ad80*/  SHF.R.S32.HI R27, RZ, 0x1f, R140 ;  /* 0x0000001fff1b7819 */ /* 0x000fc6000001148c */
[----:B------:R1:W-:Y:S01]  /*2ad90*/  STL.64 [R1+0xdb0], R132 ;  /* 0x000db08401007387 */ /* 0x0003e20000100a00 */
[----:B------:R-:W-:Y:S02]  /*2ada0*/  SHF.R.S32.HI R25, RZ, 0x1f, R141 ;  /* 0x0000001fff197819 */ /* 0x000fe4000001148d */
[C---:B0-----:R-:W-:Y:S02]  /*2adb0*/  IADD3 R136, P4, R140.reuse, R53, RZ ;  /* 0x000000358c887210 */ /* 0x041fe40007f9e0ff */
[----:B-1----:R-:W-:-:S05]  /*2adc0*/  IADD3 R132, P3, R140, R52, RZ ;  /* 0x000000348c847210 */ /* 0x002fca0007f7e0ff */
[----:B------:R-:W-:Y:S01]  /*2add0*/  IMAD.X R133, R27, 0x1, R49, P3 ;  /* 0x000000011b857824 */ /* 0x000fe200018e0631 */
[----:B------:R-:W-:-:S04]  /*2ade0*/  IADD3 R134, P5, R141, R53, RZ ;  /* 0x000000358d867210 */ /* 0x000fc80007fbe0ff */
        /* <DEDUP_REMOVED lines=184> */
[C---:B------:R-:W-:Y:S01]  /*2b970*/  IMAD.X R135, R25.reuse, 0x1, R48, P5 ;  /* 0x0000000119877824 */ /* 0x040fe200028e0630 */
        /* <DEDUP_REMOVED lines=287> */
[CC--:B0-----:R-:W-:Y:S02]  /*2cb70*/  IADD3 R136, P4, R227.reuse, R53.reuse, RZ ;  /* 0x00000035e3887210 */ /* 0x0c1fe40007f9e0ff */
[----:B-1----:R-:W-:Y:S02]  /*2cb80*/  IADD3 R132, P3, R227, R52, RZ ;  /* 0x00000034e3847210 */ /* 0x002fe40007f7e0ff */
[----:B------:R-:W-:-:S03]  /*2cb90*/  IADD3 R134, P5, R231, R53, RZ ;  /* 0x00000035e7867210 */ /* 0x000fc60007fbe0ff */
[C---:B------:R-:W-:Y:S02]  /*2cba0*/  IMAD.X R133, R27.reuse, 0x1, R49, P3 ;  /* 0x000000011b857824 */ /* 0x040fe400018e0631 */
[--C-:B------:R-:W-:Y:S02]  /*2cbb0*/  IMAD.X R137, R27, 0x1, R48.reuse, P4 ;  /* 0x000000011b897824 */ /* 0x100fe400020e0630 */
[----:B------:R-:W-:Y:S01]  /*2cbc0*/  IMAD.X R135, R25, 0x1, R48, P5 ;  /* 0x0000000119877824 */ /* 0x000fe200028e0630 */
[----:B------:R0:W-:Y:S01]  /*2cbd0*/  STL.64 [R1+0x960], R132 ;  /* 0x0009608401007387 */ /* 0x0001e20000100a00 */
[----:B------:R-:W-:-:S03]  /*2cbe0*/  SHF.R.S32.HI R27, RZ, 0x1f, R228 ;  /* 0x0000001fff1b7819 */ /* 0x000fc600000114e4 */
[----:B------:R-:W-:Y:S01]  /*2cbf0*/  STL.64 [R1+0x968], R136 ;  /* 0x0009688801007387 */ /* 0x000fe20000100a00 */
[----:B0-----:R-:W-:-:S03]  /*2cc00*/  IADD3 R132, P3, R231, R52, RZ ;  /* 0x00000034e7847210 */ /* 0x001fc60007f7e0ff */
[----:B------:R0:W-:Y:S02]  /*2cc10*/  STL.64 [R1+0x958], R134 ;  /* 0x0009588601007387 */ /* 0x0001e40000100a00 */
[----:B------:R-:W-:Y:S01]  /*2cc20*/  IMAD.X R133, R25, 0x1, R49, P3 ;  /* 0x0000000119857824 */ /* 0x000fe200018e0631 */
[----:B0-----:R-:W-:-:S04]  /*2cc30*/  IADD3 R134, P3, R228, R52, RZ ;  /* 0x00000034e4867210 */ /* 0x001fc80007f7e0ff */
[----:B------:R0:W-:Y:S01]  /*2cc40*/  STL.64 [R1+0x950], R132 ;  /* 0x0009508401007387 */ /* 0x0001e20000100a00 */
[----:B------:R-:W-:Y:S01]  /*2cc50*/  IMAD.X R135, R27, 0x1, R49, P3 ;  /* 0x000000011b877824 */ /* 0x000fe200018e0631 */
[-C--:B------:R-:W-:Y:S02]  /*2cc60*/  IADD3 R136, P4, R228, R53.reuse, RZ ;  /* 0x00000035e4887210 */ /* 0x080fe40007f9e0ff */
[----:B------:R-:W-:Y:S02]  /*2cc70*/  SHF.R.S32.HI R25, RZ, 0x1f, R235 ;  /* 0x0000001fff197819 */ /* 0x000fe400000114eb */
[----:B------:R1:W-:Y:S01]  /*2cc80*/  STL.64 [R1+0x940], R134 ;  /* 0x0009408601007387 */ /* 0x0003e20000100a00 */
[----:B0-----:R-:W-:Y:S01]  /*2cc90*/  IADD3 R132, P5, R235, R53, RZ ;  /* 0x00000035eb847210 */ /* 0x001fe20007fbe0ff */
[--C-:B------:R-:W-:Y:S01]  /*2cca0*/  IMAD.X R137, R27, 0x1, R48.reuse, P4 ;  /* 0x000000011b897824 */ /* 0x100fe200020e0630 */
[----:B------:R-:W-:Y:S02]  /*2ccb0*/  SHF.R.S32.HI R27, RZ, 0x1f, R233 ;  /* 0x0000001fff1b7819 */ /* 0x000fe400000114e9 */
[----:B-1----:R-:W-:Y:S01]  /*2ccc0*/  IADD3 R134, P3, R235, R52, RZ ;  /* 0x00000034eb867210 */ /* 0x002fe20007f7e0ff */
[----:B------:R-:W-:-:S04]  /*2ccd0*/  IMAD.X R133, R25, 0x1, R48, P5 ;  /* 0x0000000119857824 */ /* 0x000fc800028e0630 */
[----:B------:R-:W-:Y:S01]  /*2cce0*/  IMAD.X R135, R25, 0x1, R49, P3 ;  /* 0x0000000119877824 */ /* 0x000fe200018e0631 */
[----:B------:R-:W-:Y:S01]  /*2ccf0*/  IADD3 R196, P3, R233, R52, RZ ;  /* 0x00000034e9c47210 */ /* 0x000fe20007f7e0ff */
[----:B------:R-:W-:Y:S01]  /*2cd00*/  STL.64 [R1+0x948], R136 ;  /* 0x0009488801007387 */ /* 0x000fe20000100a00 */
[----:B------:R-:W-:-:S03]  /*2cd10*/  SHF.R.S32.HI R25, RZ, 0x1f, R221 ;  /* 0x0000001fff197819 */ /* 0x000fc600000114dd */
[----:B------:R0:W-:Y:S01]  /*2cd20*/  STL.64 [R1+0x938], R132 ;  /* 0x0009388401007387 */ /* 0x0001e20000100a00 */
[----:B------:R-:W-:Y:S01]  /*2cd30*/  IMAD.X R197, R27, 0x1, R49, P3 ;  /* 0x000000011bc57824 */ /* 0x000fe200018e0631 */
[C---:B------:R-:W-:Y:S02]  /*2cd40*/  IADD3 R192, P3, R221.reuse, R52, RZ ;  /* 0x00000034ddc07210 */ /* 0x040fe40007f7e0ff */
[----:B------:R-:W-:-:S03]  /*2cd50*/  IADD3 R194, P5, R221, R53, RZ ;  /* 0x00000035ddc27210 */ /* 0x000fc60007fbe0ff */
[----:B------:R-:W-:Y:S01]  /*2cd60*/  IMAD.X R193, R25, 0x1, R49, P3 ;  /* 0x0000000119c17824 */ /* 0x000fe200018e0631 */
[----:B0-----:R-:W-:Y:S02]  /*2cd70*/  IADD3 R132, P4, R233, R53, RZ ;  /* 0x00000035e9847210 */ /* 0x001fe40007f9e0ff */
[----:B------:R-:W-:-:S03]  /*2cd80*/  IADD3 R186, P3, R170, R52, RZ ;  /* 0x00000034aaba7210 */ /* 0x000fc60007f7e0ff */
[----:B------:R-:W-:Y:S01]  /*2cd90*/  IMAD.X R133, R27, 0x1, R48, P4 ;  /* 0x000000011b857824 */ /* 0x000fe200020e0630 */
[----:B------:R-:W-:Y:S01]  /*2cda0*/  SHF.R.S32.HI R27, RZ, 0x1f, R170 ;  /* 0x0000001fff1b7819 */ /* 0x000fe200000114aa */
[----:B------:R-:W-:Y:S01]  /*2cdb0*/  IMAD.X R195, R25, 0x1, R48, P5 ;  /* 0x0000000119c37824 */ /* 0x000fe200028e0630 */
[-C--:B------:R-:W-:Y:S02]  /*2cdc0*/  IADD3 R188, P4, R170, R53.reuse, RZ ;  /* 0x00000035aabc7210 */ /* 0x080fe40007f9e0ff */
[----:B------:R-:W-:Y:S01]  /*2cdd0*/  SHF.R.S32.HI R25, RZ, 0x1f, R168 ;  /* 0x0000001fff197819 */ /* 0x000fe200000114a8 */
[C-C-:B------:R-:W-:Y:S01]  /*2cde0*/  IMAD.X R187, R27.reuse, 0x1, R49.reuse, P3 ;  /* 0x000000011bbb7824 */ /* 0x140fe200018e0631 */
[----:B------:R-:W-:Y:S01]  /*2cdf0*/  IADD3 R182, P3, R168, R52, RZ ;  /* 0x00000034a8b67210 */ /* 0x000fe20007f7e0ff */
[----:B------:R-:W-:Y:S01]  /*2ce00*/  IMAD.X R189, R27, 0x1, R48, P4 ;  /* 0x000000011bbd7824 */ /* 0x000fe200020e0630 */
[----:B------:R-:W-:Y:S02]  /*2ce10*/  SHF.R.S32.HI R27, RZ, 0x1f, R178 ;  /* 0x0000001fff1b7819 */ /* 0x000fe400000114b2 */
[-C--:B------:R-:W-:Y:S01]  /*2ce20*/  IADD3 R180, P4, R178, R53.reuse, RZ ;  /* 0x00000035b2b47210 */ /* 0x080fe20007f9e0ff */
[----:B------:R-:W-:Y:S01]  /*2ce30*/  IMAD.X R183, R25, 0x1, R49, P3 ;  /* 0x0000000119b77824 */ /* 0x000fe200018e0631 */
[----:B------:R-:W-:-:S02]  /*2ce40*/  IADD3 R184, P5, R168, R53, RZ ;  /* 0x00000035a8b87210 */ /* 0x000fc40007fbe0ff */
[-C--:B------:R-:W-:Y:S01]  /*2ce50*/  IADD3 R178, P3, R178, R52.reuse, RZ ;  /* 0x00000034b2b27210 */ /* 0x080fe20007f7e0ff */
[----:B------:R0:W-:Y:S02]  /*2ce60*/  STL.64 [R1+0x930], R134 ;  /* 0x0009308601007387 */ /* 0x0001e40000100a00 */
[----:B------:R-:W-:Y:S01]  /*2ce70*/  IMAD.X R185, R25, 0x1, R48, P5 ;  /* 0x0000000119b97824 */ /* 0x000fe200028e0630 */
[----:B------:R-:W-:Y:S01]  /*2ce80*/  SHF.R.S32.HI R25, RZ, 0x1f, R46 ;  /* 0x0000001fff197819 */ /* 0x000fe2000001142e */
[C---:B------:R-:W-:Y:S01]  /*2ce90*/  IMAD.X R179, R27.reuse, 0x1, R49, P3 ;  /* 0x000000011bb37824 */ /* 0x040fe200018e0631 */
[----:B------:R1:W-:Y:S01]  /*2cea0*/  STL.64 [R1+0x928], R132 ;  /* 0x0009288401007387 */ /* 0x0003e20000100a00 */
[----:B------:R-:W-:Y:S01]  /*2ceb0*/  IMAD.X R181, R27, 0x1, R48, P4 ;  /* 0x000000011bb57824 */ /* 0x000fe200020e0630 */
[----:B------:R-:W-:Y:S02]  /*2cec0*/  SHF.R.S32.HI R27, RZ, 0x1f, R42 ;  /* 0x0000001fff1b7819 */ /* 0x000fe4000001142a */
[----:B0-----:R-:W-:-:S02]  /*2ced0*/  IADD3 R134, P3, R46, R52, RZ ;  /* 0x000000342e867210 */ /* 0x001fc40007f7e0ff */
[-C--:B------:R-:W-:Y:S02]  /*2cee0*/  IADD3 R176, P5, R46, R53.reuse, RZ ;  /* 0x000000352eb07210 */ /* 0x080fe40007fbe0ff */
[CC--:B-1----:R-:W-:Y:S01]  /*2cef0*/  IADD3 R132, P4, R42.reuse, R53.reuse, RZ ;  /* 0x000000352a847210 */ /* 0x0c2fe20007f9e0ff */
[C---:B------:R-:W-:Y:S01]  /*2cf00*/  IMAD.X R135, R25.reuse, 0x1, R49, P3 ;  /* 0x0000000119877824 */ /* 0x040fe200018e0631 */
[----:B------:R-:W-:Y:S01]  /*2cf10*/  IADD3 R42, P3, R42, R52, RZ ;  /* 0x000000342a2a7210 */ /* 0x000fe20007f7e0ff */
[--C-:B------:R-:W-:Y:S01]  /*2cf20*/  IMAD.X R177, R25, 0x1, R48.reuse, P5 ;  /* 0x0000000119b17824 */ /* 0x100fe200028e0630 */
[----:B------:R-:W-:Y:S02]  /*2cf30*/  SHF.R.S32.HI R25, RZ, 0x1f, R41 ;  /* 0x0000001fff197819 */ /* 0x000fe40000011429 */
[----:B------:R-:W-:Y:S01]  /*2cf40*/  IADD3 R46, P5, R41, R53, RZ ;  /* 0x00000035292e7210 */ /* 0x000fe20007fbe0ff */
[C---:B------:R-:W-:Y:S01]  /*2cf50*/  IMAD.X R43, R27.reuse, 0x1, R49, P3 ;  /* 0x000000011b2b7824 */ /* 0x040fe200018e0631 */
[----:B------:R-:W-:Y:S01]  /*2cf60*/  STL.64 [R1+0x920], R134 ;  /* 0x0009208601007387 */ /* 0x000fe20000100a00 */
[----:B------:R-:W-:-:S02]  /*2cf70*/  IMAD.X R133, R27, 0x1, R48, P4 ;  /* 0x000000011b857824 */ /* 0x000fc400020e0630 */
[----:B------:R-:W-:Y:S01]  /*2cf80*/  IMAD.X R47, R25, 0x1, R48, P5 ;  /* 0x00000001192f7824 */ /* 0x000fe200028e0630 */
[----:B------:R0:W-:Y:S01]  /*2cf90*/  STL.64 [R1+0x910], R42 ;  /* 0x0009102a01007387 */ /* 0x0001e20000100a00 */
[----:B------:R-:W-:-:S03]  /*2cfa0*/  SHF.R.S32.HI R27, RZ, 0x1f, R39 ;  /* 0x0000001fff1b7819 */ /* 0x000fc60000011427 */
[----:B------:R1:W-:Y:S01]  /*2cfb0*/  STL.64 [R1+0x918], R132 ;  /* 0x0009188401007387 */ /* 0x0003e20000100a00 */
[----:B0-----:R-:W-:-:S03]  /*2cfc0*/  IADD3 R42, P3, R41, R52, RZ ;  /* 0x00000034292a7210 */ /* 0x001fc60007f7e0ff */
[----:B------:R0:W-:Y:S02]  /*2cfd0*/  STL.64 [R1+0x908], R46 ;  /* 0x0009082e01007387 */ /* 0x0001e40000100a00 */
[----:B------:R-:W-:Y:S01]  /*2cfe0*/  IMAD.X R43, R25, 0x1, R49, P3 ;  /* 0x00000001192b7824 */ /* 0x000fe200018e0631 */
[C---:B-1----:R-:W-:Y:S02]  /*2cff0*/  IADD3 R132, P4, R39.reuse, R53, RZ ;  /* 0x0000003527847210 */ /* 0x042fe40007f9e0ff */
[----:B------:R-:W-:Y:S02]  /*2d000*/  SHF.R.S32.HI R25, RZ, 0x1f, R38 ;  /* 0x0000001fff197819 */ /* 0x000fe40000011426 */
[----:B0-----:R-:W-:Y:S01]  /*2d010*/  IADD3 R46, P3, R39, R52, RZ ;  /* 0x00000034272e7210 */ /* 0x001fe20007f7e0ff */
[----:B------:R0:W-:Y:S01]  /*2d020*/  STL.64 [R1+0x900], R42 ;  /* 0x0009002a01007387 */ /* 0x0001e20000100a00 */
[----:B------:R-:W-:-:S03]  /*2d030*/  IMAD.X R133, R27, 0x1, R48, P4 ;  /* 0x000000011b857824 */ /* 0x000fc600020e0630 */
[----:B------:R-:W-:Y:S01]  /*2d040*/  IMAD.X R47, R27, 0x1, R49, P3 ;  /* 0x000000011b2f7824 */ /* 0x000fe200018e0631 */
[C---:B0-----:R-:W-:Y:S02]  /*2d050*/  IADD3 R42, P5, R38.reuse, R53, RZ ;  /* 0x00000035262a7210 */ /* 0x041fe40007fbe0ff */
[----:B------:R-:W-:-:S03]  /*2d060*/  IADD3 R38, P3, R38, R52, RZ ;  /* 0x0000003426267210 */ /* 0x000fc60007f7e0ff */
[C---:B------:R-:W-:Y:S02]  /*2d070*/  IMAD.X R43, R25.reuse, 0x1, R48, P5 ;  /* 0x00000001192b7824 */ /* 0x040fe400028e0630 */
[----:B------:R-:W-:Y:S01]  /*2d080*/  IMAD.X R39, R25, 0x1, R49, P3 ;  /* 0x0000000119277824 */ /* 0x000fe200018e0631 */
[----:B------:R-:W-:Y:S01]  /*2d090*/  STL.64 [R1+0x8f8], R132 ;  /* 0x0008f88401007387 */ /* 0x000fe20000100a00 */
[----:B------:R-:W-:-:S03]  /*2d0a0*/  SHF.R.S32.HI R27, RZ, 0x1f, R37 ;  /* 0x0000001fff1b7819 */ /* 0x000fc60000011425 */
[----:B------:R0:W-:Y:S04]  /*2d0b0*/  STL.64 [R1+0x8f0], R46 ;  /* 0x0008f02e01007387 */ /* 0x0001e80000100a00 */
[----:B------:R-:W-:Y:S04]  /*2d0c0*/  STL.64 [R1+0x8e8], R42 ;  /* 0x0008e82a01007387 */ /* 0x000fe80000100a00 */
[----:B------:R1:W-:Y:S01]  /*2d0d0*/  STL.64 [R1+0x8e0], R38 ;  /* 0x0008e02601007387 */ /* 0x0003e20000100a00 */
[----:B------:R-:W-:Y:S02]  /*2d0e0*/  SHF.R.S32.HI R25, RZ, 0x1f, R35 ;  /* 0x0000001fff197819 */ /* 0x000fe40000011423 */
[----:B0-----:R-:W-:-:S02]  /*2d0f0*/  IADD3 R46, P4, R37, R53, RZ ;  /* 0x00000035252e7210 */ /* 0x001fc40007f9e0ff */
[----:B-1----:R-:W-:Y:S02]  /*2d100*/  IADD3 R38, P3, R37, R52, RZ ;  /* 0x0000003425267210 */ /* 0x002fe40007f7e0ff */
[----:B------:R-:W-:-:S03]  /*2d110*/  IADD3 R42, P5, R35, R53, RZ ;  /* 0x00000035232a7210 */ /* 0x000fc60007fbe0ff */
[C---:B------:R-:W-:Y:S02]  /*2d120*/  IMAD.X R39, R27.reuse, 0x1, R49, P3 ;  /* 0x000000011b277824 */ /* 0x040fe400018e0631 */
[--C-:B------:R-:W-:Y:S02]  /*2d130*/  IMAD.X R47, R27, 0x1, R48.reuse, P4 ;  /* 0x000000011b2f7824 */ /* 0x100fe400020e0630 */
[----:B------:R-:W-:Y:S01]  /*2d140*/  IMAD.X R43, R25, 0x1, R48, P5 ;  /* 0x00000001192b7824 */ /* 0x000fe200028e0630 */
[----:B------:R0:W-:Y:S01]  /*2d150*/  STL.64 [R1+0x8d0], R38 ;  /* 0x0008d02601007387 */ /* 0x0001e20000100a00 */
[----:B------:R-:W-:-:S03]  /*2d160*/  SHF.R.S32.HI R27, RZ, 0x1f, R34 ;  /* 0x0000001fff1b7819 */ /* 0x000fc60000011422 */
[----:B------:R-:W-:Y:S04]  /*2d170*/  STL.64 [R1+0x8d8], R46 ;  /* 0x0008d82e01007387 */ /* 0x000fe80000100a00 */
[----:B------:R1:W-:Y:S01]  /*2d180*/  STL.64 [R1+0x8c8], R42 ;  /* 0x0008c82a01007387 */ /* 0x0003e20000100a00 */
[----:B0-----:R-:W-:-:S05]  /*2d190*/  IADD3 R38, P3, R35, R52, RZ ;  /* 0x0000003423267210 */ /* 0x001fca0007f7e0ff */
[----:B------:R-:W-:Y:S01]  /*2d1a0*/  IMAD.X R39, R25, 0x1, R49, P3 ;  /* 0x0000000119277824 */ /* 0x000fe200018e0631 */
[CC--:B-1----:R-:W-:Y:S02]  /*2d1b0*/  IADD3 R42, P4, R34.reuse, R53.reuse, RZ ;  /* 0x00000035222a7210 */ /* 0x0c2fe40007f9e0ff */
[----:B------:R-:W-:Y:S02]  /*2d1c0*/  IADD3 R34, P3, R34, R52, RZ ;  /* 0x0000003422227210 */ /* 0x000fe40007f7e0ff */
[----:B------:R0:W-:Y:S01]  /*2d1d0*/  STL.64 [R1+0x8c0], R38 ;  /* 0x0008c02601007387 */ /* 0x0001e20000100a00 */
[----:B------:R-:W-:Y:S02]  /*2d1e0*/  SHF.R.S32.HI R25, RZ, 0x1f, R33 ;  /* 0x0000001fff197819 */ /* 0x000fe40000011421 */
[C---:B------:R-:W-:Y:S02]  /*2d1f0*/  IMAD.X R35, R27.reuse, 0x1, R49, P3 ;  /* 0x000000011b237824 */ /* 0x040fe400018e0631 */
[----:B------:R-:W-:Y:S01]  /*2d200*/  IMAD.X R43, R27, 0x1, R48, P4 ;  /* 0x000000011b2b7824 */ /* 0x000fe200020e0630 */
[----:B0-----:R-:W-:-:S02]  /*2d210*/  IADD3 R38, P5, R33, R53, RZ ;  /* 0x0000003521267210 */ /* 0x001fc40007fbe0ff */
[----:B------:R0:W-:Y:S03]  /*2d220*/  STL.64 [R1+0x98], R34 ;  /* 0x0000982201007387 */ /* 0x0001e60000100a00 */
[----:B------:R-:W-:Y:S01]  /*2d230*/  IMAD.X R39, R25, 0x1, R48, P5 ;  /* 0x0000000119277824 */ /* 0x000fe200028e0630 */
[----:B------:R1:W-:Y:S01]  /*2d240*/  STL.64 [R1+0x8b8], R42 ;  /* 0x0008b82a01007387 */ /* 0x0003e20000100a00 */
[----:B------:R-:W-:Y:S02]  /*2d250*/  SHF.R.S32.HI R27, RZ, 0x1f, R31 ;  /* 0x0000001fff1b7819 */ /* 0x000fe4000001141f */
[----:B0-----:R-:W-:Y:S01]  /*2d260*/  IADD3 R34, P3, R33, R52, RZ ;  /* 0x0000003421227210 */ /* 0x001fe20007f7e0ff */
[----:B------:R0:W-:Y:S04]  /*2d270*/  STL.64 [R1+0x90], R38 ;  /* 0x0000902601007387 */ /* 0x0001e80000100a00 */
[----:B------:R-:W-:Y:S01]  /*2d280*/  IMAD.X R35, R25, 0x1, R49, P3 ;  /* 0x0000000119237824 */ /* 0x000fe200018e0631 */
[----:B-1----:R-:W-:-:S02]  /*2d290*/  IADD3 R42, P4, R31, R53, RZ ;  /* 0x000000351f2a7210 */ /* 0x002fc40007f9e0ff */
        /* <DEDUP_REMOVED lines=18> */
[C---:B------:R-:W-:Y:S02]  /*2d3c0*/  IADD3 R34, P5, R26.reuse, R53, RZ ;  /* 0x000000351a227210 */ /* 0x040fe40007fbe0ff */
        /* <DEDUP_REMOVED lines=18> */
[----:B------:R-:W-:Y:S03]  /*2d4f0*/  STL.64 [R1+0x40], R38 ;  /* 0x0000402601007387 */ /* 0x000fe60000100a00 */
[----:B------:R-:W-:Y:S01]  /*2d500*/  IMAD.X R31, R25, 0x1, R49, P3 ;  /* 0x00000001191f7824 */ /* 0x000fe200018e0631 */
[----:B------:R0:W-:Y:S01]  /*2d510*/  STL.64 [R1+0x30], R34 ;  /* 0x0000302201007387 */ /* 0x0001e20000100a00 */
[----:B------:R-:W-:-:S03]  /*2d520*/  SHF.R.S32.HI R23, RZ, 0x1f, R21 ;  /* 0x0000001fff177819 */ /* 0x000fc60000011415 */
[----:B------:R1:W-:Y:S01]  /*2d530*/  STL.64 [R1+0x28], R30 ;  /* 0x0000281e01007387 */ /* 0x0003e20000100a00 */
[----:B------:R-:W-:Y:S02]  /*2d540*/  SHF.R.S32.HI R22, RZ, 0x1f, R18 ;  /* 0x0000001fff167819 */ /* 0x000fe40000011412 */
[-C--:B------:R-:W-:Y:S02]  /*2d550*/  IADD3 R26, P5, R18, R53.reuse, RZ ;  /* 0x00000035121a7210 */ /* 0x080fe40007fbe0ff */
[C---:B0-----:R-:W-:Y:S02]  /*2d560*/  IADD3 R34, P4, R21.reuse, R53, RZ ;  /* 0x0000003515227210 */ /* 0x041fe40007f9e0ff */
[----:B-1----:R-:W-:-:S03]  /*2d570*/  IADD3 R30, P3, R21, R52, RZ ;  /* 0x00000034151e7210 */ /* 0x002fc60007f7e0ff */
[C-C-:B------:R-:W-:Y:S02]  /*2d580*/  IMAD.X R35, R23.reuse, 0x1, R48.reuse, P4 ;  /* 0x0000000117237824 */ /* 0x140fe400020e0630 */
[----:B------:R-:W-:Y:S02]  /*2d590*/  IMAD.X R31, R23, 0x1, R49, P3 ;  /* 0x00000001171f7824 */ /* 0x000fe400018e0631 */
[----:B------:R-:W-:-:S03]  /*2d5a0*/  IMAD.X R27, R22, 0x1, R48, P5 ;  /* 0x00000001161b7824 */ /* 0x000fc600028e0630 */
[----:B------:R0:W-:Y:S01]  /*2d5b0*/  STL.64 [R1+0x18], R30 ;  /* 0x0000181e01007387 */ /* 0x0001e20000100a00 */
[----:B------:R-:W-:-:S03]  /*2d5c0*/  SHF.R.S32.HI R21, RZ, 0x1f, R250 ;  /* 0x0000001fff157819 */ /* 0x000fc600000114fa */
[----:B------:R-:W-:Y:S04]  /*2d5d0*/  STL.64 [R1+0x20], R34 ;  /* 0x0000202201007387 */ /* 0x000fe80000100a00 */
[----:B------:R1:W-:Y:S01]  /*2d5e0*/  STL.64 [R1+0x10], R26 ;  /* 0x0000101a01007387 */ /* 0x0003e20000100a00 */
[----:B0-----:R-:W-:-:S05]  /*2d5f0*/  IADD3 R30, P3, R18, R52, RZ ;  /* 0x00000034121e7210 */ /* 0x001fca0007f7e0ff */
[--C-:B------:R-:W-:Y:S01]  /*2d600*/  IMAD.X R31, R22, 0x1, R49.reuse, P3 ;  /* 0x00000001161f7824 */ /* 0x100fe200018e0631 */
[CC--:B-1----:R-:W-:Y:S02]  /*2d610*/  IADD3 R26, P4, R250.reuse, R53.reuse, RZ ;  /* 0x00000035fa1a7210 */ /* 0x0c2fe40007f9e0ff */
[-C--:B------:R-:W-:Y:S02]  /*2d620*/  IADD3 R250, P3, R250, R52.reuse, RZ ;  /* 0x00000034fafa7210 */ /* 0x080fe40007f7e0ff */
[----:B------:R-:W-:Y:S02]  /*2d630*/  SHF.R.S32.HI R18, RZ, 0x1f, R246 ;  /* 0x0000001fff127819 */ /* 0x000fe400000114f6 */
[C---:B------:R-:W-:Y:S01]  /*2d640*/  IADD3 R248, P5, R246.reuse, R53, RZ ;  /* 0x00000035f6f87210 */ /* 0x040fe20007fbe0ff */
[C---:B------:R-:W-:Y:S01]  /*2d650*/  IMAD.X R251, R21.reuse, 0x1, R49, P3 ;  /* 0x0000000115fb7824 */ /* 0x040fe200018e0631 */
[----:B------:R-:W-:Y:S01]  /*2d660*/  IADD3 R246, P3, R246, R52, RZ ;  /* 0x00000034f6f67210 */ /* 0x000fe20007f7e0ff */
[----:B------:R-:W-:Y:S01]  /*2d670*/  IMAD.X R27, R21, 0x1, R48, P4 ;  /* 0x00000001151b7824 */ /* 0x000fe200020e0630 */
[----:B------:R-:W-:-:S02]  /*2d680*/  SHF.R.S32.HI R21, RZ, 0x1f, R242 ;  /* 0x0000001fff157819 */ /* 0x000fc400000114f2 */
[-C--:B------:R-:W-:Y:S01]  /*2d690*/  IADD3 R244, P4, R242, R53.reuse, RZ ;  /* 0x00000035f2f47210 */ /* 0x080fe20007f9e0ff */
[--C-:B------:R-:W-:Y:S01]  /*2d6a0*/  IMAD.X R247, R18, 0x1, R49.reuse, P3 ;  /* 0x0000000112f77824 */ /* 0x100fe200018e0631 */
[-C--:B------:R-:W-:Y:S01]  /*2d6b0*/  IADD3 R242, P3, R242, R52.reuse, RZ ;  /* 0x00000034f2f27210 */ /* 0x080fe20007f7e0ff */
[----:B------:R-:W-:Y:S01]  /*2d6c0*/  IMAD.X R249, R18, 0x1, R48, P5 ;  /* 0x0000000112f97824 */ /* 0x000fe200028e0630 */
        /* <DEDUP_REMOVED lines=74> */
[----:B------:R0:W-:Y:S01]  /*2db70*/  STL.64 [R1+0x8], R30 ;  /* 0x0000081e01007387 */ /* 0x0001e20000100a00 */
[----:B------:R-:W-:Y:S01]  /*2db80*/  IMAD.X R39, R21, 0x1, R48, P4 ;  /* 0x0000000115277824 */ /* 0x000fe200020e0630 */
[----:B------:R-:W-:-:S02]  /*2db90*/  SHF.R.S32.HI R21, RZ, 0x1f, R28 ;  /* 0x0000001fff157819 */ /* 0x000fc4000001141c */
[C-C-:B------:R-:W-:Y:S01]  /*2dba0*/  IMAD.X R33, R18.reuse, 0x1, R49.reuse, P3 ;  /* 0x0000000112217824 */ /* 0x140fe200018e0631 */
[----:B------:R1:W-:Y:S01]  /*2dbb0*/  STL.64 [R1], R26 ;  /* 0x0000001a01007387 */ /* 0x0003e20000100a00 */
[----:B------:R-:W-:Y:S01]  /*2dbc0*/  IMAD.X R35, R18, 0x1, R48, P5 ;  /* 0x0000000112237824 */ /* 0x000fe200028e0630 */
[CC--:B0-----:R-:W-:Y:S02]  /*2dbd0*/  IADD3 R30, P4, R28.reuse, R53.reuse, RZ ;  /* 0x000000351c1e7210 */ /* 0x0c1fe40007f9e0ff */
[-C--:B------:R-:W-:Y:S02]  /*2dbe0*/  IADD3 R28, P3, R28, R52.reuse, RZ ;  /* 0x000000341c1c7210 */ /* 0x080fe40007f7e0ff */
[----:B------:R-:W-:Y:S02]  /*2dbf0*/  SHF.R.S32.HI R18, RZ, 0x1f, R24 ;  /* 0x0000001fff127819 */ /* 0x000fe40000011418 */
[C---:B-1----:R-:W-:Y:S01]  /*2dc00*/  IADD3 R26, P5, R24.reuse, R53, RZ ;  /* 0x00000035181a7210 */ /* 0x042fe20007fbe0ff */
[C---:B------:R-:W-:Y:S01]  /*2dc10*/  IMAD.X R29, R21.reuse, 0x1, R49, P3 ;  /* 0x00000001151d7824 */ /* 0x040fe200018e0631 */
[----:B------:R-:W-:Y:S01]  /*2dc20*/  IADD3 R24, P3, R24, R52, RZ ;  /* 0x0000003418187210 */ /* 0x000fe20007f7e0ff */
[----:B------:R-:W-:Y:S01]  /*2dc30*/  IMAD.X R31, R21, 0x1, R48, P4 ;  /* 0x00000001151f7824 */ /* 0x000fe200020e0630 */
[----:B------:R-:W-:-:S02]  /*2dc40*/  SHF.R.S32.HI R21, RZ, 0x1f, R20 ;  /* 0x0000001fff157819 */ /* 0x000fc40000011414 */
[----:B------:R-:W-:Y:S01]  /*2dc50*/  IADD3 R22, P4, R20, R53, RZ ;  /* 0x0000003514167210 */ /* 0x000fe20007f9e0ff */
[----:B------:R-:W-:Y:S01]  /*2dc60*/  IMAD.X R25, R18, 0x1, R49, P3 ;  /* 0x0000000112197824 */ /* 0x000fe200018e0631 */
[----:B------:R-:W-:-:S03]  /*2dc70*/  IADD3 R20, P3, R20, R52, RZ ;  /* 0x0000003414147210 */ /* 0x000fc60007f7e0ff */
[C---:B------:R-:W-:Y:S01]  /*2dc80*/  IMAD.X R23, R21.reuse, 0x1, R48, P4 ;  /* 0x0000000115177824 */ /* 0x040fe200020e0630 */
[----:B------:R-:W-:Y:S01]  /*2dc90*/  SHF.R.S32.HI R133, RZ, 0x1f, R19 ;  /* 0x0000001fff857819 */ /* 0x000fe20000011413 */
[----:B------:R-:W-:Y:S01]  /*2dca0*/  IMAD.X R21, R21, 0x1, R49, P3 ;  /* 0x0000000115157824 */ /* 0x000fe200018e0631 */
[----:B------:R-:W-:-:S05]  /*2dcb0*/  IADD3 R134, P3, R19, R52, RZ ;  /* 0x0000003413867210 */ /* 0x000fca0007f7e0ff */
[----:B------:R-:W-:Y:S01]  /*2dcc0*/  IMAD.X R135, R133, 0x1, R49, P3 ;  /* 0x0000000185877824 */ /* 0x000fe200018e0631 */
[----:B------:R-:W-:-:S04]  /*2dcd0*/  SHF.R.S32.HI R132, RZ, 0x1f, R131 ;  /* 0x0000001fff847819 */ /* 0x000fc80000011483 */
[----:B------:R0:W-:Y:S01]  /*2dce0*/  STL.64 [R1+0x8b0], R134 ;  /* 0x0008b08601007387 */ /* 0x0001e20000100a00 */
[----:B------:R-:W-:Y:S01]  /*2dcf0*/  IMAD.X R27, R18, 0x1, R48, P5 ;  /* 0x00000001121b7824 */ /* 0x000fe200028e0630 */
[----:B------:R-:W-:Y:S02]  /*2dd00*/  IADD3 R18, P5, R19, R53, RZ ;  /* 0x0000003513127210 */ /* 0x000fe40007fbe0ff */
[----:B0-----:R-:W-:-:S05]  /*2dd10*/  IADD3 R134, P3, R131, R52, RZ ;  /* 0x0000003483867210 */ /* 0x001fca0007f7e0ff */
[----:B------:R-:W-:Y:S01]  /*2dd20*/  IMAD.X R135, R132, 0x1, R49, P3 ;  /* 0x0000000184877824 */ /* 0x000fe200018e0631 */
[-C--:B------:R-:W-:Y:S02]  /*2dd30*/  IADD3 R138, P4, R131, R53.reuse, RZ ;  /* 0x00000035838a7210 */ /* 0x080fe40007f9e0ff */
[----:B------:R-:W-:Y:S02]  /*2dd40*/  SHF.R.S32.HI R131, RZ, 0x1f, R130 ;  /* 0x0000001fff837819 */ /* 0x000fe40000011482 */
[----:B------:R0:W-:Y:S01]  /*2dd50*/  STL.64 [R1+0x8a0], R134 ;  /* 0x0008a08601007387 */ /* 0x0001e20000100a00 */
[--C-:B------:R-:W-:Y:S01]  /*2dd60*/  IMAD.X R19, R133, 0x1, R48.reuse, P5 ;  /* 0x0000000185137824 */ /* 0x100fe200028e0630 */
[----:B------:R-:W-:Y:S01]  /*2dd70*/  IADD3 R136, P5, R130, R53, RZ ;  /* 0x0000003582887210 */ /* 0x000fe20007fbe0ff */
[----:B------:R-:W-:Y:S01]  /*2dd80*/  IMAD.X R139, R132, 0x1, R48, P4 ;  /* 0x00000001848b7824 */ /* 0x000fe200020e0630 */
[----:B0-----:R-:W-:Y:S02]  /*2dd90*/  IADD3 R134, P3, R130, R52, RZ ;  /* 0x0000003482867210 */ /* 0x001fe40007f7e0ff */
[----:B------:R-:W-:-:S03]  /*2dda0*/  SHF.R.S32.HI R130, RZ, 0x1f, R129 ;  /* 0x0000001fff827819 */ /* 0x000fc60000011481 */
[--C-:B------:R-:W-:Y:S01]  /*2ddb0*/  IMAD.X R135, R131, 0x1, R49.reuse, P3 ;  /* 0x0000000183877824 */ /* 0x100fe200018e0631 */
[----:B------:R-:W-:Y:S01]  /*2ddc0*/  IADD3 R132, P3, R129, R52, RZ ;  /* 0x0000003481847210 */ /* 0x000fe20007f7e0ff */
[----:B------:R-:W-:Y:S01]  /*2ddd0*/  IMAD.X R137, R131, 0x1, R48, P5 ;  /* 0x0000000183897824 */ /* 0x000fe200028e0630 */
[----:B------:R-:W-:Y:S03]  /*2dde0*/  STL.64 [R1+0x8a8], R138 ;  /* 0x0008a88a01007387 */ /* 0x000fe60000100a00 */
[----:B------:R-:W-:Y:S01]  /*2ddf0*/  IMAD.X R133, R130, 0x1, R49, P3 ;  /* 0x0000000182857824 */ /* 0x000fe200018e0631 */
[----:B------:R0:W-:Y:S04]  /*2de00*/  STL.64 [R1+0x898], R136 ;  /* 0x0008988801007387 */ /* 0x0001e80000100a00 */
[----:B------:R1:W-:Y:S04]  /*2de10*/  STL.64 [R1+0x890], R134 ;  /* 0x0008908601007387 */ /* 0x0003e80000100a00 */
[----:B------:R4:W-:Y:S01]  /*2de20*/  STL.64 [R1+0x880], R132 ;  /* 0x0008808401007387 */ /* 0x0009e20000100a00 */
[----:B0-----:R-:W-:-:S02]  /*2de30*/  IADD3 R136, P4, R129, R53, RZ ;  /* 0x0000003581887210 */ /* 0x001fc40007f9e0ff */
[----:B------:R-:W-:Y:S02]  /*2de40*/  SHF.R.S32.HI R129, RZ, 0x1f, R128 ;  /* 0x0000001fff817819 */ /* 0x000fe40000011480 */
[C---:B-1----:R-:W-:Y:S02]  /*2de50*/  IADD3 R134, P5, R128.reuse, R53, RZ ;  /* 0x0000003580867210 */ /* 0x042fe40007fbe0ff */
[----:B----4-:R-:W-:Y:S01]  /*2de60*/  IADD3 R132, P3, R128, R52, RZ ;  /* 0x0000003480847210 */ /* 0x010fe20007f7e0ff */
[----:B------:R-:W-:Y:S01]  /*2de70*/  IMAD.X R137, R130, 0x1, R48, P4 ;  /* 0x0000000182897824 */ /* 0x000fe200020e0630 */
        /* <DEDUP_REMOVED lines=326> */
[----:B------:R-:W-:Y:S01]  /*2f2e0*/  STL.64 [R1+0x690], R90 ;  /* 0x0006905a01007387 */ /* 0x000fe20000100a00 */
[C---:B------:R-:W-:Y:S01]  /*2f2f0*/  VIADD R80, R81.reuse, UR5 ;  /* 0x0000000551507c36 */ /* 0x040fe20008000000 */
[----:B------:R-:W-:Y:S01]  /*2f300*/  ULDC UR5, c[0x0][0x248] ;  /* 0x0000920000057ab9 */ /* 0x000fe20000000800 */
[----:B------:R-:W-:Y:S01]  /*2f310*/  IMAD.X R85, R82, 0x1, R49, P3 ;  /* 0x0000000152557824 */ /* 0x000fe200018e0631 */
[----:B------:R0:W-:Y:S01]  /*2f320*/  STL.64 [R1+0x688], R88 ;  /* 0x0006885801007387 */ /* 0x0001e20000100a00 */
[----:B------:R-:W-:Y:S01]  /*2f330*/  VIADD R79, R80, UR5 ;  /* 0x00000005504f7c36 */ /* 0x000fe20008000000 */
[----:B------:R-:W-:Y:S02]  /*2f340*/  ULDC UR5, c[0x0][0x248] ;  /* 0x0000920000057ab9 */ /* 0x000fe40000000800 */
        /* <DEDUP_REMOVED lines=208> */
[----:B------:R-:W-:Y:S02]  /*30050*/  IMAD.X R65, R59, 0x1, R48, P5 ;  /* 0x000000013b417824 */ /* 0x000fe400028e0630 */
[C---:B------:R-:W-:Y:S01]  /*30060*/  VIADD R56, R57.reuse, UR53 ;  /* 0x0000003539387c36 */ /* 0x040fe20008000000 */
[----:B------:R-:W-:Y:S01]  /*30070*/  STL.64 [R1+0x5d0], R66 ;  /* 0x0005d04201007387 */ /* 0x000fe20000100a00 */
[----:B------:R-:W-:Y:S01]  /*30080*/  IMAD.X R61, R58, 0x1, R49, P3 ;  /* 0x000000013a3d7824 */ /* 0x000fe200018e0631 */
[----:B------:R-:W-:Y:S02]  /*30090*/  ULDC UR53, c[0x0][0x248] ;  /* 0x0000920000357ab9 */ /* 0x000fe40000000800 */
[----:B------:R0:W-:Y:S04]  /*300a0*/  STL.64 [R1+0x5c8], R64 ;  /* 0x0005c84001007387 */ /* 0x0001e80000100a00 */
[----:B------:R1:W-:Y:S04]  /*300b0*/  STL.64 [R1+0x540], R62 ;  /* 0x0005403e01007387 */ /* 0x0003e80000100a00 */
[----:B------:R4:W-:Y:S01]  /*300c0*/  STL.64 [R1+0x518], R60 ;  /* 0x0005183c01007387 */ /* 0x0009e20000100a00 */
[----:B0-----:R-:W-:-:S02]  /*300d0*/  IADD3 R64, P4, R57, R53, RZ ;  /* 0x0000003539407210 */ /* 0x001fc40007f9e0ff */
[----:B------:R-:W-:Y:S02]  /*300e0*/  SHF.R.S32.HI R57, RZ, 0x1f, R56 ;  /* 0x0000001fff397819 */ /* 0x000fe40000011438 */
[-C--:B-1----:R-:W-:Y:S01]  /*300f0*/  IADD3 R62, P5, R56, R53.reuse, RZ ;  /* 0x00000035383e7210 */ /* 0x082fe20007fbe0ff */
[--C-:B------:R-:W-:Y:S01]  /*30100*/  IMAD.X R65, R58, 0x1, R48.reuse, P4 ;  /* 0x000000013a417824 */ /* 0x100fe200020e0630 */
[C---:B----4-:R-:W-:Y:S01]  /*30110*/  IADD3 R60, P3, R56.reuse, R52, RZ ;  /* 0x00000034383c7210 */ /* 0x050fe20007f7e0ff */
[----:B------:R-:W-:Y:S02]  /*30120*/  VIADD R51, R56, UR35 ;  /* 0x0000002338337c36 */ /* 0x000fe40008000000 */
[C---:B------:R-:W-:Y:S02]  /*30130*/  IMAD.X R63, R57.reuse, 0x1, R48, P5 ;  /* 0x00000001393f7824 */ /* 0x040fe400028e0630 */
[----:B------:R-:W-:Y:S01]  /*30140*/  IMAD.X R61, R57, 0x1, R49, P3 ;  /* 0x00000001393d7824 */ /* 0x000fe200018e0631 */
[----:B------:R-:W-:Y:S01]  /*30150*/  STL.64 [R1+0x530], R64 ;  /* 0x0005304001007387 */ /* 0x000fe20000100a00 */
[----:B------:R-:W-:Y:S01]  /*30160*/  VIADD R55, R51, UR34 ;  /* 0x0000002233377c36 */ /* 0x000fe20008000000 */
[----:B------:R-:W-:Y:S01]  /*30170*/  SHF.R.S32.HI R56, RZ, 0x1f, R51 ;  /* 0x0000001fff387819 */ /* 0x000fe20000011433 */
[----:B------:R-:W-:Y:S01]  /*30180*/  ULDC.64 UR34, c[0x0][0x228] ;  /* 0x00008a0000227ab9 */ /* 0x000fe20000000a00 */
[----:B------:R0:W-:Y:S04]  /*30190*/  STL.64 [R1+0x508], R62 ;  /* 0x0005083e01007387 */ /* 0x0001e80000100a00 */
[----:B------:R1:W-:Y:S01]  /*301a0*/  STL.64 [R1+0x4f0], R60 ;  /* 0x0004f03c01007387 */ /* 0x0003e20000100a00 */
[----:B------:R-:W-:-:S02]  /*301b0*/  IADD3 R58, P5, R55, R53, RZ ;  /* 0x00000035373a7210 */ /* 0x000fc40007fbe0ff */
[C---:B0-----:R-:W-:Y:S02]  /*301c0*/  IADD3 R62, P4, R51.reuse, R53, RZ ;  /* 0x00000035333e7210 */ /* 0x041fe40007f9e0ff */
[-C--:B-1----:R-:W-:Y:S02]  /*301d0*/  IADD3 R60, P3, R51, R52.reuse, RZ ;  /* 0x00000034333c7210 */ /* 0x082fe40007f7e0ff */
[----:B------:R-:W-:Y:S01]  /*301e0*/  SHF.R.S32.HI R51, RZ, 0x1f, R55 ;  /* 0x0000001fff337819 */ /* 0x000fe20000011437 */
[C-C-:B------:R-:W-:Y:S02]  /*301f0*/  IMAD.X R63, R56.reuse, 0x1, R48.reuse, P4 ;  /* 0x00000001383f7824 */ /* 0x140fe400020e0630 */
[----:B------:R-:W-:Y:S02]  /*30200*/  IMAD.X R61, R56, 0x1, R49, P3 ;  /* 0x00000001383d7824 */ /* 0x000fe400018e0631 */
[----:B------:R-:W-:Y:S02]  /*30210*/  IMAD.X R59, R51, 0x1, R48, P5 ;  /* 0x00000001333b7824 */ /* 0x000fe400028e0630 */
[C---:B------:R-:W-:Y:S01]  /*30220*/  VIADD R50, R55.reuse, UR8 ;  /* 0x0000000837327c36 */ /* 0x040fe20008000000 */
[----:B------:R0:W-:Y:S04]  /*30230*/  STL.64 [R1+0x4c0], R60 ;  /* 0x0004c03c01007387 */ /* 0x0001e80000100a00 */
[----:B------:R-:W-:Y:S04]  /*30240*/  STL.64 [R1+0x4d8], R62 ;  /* 0x0004d83e01007387 */ /* 0x000fe80000100a00 */
[----:B------:R1:W-:Y:S01]  /*30250*/  STL.64 [R1+0x4a8], R58 ;  /* 0x0004a83a01007387 */ /* 0x0003e20000100a00 */
[----:B0-----:R-:W-:-:S02]  /*30260*/  IADD3 R60, P3, R55, R52, RZ ;  /* 0x00000034373c7210 */ /* 0x001fc40007f7e0ff */
[----:B------:R-:W-:Y:S02]  /*30270*/  SHF.R.S32.HI R55, RZ, 0x1f, R50 ;  /* 0x0000001fff377819 */ /* 0x000fe40000011432 */
[C---:B-1----:R-:W-:Y:S01]  /*30280*/  IADD3 R58, P4, R50.reuse, R53, RZ ;  /* 0x00000035323a7210 */ /* 0x042fe20007f9e0ff */
[--C-:B------:R-:W-:Y:S01]  /*30290*/  IMAD.X R61, R51, 0x1, R49.reuse, P3 ;  /* 0x00000001333d7824 */ /* 0x100fe200018e0631 */
[C---:B------:R-:W-:Y:S01]  /*302a0*/  IADD3 R56, P3, R50.reuse, R52, RZ ;  /* 0x0000003432387210 */ /* 0x040fe20007f7e0ff */
[----:B------:R-:W-:Y:S01]  /*302b0*/  VIADD R54, R50, UR9 ;  /* 0x0000000932367c36 */ /* 0x000fe20008000000 */
[----:B------:R-:W-:Y:S01]  /*302c0*/  ULDC.64 UR8, c[0x0][0x228] ;  /* 0x00008a0000087ab9 */ /* 0x000fe20000000a00 */
[C---:B------:R-:W-:Y:S01]  /*302d0*/  IMAD.X R59, R55.reuse, 0x1, R48, P4 ;  /* 0x00000001373b7824 */ /* 0x040fe200020e0630 */
[----:B------:R-:W-:Y:S01]  /*302e0*/  STL.64 [R1+0x490], R60 ;  /* 0x0004903c01007387 */ /* 0x000fe20000100a00 */
[----:B------:R-:W-:Y:S01]  /*302f0*/  IMAD.X R57, R55, 0x1, R49, P3 ;  /* 0x0000000137397824 */ /* 0x000fe200018e0631 */
[----:B------:R-:W-:-:S02]  /*30300*/  SHF.R.S32.HI R51, RZ, 0x1f, R54 ;  /* 0x0000001fff337819 */ /* 0x000fc40000011436 */
[----:B------:R0:W-:Y:S01]  /*30310*/  STL.64 [R1+0x478], R58 ;  /* 0x0004783a01007387 */ /* 0x0001e20000100a00 */
[----:B------:R-:W-:Y:S01]  /*30320*/  VIADD R50, R54, UR5 ;  /* 0x0000000536327c36 */ /* 0x000fe20008000000 */
[----:B------:R-:W-:Y:S02]  /*30330*/  LOP3.LUT R14, R14, 0xfff7ffff, RZ, 0xc0, !PT ;  /* 0xfff7ffff0e0e7812 */ /* 0x000fe400078ec0ff */
[----:B------:R-:W-:Y:S01]  /*30340*/  LOP3.LUT R9, R9, 0xffff7fff, RZ, 0xc0, !PT ;  /* 0xffff7fff09097812 */ /* 0x000fe200078ec0ff */
[----:B------:R1:W-:Y:S01]  /*30350*/  STL.64 [R1+0x3c0], R56 ;  /* 0x0003c03801007387 */ /* 0x0003e20000100a00 */
[----:B0-----:R-:W-:Y:S01]  /*30360*/  IADD3 R58, P4, R54, R53, RZ ;  /* 0x00000035363a7210 */ /* 0x001fe20007f9e0ff */
[C---:B------:R-:W-:Y:S01]  /*30370*/  VIADD R66, R0.reuse, 0x58 ;  /* 0x0000005800427836 */ /* 0x040fe20000000000 */
[----:B------:R-:W-:Y:S01]  /*30380*/  LOP3.LUT R13, R13, 0x7fffffff, RZ, 0xc0, !PT ;  /* 0x7fffffff0d0d7812 */ /* 0x000fe200078ec0ff */
[----:B------:R-:W-:Y:S01]  /*30390*/  VIADD R65, R0, 0x57 ;  /* 0x0000005700417836 */ /* 0x000fe20000000000 */
[----:B------:R-:W-:Y:S01]  /*303a0*/  ULDC UR5, c[0x0][0x228] ;  /* 0x00008a0000057ab9 */ /* 0x000fe20000000800 */
[----:B------:R-:W-:Y:S01]  /*303b0*/  IMAD.X R59, R51, 0x1, R48, P4 ;  /* 0x00000001333b7824 */ /* 0x000fe200020e0630 */
[----:B-1----:R-:W-:-:S02]  /*303c0*/  IADD3 R56, P3, R54, R52, RZ ;  /* 0x0000003436387210 */ /* 0x002fc40007f7e0ff */
[----:B------:R-:W-:Y:S02]  /*303d0*/  SHF.R.S32.HI R55, RZ, 0x1f, R50 ;  /* 0x0000001fff377819 */ /* 0x000fe40000011432 */
[----:B------:R0:W-:Y:S01]  /*303e0*/  STL.64 [R1+0x3b8], R58 ;  /* 0x0003b83a01007387 */ /* 0x0001e20000100a00 */
[----:B------:R-:W-:Y:S02]  /*303f0*/  IMAD.X R57, R51, 0x1, R49, P3 ;  /* 0x0000000133397824 */ /* 0x000fe400018e0631 */
[----:B------:R-:W-:-:S03]  /*30400*/  VIADD R54, R50, UR10 ;  /* 0x0000000a32367c36 */ /* 0x000fc60008000000 */
[----:B------:R1:W-:Y:S01]  /*30410*/  STL.64 [R1+0x3b0], R56 ;  /* 0x0003b03801007387 */ /* 0x0003e20000100a00 */
[----:B0-----:R-:W-:-:S05]  /*30420*/  IADD3 R58, P4, R50, R53, RZ ;  /* 0x00000035323a7210 */ /* 0x001fca0007f9e0ff */
[C---:B------:R-:W-:Y:S01]  /*30430*/  IMAD.X R59, R55.reuse, 0x1, R48, P4 ;  /* 0x00000001373b7824 */ /* 0x040fe200020e0630 */
[----:B-1----:R-:W-:Y:S02]  /*30440*/  IADD3 R56, P3, R50, R52, RZ ;  /* 0x0000003432387210 */ /* 0x002fe40007f7e0ff */
[----:B------:R-:W-:Y:S02]  /*30450*/  SHF.R.S32.HI R51, RZ, 0x1f, R54 ;  /* 0x0000001fff337819 */ /* 0x000fe40000011436 */
[----:B------:R0:W-:Y:S01]  /*30460*/  STL.64 [R1+0x3a8], R58 ;  /* 0x0003a83a01007387 */ /* 0x0001e20000100a00 */
[----:B------:R-:W-:Y:S02]  /*30470*/  IMAD.X R57, R55, 0x1, R49, P3 ;  /* 0x0000000137397824 */ /* 0x000fe400018e0631 */
[C---:B------:R-:W-:Y:S01]  /*30480*/  VIADD R50, R54.reuse, UR11 ;  /* 0x0000000b36327c36 */ /* 0x040fe20008000000 */
[----:B------:R-:W-:Y:S02]  /*30490*/  ULDC.64 UR10, c[0x0][0x228] ;  /* 0x00008a00000a7ab9 */ /* 0x000fe40000000a00 */
[----:B------:R1:W-:Y:S01]  /*304a0*/  STL.64 [R1+0x3a0], R56 ;  /* 0x0003a03801007387 */ /* 0x0003e20000100a00 */
[----:B0-----:R-:W-:-:S05]  /*304b0*/  IADD3 R58, P4, R54, R53, RZ ;  /* 0x00000035363a7210 */ /* 0x001fca0007f9e0ff */
[C---:B------:R-:W-:Y:S01]  /*304c0*/  IMAD.X R59, R51.reuse, 0x1, R48, P4 ;  /* 0x00000001333b7824 */ /* 0x040fe200020e0630 */
[----:B-1----:R-:W-:Y:S02]  /*304d0*/  IADD3 R56, P3, R54, R52, RZ ;  /* 0x0000003436387210 */ /* 0x002fe40007f7e0ff */
        /* <DEDUP_REMOVED lines=191> */
[----:B------:R-:W-:Y:S02]  /*310d0*/  ULDC UR36, c[0x0][0x22c] ;  /* 0x00008b0000247ab9 */ /* 0x000fe40000000800 */
        /* <DEDUP_REMOVED lines=181> */
[----:B-1----:R-:W-:Y:S01]  /*31c30*/  IADD3 R56, P3, R54, R52, RZ ;  /* 0x0000003436387210 */ /* 0x002fe20007f7e0ff */
[----:B------:R-:W-:Y:S01]  /*31c40*/  VIADD R54, R50, UR58 ;  /* 0x0000003a32367c36 */ /* 0x000fe20008000000 */
[----:B------:R-:W-:Y:S02]  /*31c50*/  SHF.R.S32.HI R55, RZ, 0x1f, R50 ;  /* 0x0000001fff377819 */ /* 0x000fe40000011432 */
[----:B------:R0:W-:Y:S01]  /*31c60*/  STL.64 [R1+0xd8], R58 ;  /* 0x0000d83a01007387 */ /* 0x0001e20000100a00 */
[----:B------:R-:W-:Y:S01]  /*31c70*/  IMAD.X R57, R51, 0x1, R49, P3 ;  /* 0x0000000133397824 */ /* 0x000fe200018e0631 */
[----:B------:R-:W-:Y:S02]  /*31c80*/  SHF.R.S32.HI R51, RZ, 0x1f, R54 ;  /* 0x0000001fff337819 */ /* 0x000fe40000011436 */
[-C--:B------:R-:W-:Y:S02]  /*31c90*/  IADD3 R62, P3, R54, R53.reuse, RZ ;  /* 0x00000035363e7210 */ /* 0x080fe40007f7e0ff */
[----:B0-----:R-:W-:-:S03]  /*31ca0*/  IADD3 R58, P4, R50, R53, RZ ;  /* 0x00000035323a7210 */ /* 0x001fc60007f9e0ff */
[--C-:B------:R-:W-:Y:S01]  /*31cb0*/  IMAD.X R63, R51, 0x1, R48.reuse, P3 ;  /* 0x00000001333f7824 */ /* 0x100fe200018e0630 */
[----:B------:R-:W-:Y:S01]  /*31cc0*/  ISETP.GE.AND P3, PT, R2, UR34, PT ;  /* 0x0000002202007c0c */ /* 0x000fe2000bf66270 */
[----:B------:R0:W-:Y:S01]  /*31cd0*/  STL.64 [R1+0xd0], R56 ;  /* 0x0000d03801007387 */ /* 0x0001e20000100a00 */
[----:B------:R-:W-:Y:S01]  /*31ce0*/  ULDC UR34, c[0x0][0x22c] ;  /* 0x00008b0000227ab9 */ /* 0x000fe20000000800 */
[----:B------:R-:W-:Y:S01]  /*31cf0*/  IMAD.X R59, R55, 0x1, R48, P4 ;  /* 0x00000001373b7824 */ /* 0x000fe200020e0630 */
[----:B------:R-:W-:-:S05]  /*31d00*/  IADD3 R60, P4, R54, R52, RZ ;  /* 0x00000034363c7210 */ /* 0x000fca0007f9e0ff */
[----:B------:R-:W-:Y:S01]  /*31d10*/  IMAD.X R61, R51, 0x1, R49, P4 ;  /* 0x00000001333d7824 */ /* 0x000fe200020e0631 */
[----:B------:R-:W-:Y:S02]  /*31d20*/  ISETP.LT.AND P4, PT, R0, UR9, !P3 ;  /* 0x0000000900007c0c */ /* 0x000fe4000df81270 */
[----:B------:R-:W-:Y:S01]  /*31d30*/  ISETP.LT.AND P3, PT, R2, UR8, !P2 ;  /* 0x0000000802007c0c */ /* 0x000fe2000d761270 */
[----:B------:R-:W-:Y:S02]  /*31d40*/  ULDC.64 UR8, c[0x0][0x228] ;  /* 0x00008a0000087ab9 */ /* 0x000fe40000000a00 */
[----:B------:R-:W-:-:S10]  /*31d50*/  ISETP.LT.AND P2, PT, R3, UR8, !P2 ;  /* 0x0000000803007c0c */ /* 0x000fd4000d741270 */
[----:B------:R-:W-:Y:S02]  /*31d60*/  @P3 LOP3.LUT R14, R14, 0x80000, RZ, 0xfc, !PT ;  /* 0x000800000e0e3812 */ /* 0x000fe400078efcff */
[----:B------:R-:W-:Y:S02]  /*31d70*/  ISETP.LT.AND P3, PT, R2, UR12, !P1 ;  /* 0x0000000c02007c0c */ /* 0x000fe4000cf61270 */
[----:B------:R-:W-:Y:S02]  /*31d80*/  LOP3.LUT R14, R14, 0xffdfffff, RZ, 0xc0, !PT ;  /* 0xffdfffff0e0e7812 */ /* 0x000fe400078ec0ff */
[----:B0-----:R-:W-:Y:S02]  /*31d90*/  IADD3 R56, P5, R50, R52, RZ ;  /* 0x0000003432387210 */ /* 0x001fe40007fbe0ff */
[----:B------:R-:W-:Y:S02]  /*31da0*/  @P2 LOP3.LUT R14, R14, 0x200000, RZ, 0xfc, !PT ;  /* 0x002000000e0e2812 */ /* 0x000fe400078efcff */
[----:B------:R-:W-:-:S02]  /*31db0*/  ISETP.LT.AND P2, PT, R3, UR10, !P1 ;  /* 0x0000000a03007c0c */ /* 0x000fc4000cf41270 */
[----:B------:R-:W-:Y:S01]  /*31dc0*/  LOP3.LUT R14, R14, 0xff7fffff, RZ, 0xc0, !PT ;  /* 0xff7fffff0e0e7812 */ /* 0x000fe200078ec0ff */
[----:B------:R-:W-:Y:S02]  /*31dd0*/  IMAD.X R57, R55, 0x1, R49, P5 ;  /* 0x0000000137397824 */ /* 0x000fe400028e0631 */
[----:B------:R-:W-:Y:S01]  /*31de0*/  VIADD R50, R54, UR59 ;  /* 0x0000003b36327c36 */ /* 0x000fe20008000000 */
[----:B------:R-:W-:Y:S01]  /*31df0*/  @P3 LOP3.LUT R14, R14, 0x800000, RZ, 0xfc, !PT ;  /* 0x008000000e0e3812 */ /* 0x000fe200078efcff */
[----:B------:R0:W-:Y:S01]  /*31e00*/  STL.64 [R1+0xc8], R58 ;  /* 0x0000c83a01007387 */ /* 0x0001e20000100a00 */
[----:B------:R-:W-:Y:S02]  /*31e10*/  ISETP.LT.AND P1, PT, R3, UR16, !P0 ;  /* 0x0000001003007c0c */ /* 0x000fe4000c721270 */
[----:B------:R-:W-:Y:S01]  /*31e20*/  @P4 LOP3.LUT R9, R9, 0x8000, RZ, 0xfc, !PT ;  /* 0x0000800009094812 */ /* 0x000fe200078efcff */
[----:B------:R1:W-:Y:S01]  /*31e30*/  STL.64 [R1+0xc0], R56 ;  /* 0x0000c03801007387 */ /* 0x0003e20000100a00 */
[----:B------:R-:W-:Y:S01]  /*31e40*/  ISETP.LT.AND P0, PT, R2, UR14, !P0 ;  /* 0x0000000e02007c0c */ /* 0x000fe2000c701270 */
[----:B------:R-:W-:Y:S01]  /*31e50*/  VIADD R64, R0, 0x56 ;  /* 0x0000005600407836 */ /* 0x000fe20000000000 */
[----:B------:R-:W-:Y:S01]  /*31e60*/  LOP3.LUT R14, R14, 0xffbfffff, RZ, 0xc0, !PT ;  /* 0xffbfffff0e0e7812 */ /* 0x000fe200078ec0ff */
[----:B------:R-:W-:Y:S01]  /*31e70*/  UMOV UR12, UR46 ;  /* 0x0000002e000c7c82 */ /* 0x000fe20008000000 */
[----:B------:R-:W-:Y:S01]  /*31e80*/  UMOV UR8, UR47 ;  /* 0x0000002f00087c82 */ /* 0x000fe20008000000 */
[----:B------:R-:W-:Y:S01]  /*31e90*/  VIADD R51, R0, 0x42 ;  /* 0x0000004200337836 */ /* 0x000fe20000000000 */
[----:B------:R-:W-:Y:S01]  /*31ea0*/  ULDC.64 UR58, c[0x0][0x228] ;  /* 0x00008a00003a7ab9 */ /* 0x000fe20000000a00 */
[----:B0-----:R-:W-:Y:S01]  /*31eb0*/  IADD3 R58, P5, R50, R53, RZ ;  /* 0x00000035323a7210 */ /* 0x001fe20007fbe0ff */
[----:B------:R-:W-:Y:S01]  /*31ec0*/  VIADD R54, R0, 0x45 ;  /* 0x0000004500367836 */ /* 0x000fe20000000000 */
[----:B------:R-:W-:Y:S01]  /*31ed0*/  ULDC UR16, c[0x0][0x228] ;  /* 0x00008a0000107ab9 */ /* 0x000fe20000000800 */
[----:B-1----:R-:W-:-:S02]  /*31ee0*/  IADD3 R56, P6, R50, R52, RZ ;  /* 0x0000003432387210 */ /* 0x002fc40007fde0ff */
[----:B------:R-:W-:Y:S01]  /*31ef0*/  LOP3.LUT R9, R9, 0xffffefff, RZ, 0xc0, !PT ;  /* 0xffffefff09097812 */ /* 0x000fe200078ec0ff */
[----:B------:R0:W-:Y:S01]  /*31f00*/  STL.64 [R1+0xb8], R62 ;  /* 0x0000b83e01007387 */ /* 0x0001e20000100a00 */
[----:B------:R-:W-:Y:S01]  /*31f10*/  SHF.R.S32.HI R50, RZ, 0x1f, R50 ;  /* 0x0000001fff327819 */ /* 0x000fe20000011432 */
[----:B------:R-:W-:Y:S01]  /*31f20*/  ULDC.64 UR46, c[0x0][0x228] ;  /* 0x00008a00002e7ab9 */ /* 0x000fe20000000a00 */
[----:B------:R-:W-:-:S03]  /*31f30*/  @P2 LOP3.LUT R14, R14, 0x400000, RZ, 0xfc, !PT ;  /* 0x004000000e0e2812 */ /* 0x000fc600078efcff */
[----:B------:R-:W-:Y:S01]  /*31f40*/  IMAD.X R59, R50, 0x1, R48, P5 ;  /* 0x00000001323b7824 */ /* 0x000fe200028e0630 */
[----:B------:R-:W-:Y:S01]  /*31f50*/  LOP3.LUT R14, R14, 0xfeffffff, RZ, 0xc0, !PT ;  /* 0xfeffffff0e0e7812 */ /* 0x000fe200078ec0ff */
[----:B------:R-:W-:-:S03]  /*31f60*/  VIADD R48, R0, 0x1 ;  /* 0x0000000100307836 */ /* 0x000fc60000000000 */
[----:B------:R-:W-:Y:S02]  /*31f70*/  @P0 LOP3.LUT R14, R14, 0x1000000, RZ, 0xfc, !PT ;  /* 0x010000000e0e0812 */ /* 0x000fe400078efcff */
[----:B------:R-:W-:-:S04]  /*31f80*/  ISETP.GE.AND P0, PT, R48, UR39, PT ;  /* 0x0000002730007c0c */ /* 0x000fc8000bf06270 */
[----:B------:R-:W-:Y:S01]  /*31f90*/  ISETP.LT.AND P2, PT, R2, UR20, !P0 ;  /* 0x0000001402007c0c */ /* 0x000fe2000c741270 */
[----:B------:R-:W-:Y:S01]  /*31fa0*/  IMAD.X R57, R50, 0x1, R49, P6 ;  /* 0x0000000132397824 */ /* 0x000fe200030e0631 */
[----:B------:R-:W-:Y:S01]  /*31fb0*/  @P1 LOP3.LUT R9, R9, 0x1000, RZ, 0xfc, !PT ;  /* 0x0000100009091812 */ /* 0x000fe200078efcff */
[----:B------:R-:W-:Y:S01]  /*31fc0*/  VIADD R49, R0, 0x40 ;  /* 0x0000004000317836 */ /* 0x000fe20000000000 */
[----:B------:R-:W-:Y:S02]  /*31fd0*/  ISETP.LT.AND P1, PT, R3, UR18, !P0 ;  /* 0x0000001203007c0c */ /* 0x000fe4000c721270 */
[----:B------:R-:W-:Y:S01]  /*31fe0*/  LOP3.LUT R14, R14, 0xfdffffff, RZ, 0xc0, !PT ;  /* 0xfdffffff0e0e7812 */ /* 0x000fe200078ec0ff */
[----:B------:R1:W-:Y:S01]  /*31ff0*/  STL.64 [R1+0xb0], R60 ;  /* 0x0000b03c01007387 */ /* 0x0003e20000100a00 */
[----:B------:R-:W-:Y:S01]  /*32000*/  LOP3.LUT R9, R9, 0xffffbfff, RZ, 0xc0, !PT ;  /* 0xffffbfff09097812 */ /* 0x000fe200078ec0ff */
[C---:B------:R-:W-:Y:S01]  /*32010*/  VIADD R50, R0.reuse, 0x41 ;  /* 0x0000004100327836 */ /* 0x040fe20000000000 */
[----:B------:R-:W-:Y:S01]  /*32020*/  ISETP.GE.AND P0, PT, R49, UR36, PT ;  /* 0x0000002431007c0c */ /* 0x000fe2000bf06270 */
[----:B------:R4:W-:Y:S01]  /*32030*/  STL.64 [R1+0xa8], R58 ;  /* 0x0000a83a01007387 */ /* 0x0009e20000100a00 */
[----:B------:R-:W-:Y:S01]  /*32040*/  ULDC.64 UR36, c[0x0][0x228] ;  /* 0x00008a0000247ab9 */ /* 0x000fe20000000a00 */
[----:B------:R-:W-:Y:S01]  /*32050*/  @P2 LOP3.LUT R9, R9, 0x4000, RZ, 0xfc, !PT ;  /* 0x0000400009092812 */ /* 0x000fe200078efcff */
[----:B0-----:R-:W-:Y:S01]  /*32060*/  VIADD R63, R0, 0x55 ;  /* 0x00000055003f7836 */ /* 0x001fe20000000000 */
[----:B------:R-:W-:Y:S01]  /*32070*/  ISETP.LT.AND P2, PT, R3, UR24, !P0 ;  /* 0x0000001803007c0c */ /* 0x000fe2000c741270 */
[----:B------:R-:W-:Y:S01]  /*32080*/  UMOV UR10, UR46 ;  /* 0x0000002e000a7c82 */ /* 0x000fe20008000000 */
[----:B------:R-:W-:Y:S01]  /*32090*/  @P1 LOP3.LUT R14, R14, 0x2000000, RZ, 0xfc, !PT ;  /* 0x020000000e0e1812 */ /* 0x000fe200078efcff */
[----:B------:R0:W-:Y:S01]  /*320a0*/  STL.64 [R1+0xa0], R56 ;  /* 0x0000a03801007387 */ /* 0x0001e20000100a00 */
[----:B------:R-:W-:Y:S01]  /*320b0*/  ISETP.LT.AND P1, PT, R2, UR22, !P0 ;  /* 0x0000001602007c0c */ /* 0x000fe2000c721270 */
[C---:B------:R-:W-:Y:S01]  /*320c0*/  VIADD R62, R0.reuse, 0x54 ;  /* 0x00000054003e7836 */ /* 0x040fe20000000000 */
[----:B------:R-:W-:Y:S01]  /*320d0*/  LOP3.LUT R9, R9, 0xffffdfff, RZ, 0xc0, !PT ;  /* 0xffffdfff09097812 */ /* 0x000fe200078ec0ff */
[----:B------:R-:W-:Y:S01]  /*320e0*/  UMOV UR14, UR47 ;  /* 0x0000002f000e7c82 */ /* 0x000fe20008000000 */
[----:B------:R-:W-:Y:S01]  /*320f0*/  ULDC.64 UR46, c[0x0][0x228] ;  /* 0x00008a00002e7ab9 */ /* 0x000fe20000000a00 */
[C---:B-1----:R-:W-:Y:S01]  /*32100*/  VIADD R61, R0.reuse, 0x52 ;  /* 0x00000052003d7836 */ /* 0x042fe20000000000 */
[----:B------:R-:W-:Y:S01]  /*32110*/  ULDC UR18, c[0x0][0x228] ;  /* 0x00008a0000127ab9 */ /* 0x000fe20000000800 */
[C---:B------:R-:W-:Y:S01]  /*32120*/  VIADD R60, R0.reuse, 0x50 ;  /* 0x00000050003c7836 */ /* 0x040fe20000000000 */
[----:B------:R-:W-:Y:S01]  /*32130*/  ULDC UR20, c[0x0][0x228] ;  /* 0x00008a0000147ab9 */ /* 0x000fe20000000800 */
[----:B------:R-:W-:Y:S01]  /*32140*/  @P2 LOP3.LUT R9, R9, 0x2000, RZ, 0xfc, !PT ;  /* 0x0000200009092812 */ /* 0x000fe200078efcff */
[C---:B----4-:R-:W-:Y:S01]  /*32150*/  VIADD R59, R0.reuse, 0x4e ;  /* 0x0000004e003b7836 */ /* 0x050fe20000000000 */
[----:B------:R-:W-:Y:S01]  /*32160*/  ULDC UR24, c[0x0][0x228] ;  /* 0x00008a0000187ab9 */ /* 0x000fe20000000800 */
[C---:B0-----:R-:W-:Y:S01]  /*32170*/  VIADD R56, R0.reuse, 0x47 ;  /* 0x0000004700387836 */ /* 0x041fe20000000000 */
[----:B------:R-:W-:Y:S01]  /*32180*/  LOP3.LUT R9, R9, 0xfffffbff, RZ, 0xc0, !PT ;  /* 0xfffffbff09097812 */ /* 0x000fe200078ec0ff */
[----:B------:R-:W-:-:S02]  /*32190*/  VIADD R58, R0, 0x4b ;  /* 0x0000004b003a7836 */ /* 0x000fc40000000000 */
[----:B------:R-:W-:Y:S01]  /*321a0*/  VIADD R52, R0, 0x43 ;  /* 0x0000004300347836 */ /* 0x000fe20000000000 */
[----:B------:R-:W-:Y:S01]  /*321b0*/  ISETP.GE.AND P0, PT, R56, UR41, PT ;  /* 0x0000002938007c0c */ /* 0x000fe2000bf06270 */
[C---:B------:R-:W-:Y:S01]  /*321c0*/  VIADD R57, R0.reuse, 0x49 ;  /* 0x0000004900397836 */ /* 0x040fe20000000000 */
[----:B------:R-:W-:Y:S01]  /*321d0*/  @P1 LOP3.LUT R9, R9, 0x400, RZ, 0xfc, !PT ;  /* 0x0000040009091812 */ /* 0x000fe200078efcff */
[----:B------:R-:W-:Y:S01]  /*321e0*/  VIADD R53, R0, 0x44 ;  /* 0x0000004400357836 */ /* 0x000fe20000000000 */
[----:B------:R-:W-:Y:S01]  /*321f0*/  ISETP.LT.AND P1, PT, R2, UR38, !P0 ;  /* 0x0000002602007c0c */ /* 0x000fe2000c721270 */
[----:B------:R-:W-:Y:S01]  /*32200*/  ULDC.64 UR38, c[0x0][0x228] ;  /* 0x00008a0000267ab9 */ /* 0x000fe20000000a00 */
[----:B------:R-:W-:Y:S01]  /*32210*/  ISETP.LT.AND P0, PT, R3, UR44, !P0 ;  /* 0x0000002c03007c0c */ /* 0x000fe2000c701270 */
[C---:B------:R-:W-:Y:S01]  /*32220*/  VIADD R55, R0.reuse, 0x46 ;  /* 0x0000004600377836 */ /* 0x040fe20000000000 */
[----:B------:R-:W-:Y:S01]  /*32230*/  LOP3.LUT R9, R9, 0xfffff7ff, RZ, 0xc0, !PT ;  /* 0xfffff7ff09097812 */ /* 0x000fe200078ec0ff */
[----:B------:R-:W-:-:S02]  /*32240*/  VIADD R67, R0, 0x53 ;  /* 0x0000005300437836 */ /* 0x000fc40000000000 */
[C---:B------:R-:W-:Y:S02]  /*32250*/  VIADD R48, R0.reuse, 0x51 ;  /* 0x0000005100307836 */ /* 0x040fe40000000000 */
[----:B------:R-:W-:Y:S01]  /*32260*/  VIADD R49, R0, 0x4f ;  /* 0x0000004f00317836 */ /* 0x000fe20000000000 */
[----:B------:R-:W-:Y:S01]  /*32270*/  LOP3.LUT R14, R14, 0x7fffffff, RZ, 0xc0, !PT ;  /* 0x7fffffff0e0e7812 */ /* 0x000fe200078ec0ff */
[----:B------:R-:W-:Y:S02]  /*32280*/  ULDC UR22, c[0x0][0x22c] ;  /* 0x00008b0000167ab9 */ /* 0x000fe40000000800 */
[----:B------:R-:W-:-:S04]  /*32290*/  @P1 LOP3.LUT R9, R9, 0x800, RZ, 0xfc, !PT ;  /* 0x0000080009091812 */ /* 0x000fc800078efcff */
[----:B------:R-:W-:-:S04]  /*322a0*/  LOP3.LUT R9, R9, 0xfffffdff, RZ, 0xc0, !PT ;  /* 0xfffffdff09097812 */ /* 0x000fc800078ec0ff */
[----:B------:R-:W-:Y:S02]  /*322b0*/  @P0 LOP3.LUT R9, R9, 0x200, RZ, 0xfc, !PT ;  /* 0x0000020009090812 */ /* 0x000fe400078efcff */
[----:B------:R-:W-:Y:S01]  /*322c0*/  ISETP.GE.AND P0, PT, R0, UR45, PT ;  /* 0x0000002d00007c0c */ /* 0x000fe2000bf06270 */
[----:B------:R-:W-:-:S03]  /*322d0*/  ULDC.64 UR44, c[0x0][0x228] ;  /* 0x00008a00002c7ab9 */ /* 0x000fc60000000a00 */
[----:B------:R-:W-:Y:S01]  /*322e0*/  ISETP.LT.AND P1, PT, R3, UR26, !P0 ;  /* 0x0000001a03007c0c */ /* 0x000fe2000c721270 */
[----:B------:R-:W-:Y:S01]  /*322f0*/  ULDC UR26, c[0x0][0x228] ;  /* 0x00008a00001a7ab9 */ /* 0x000fe20000000800 */
[----:B------:R-:W-:Y:S02]  /*32300*/  LOP3.LUT R9, R9, 0xffffff7f, RZ, 0xc0, !PT ;  /* 0xffffff7f09097812 */ /* 0x000fe400078ec0ff */
[----:B------:R-:W-:-:S09]  /*32310*/  ISETP.GE.AND P0, PT, R50, UR34, PT ;  /* 0x0000002232007c0c */ /* 0x000fd2000bf06270 */
[----:B------:R-:W-:Y:S02]  /*32320*/  @P1 LOP3.LUT R9, R9, 0x80, RZ, 0xfc, !PT ;  /* 0x0000008009091812 */ /* 0x000fe400078efcff */
[----:B------:R-:W-:Y:S01]  /*32330*/  ISETP.LT.AND P1, PT, R3, UR30, !P0 ;  /* 0x0000001e03007c0c */ /* 0x000fe2000c721270 */
[----:B------:R-:W-:Y:S01]  /*32340*/  ULDC UR30, c[0x0][0x228] ;  /* 0x00008a00001e7ab9 */ /* 0x000fe20000000800 */
[----:B------:R-:W-:Y:S01]  /*32350*/  ISETP.LT.AND P0, PT, R2, UR28, !P0 ;  /* 0x0000001c02007c0c */ /* 0x000fe2000c701270 */
[----:B------:R-:W-:Y:S01]  /*32360*/  ULDC UR28, c[0x0][0x22c] ;  /* 0x00008b00001c7ab9 */ /* 0x000fe20000000800 */
[----:B------:R-:W-:-:S09]  /*32370*/  LOP3.LUT R9, R9, 0xfffffeff, RZ, 0xc0, !PT ;  /* 0xfffffeff09097812 */ /* 0x000fd200078ec0ff */
[----:B------:R-:W-:-:S04]  /*32380*/  @P1 LOP3.LUT R9, R9, 0x100, RZ, 0xfc, !PT ;  /* 0x0000010009091812 */ /* 0x000fc800078efcff */
[----:B------:R-:W-:-:S04]  /*32390*/  LOP3.LUT R9, R9, 0xffffffdf, RZ, 0xc0, !PT ;  /* 0xffffffdf09097812 */ /* 0x000fc800078ec0ff */
[----:B------:R-:W-:Y:S02]  /*323a0*/  @P0 LOP3.LUT R9, R9, 0x20, RZ, 0xfc, !PT ;  /* 0x0000002009090812 */ /* 0x000fe400078efcff */
[----:B------:R-:W-:-:S04]  /*323b0*/  ISETP.GE.AND P0, PT, R66, UR33, PT ;  /* 0x0000002142007c0c */ /* 0x000fc8000bf06270 */
[----:B------:R-:W-:Y:S01]  /*323c0*/  ISETP.LT.AND P2, PT, R3, UR32, !P0 ;  /* 0x0000002003007c0c */ /* 0x000fe2000c741270 */
[----:B------:R-:W-:Y:S01]  /*323d0*/  ULDC.64 UR32, c[0x0][0x228] ;  /* 0x00008a0000207ab9 */ /* 0x000fe20000000a00 */
[----:B------:R-:W-:Y:S02]  /*323e0*/  ISETP.LT.AND P1, PT, R2, UR42, !P0 ;  /* 0x0000002a02007c0c */ /* 0x000fe4000c721270 */
[----:B------:R-:W-:Y:S02]  /*323f0*/  LOP3.LUT R9, R9, 0xffffffbf, RZ, 0xc0, !PT ;  /* 0xffffffbf09097812 */ /* 0x000fe400078ec0ff */
[----:B------:R-:W-:Y:S01]  /*32400*/  ISETP.GE.AND P0, PT, R65, UR35, PT ;  /* 0x0000002341007c0c */ /* 0x000fe2000bf06270 */
[----:B------:R-:W-:-:S06]  /*32410*/  ULDC.64 UR34, c[0x0][0x228] ;  /* 0x00008a0000227ab9 */ /* 0x000fcc0000000a00 */
[----:B------:R-:W-:-:S04]  /*32420*/  @P2 LOP3.LUT R9, R9, 0x40, RZ, 0xfc, !PT ;  /* 0x0000004009092812 */ /* 0x000fc800078efcff */
[----:B------:R-:W-:-:S04]  /*32430*/  LOP3.LUT R9, R9, 0xffffffef, RZ, 0xc0, !PT ;  /* 0xffffffef09097812 */ /* 0x000fc800078ec0ff */
[----:B------:R-:W-:Y:S02]  /*32440*/  @P1 LOP3.LUT R9, R9, 0x10, RZ, 0xfc, !PT ;  /* 0x0000001009091812 */ /* 0x000fe400078efcff */
[----:B------:R-:W-:Y:S02]  /*32450*/  ISETP.LT.AND P1, PT, R3, UR36, !P0 ;  /* 0x0000002403007c0c */ /* 0x000fe4000c721270 */
[----:B------:R-:W-:Y:S02]  /*32460*/  ISETP.LT.AND P0, PT, R2, UR38, !P0 ;  /* 0x0000002602007c0c */ /* 0x000fe4000c701270 */
[----:B------:R-:W-:-:S09]  /*32470*/  LOP3.LUT R9, R9, 0xfffffff7, RZ, 0xc0, !PT ;  /* 0xfffffff709097812 */ /* 0x000fd200078ec0ff */
[----:B------:R-:W-:-:S04]  /*32480*/  @P1 LOP3.LUT R9, R9, 0x8, RZ, 0xfc, !PT ;  /* 0x0000000809091812 */ /* 0x000fc800078efcff */
[----:B------:R-:W-:-:S04]  /*32490*/  LOP3.LUT R9, R9, 0xfffffffb, RZ, 0xc0, !PT ;  /* 0xfffffffb09097812 */ /* 0x000fc800078ec0ff */
[----:B------:R-:W-:Y:S02]  /*324a0*/  @P0 LOP3.LUT R9, R9, 0x4, RZ, 0xfc, !PT ;  /* 0x0000000409090812 */ /* 0x000fe400078efcff */
[----:B------:R-:W-:Y:S01]  /*324b0*/  ISETP.GE.AND P0, PT, R64, UR43, PT ;  /* 0x0000002b40007c0c */ /* 0x000fe2000bf06270 */
[----:B------:R-:W-:-:S03]  /*324c0*/  ULDC.64 UR42, c[0x0][0x228] ;  /* 0x00008a00002a7ab9 */ /* 0x000fc60000000a00 */
[----:B------:R-:W-:Y:S01]  /*324d0*/  ISETP.LT.AND P2, PT, R3, UR12, !P0 ;  /* 0x0000000c03007c0c */ /* 0x000fe2000c741270 */
[----:B------:R-:W-:Y:S01]  /*324e0*/  ULDC UR12, c[0x0][0x228] ;  /* 0x00008a00000c7ab9 */ /* 0x000fe20000000800 */
[----:B------:R-:W-:Y:S02]  /*324f0*/  ISETP.LT.AND P1, PT, R2, UR50, !P0 ;  /* 0x0000003202007c0c */ /* 0x000fe4000c721270 */
[----:B------:R-:W-:Y:S02]  /*32500*/  LOP3.LUT R9, R9, 0xfffffffd, RZ, 0xc0, !PT ;  /* 0xfffffffd09097812 */ /* 0x000fe400078ec0ff */
[----:B------:R-:W-:Y:S01]  /*32510*/  ISETP.GE.AND P0, PT, R63, UR37, PT ;  /* 0x000000253f007c0c */ /* 0x000fe2000bf06270 */
[----:B------:R-:W-:-:S06]  /*32520*/  ULDC.64 UR36, c[0x0][0x228] ;  /* 0x00008a0000247ab9 */ /* 0x000fcc0000000a00 */
[----:B------:R-:W-:-:S04]  /*32530*/  @P2 LOP3.LUT R9, R9, 0x2, RZ, 0xfc, !PT ;  /* 0x0000000209092812 */ /* 0x000fc800078efcff */
[----:B------:R-:W-:-:S04]  /*32540*/  LOP3.LUT R9, R9, 0xfffffffe, RZ, 0xc0, !PT ;  /* 0xfffffffe09097812 */ /* 0x000fc800078ec0ff */
[----:B------:R-:W-:Y:S02]  /*32550*/  @P1 LOP3.LUT R9, R9, 0x1, RZ, 0xfc, !PT ;  /* 0x0000000109091812 */ /* 0x000fe400078efcff */
[----:B------:R-:W-:Y:S01]  /*32560*/  ISETP.LT.AND P1, PT, R3, UR10, !P0 ;  /* 0x0000000a03007c0c */ /* 0x000fe2000c721270 */
[----:B------:R-:W-:Y:S01]  /*32570*/  ULDC UR10, c[0x0][0x22c] ;  /* 0x00008b00000a7ab9 */ /* 0x000fe20000000800 */
[----:B------:R-:W-:-:S11]  /*32580*/  ISETP.LT.AND P0, PT, R2, UR48, !P0 ;  /* 0x0000003002007c0c */ /* 0x000fd6000c701270 */
        /* <DEDUP_REMOVED lines=33> */
[----:B------:R-:W-:Y:S01]  /*327a0*/  ULDC.64 UR40, c[0x0][0x228] ;  /* 0x00008a0000287ab9 */ /* 0x000fe20000000a00 */
[----:B------:R-:W-:Y:S01]  /*327b0*/  ISETP.LT.AND P0, PT, R3, UR38, !P0 ;  /* 0x0000002603007c0c */ /* 0x000fe2000c701270 */
[----:B------:R-:W-:Y:S01]  /*327c0*/  ULDC UR38, c[0x0][0x22c] ;  /* 0x00008b0000267ab9 */ /* 0x000fe20000000800 */
[----:B------:R-:W-:-:S09]  /*327d0*/  LOP3.LUT R13, R13, 0xff7fffff, RZ, 0xc0, !PT ;  /* 0xff7fffff0d0d7812 */ /* 0x000fd200078ec0ff */
[----:B------:R-:W-:-:S04]  /*327e0*/  @P1 LOP3.LUT R13, R13, 0x800000, RZ, 0xfc, !PT ;  /* 0x008000000d0d1812 */ /* 0x000fc800078efcff */
[----:B------:R-:W-:-:S04]  /*327f0*/  LOP3.LUT R13, R13, 0xffbfffff, RZ, 0xc0, !PT ;  /* 0xffbfffff0d0d7812 */ /* 0x000fc800078ec0ff */
[----:B------:R-:W-:Y:S02]  /*32800*/  @P0 LOP3.LUT R13, R13, 0x400000, RZ, 0xfc, !PT ;  /* 0x004000000d0d0812 */ /* 0x000fe400078efcff */
[----:B------:R-:W-:Y:S01]  /*32810*/  ISETP.GE.AND P0, PT, R58, UR43, PT ;  /* 0x0000002b3a007c0c */ /* 0x000fe2000bf06270 */
[----:B------:R-:W-:-:S03]  /*32820*/  ULDC.64 UR42, c[0x0][0x228] ;  /* 0x00008a00002a7ab9 */ /* 0x000fc60000000a00 */
[----:B------:R-:W-:Y:S02]  /*32830*/  ISETP.LT.AND P2, PT, R3, UR56, !P0 ;  /* 0x0000003803007c0c */ /* 0x000fe4000c741270 */
        /* <DEDUP_REMOVED lines=17> */
[----:B------:R-:W-:Y:S01]  /*32950*/  ISETP.LT.AND P1, PT, R2, UR40, !P0 ;  /* 0x0000002802007c0c */ /* 0x000fe2000c721270 */
[----:B------:R-:W-:Y:S01]  /*32960*/  ULDC UR40, c[0x0][0x228] ;  /* 0x00008a0000287ab9 */ /* 0x000fe20000000800 */
        /* <DEDUP_REMOVED lines=35> */
[----:B------:R-:W-:-:S03]  /*32ba0*/  ULDC UR57, c[0x0][0x22c] ;  /* 0x00008b0000397ab9 */ /* 0x000fc60000000800 */
        /* <DEDUP_REMOVED lines=18> */
[----:B------:R-:W-:Y:S02]  /*32cd0*/  ISETP.GE.AND P0, PT, R48, UR14, PT ;  /* 0x0000000e30007c0c */ /* 0x000fe4000bf06270 */
[----:B------:R-:W-:Y:S01]  /*32ce0*/  LOP3.LUT R13, R13, 0xffffffdf, RZ, 0xc0, !PT ;  /* 0xffffffdf0d0d7812 */ /* 0x000fe200078ec0ff */
[----:B------:R-:W-:Y:S01]  /*32cf0*/  VIADD R48, R0, 0x4d ;  /* 0x0000004d00307836 */ /* 0x000fe20000000000 */
[----:B------:R-:W-:Y:S01]  /*32d00*/  ISETP.LT.AND P1, PT, R3, UR16, !P0 ;  /* 0x0000001003007c0c */ /* 0x000fe2000c721270 */
[----:B------:R-:W-:Y:S01]  /*32d10*/  ULDC UR16, c[0x0][0x22c] ;  /* 0x00008b0000107ab9 */ /* 0x000fe20000000800 */
[----:B------:R-:W-:Y:S01]  /*32d20*/  ISETP.LT.AND P0, PT, R2, UR12, !P0 ;  /* 0x0000000c02007c0c */ /* 0x000fe2000c701270 */
[----:B------:R-:W-:Y:S01]  /*32d30*/  ULDC UR14, c[0x0][0x22c] ;  /* 0x00008b00000e7ab9 */ /* 0x000fe20000000800 */
[----:B--2---:R-:W-:Y:S01]  /*32d40*/  LOP3.LUT R15, R15, 0x7fffffff, RZ, 0xc0, !PT ;  /* 0x7fffffff0f0f7812 */ /* 0x004fe200078ec0ff */
[----:B------:R-:W-:-:S08]  /*32d50*/  ULDC UR12, c[0x0][0x22c] ;  /* 0x00008b00000c7ab9 */ /* 0x000fd00000000800 */
[----:B------:R-:W-:-:S04]  /*32d60*/  @P1 LOP3.LUT R13, R13, 0x20, RZ, 0xfc, !PT ;  /* 0x000000200d0d1812 */ /* 0x000fc800078efcff */
[----:B------:R-:W-:-:S04]  /*32d70*/  LOP3.LUT R13, R13, 0xffffffef, RZ, 0xc0, !PT ;  /* 0xffffffef0d0d7812 */ /* 0x000fc800078ec0ff */
[----:B------:R-:W-:Y:S02]  /*32d80*/  @P0 LOP3.LUT R13, R13, 0x10, RZ, 0xfc, !PT ;  /* 0x000000100d0d0812 */ /* 0x000fe400078efcff */
[----:B------:R-:W-:-:S04]  /*32d90*/  ISETP.GE.AND P0, PT, R49, UR33, PT ;  /* 0x0000002131007c0c */ /* 0x000fc8000bf06270 */
[----:B------:R-:W-:Y:S02]  /*32da0*/  ISETP.LT.AND P1, PT, R3, UR18, !P0 ;  /* 0x0000001203007c0c */ /* 0x000fe4000c721270 */
[----:B------:R-:W-:Y:S01]  /*32db0*/  LOP3.LUT R13, R13, 0xfffffff7, RZ, 0xc0, !PT ;  /* 0xfffffff70d0d7812 */ /* 0x000fe200078ec0ff */
[----:B------:R-:W-:Y:S01]  /*32dc0*/  VIADD R49, R0, 0x4c ;  /* 0x0000004c00317836 */ /* 0x000fe20000000000 */
[----:B------:R-:W-:Y:S01]  /*32dd0*/  ISETP.LT.AND P0, PT, R2, UR20, !P0 ;  /* 0x0000001402007c0c */ /* 0x000fe2000c701270 */
[----:B------:R-:W-:Y:S01]  /*32de0*/  ULDC UR20, c[0x0][0x22c] ;  /* 0x00008b0000147ab9 */ /* 0x000fe20000000800 */
[----:B------:R-:W-:Y:S01]  /*32df0*/  LOP3.LUT R16, R16, 0x7fffffff, RZ, 0xc0, !PT ;  /* 0x7fffffff10107812 */ /* 0x000fe200078ec0ff */
[----:B------:R-:W-:-:S06]  /*32e00*/  ULDC UR18, c[0x0][0x22c] ;  /* 0x00008b0000127ab9 */ /* 0x000fcc0000000800 */
        /* <DEDUP_REMOVED lines=10> */
[----:B------:R-:W-:Y:S01]  /*32eb0*/  LOP3.LUT R17, R17, 0x7fffffff, RZ, 0xc0, !PT ;  /* 0x7fffffff11117812 */ /* 0x000fe200078ec0ff */
[----:B------:R-:W-:-:S08]  /*32ec0*/  ULDC UR24, c[0x0][0x22c] ;  /* 0x00008b0000187ab9 */ /* 0x000fd00000000800 */
[----:B------:R-:W-:-:S04]  /*32ed0*/  @P1 LOP3.LUT R13, R13, 0x2, RZ, 0xfc, !PT ;  /* 0x000000020d0d1812 */ /* 0x000fc800078efcff */
[----:B------:R-:W-:-:S04]  /*32ee0*/  LOP3.LUT R13, R13, 0xfffffffe, RZ, 0xc0, !PT ;  /* 0xfffffffe0d0d7812 */ /* 0x000fc800078ec0ff */
[----:B------:R-:W-:Y:S02]  /*32ef0*/  @P0 LOP3.LUT R13, R13, 0x1, RZ, 0xfc, !PT ;  /* 0x000000010d0d0812 */ /* 0x000fe400078efcff */
[----:B------:R-:W-:Y:S01]  /*32f00*/  ISETP.GE.AND P0, PT, R49, UR35, PT ;  /* 0x0000002331007c0c */ /* 0x000fe2000bf06270 */
[----:B------:R-:W-:Y:S01]  /*32f10*/  VIADD R49, R0, 0x3 ;  /* 0x0000000300317836 */ /* 0x000fe20000000000 */
[----:B------:R-:W-:Y:S02]  /*32f20*/  ULDC UR35, c[0x0][0x22c] ;  /* 0x00008b0000237ab9 */ /* 0x000fe40000000800 */
[----:B------:R-:W-:Y:S01]  /*32f30*/  ISETP.LT.AND P1, PT, R3, UR56, !P0 ;  /* 0x0000003803007c0c */ /* 0x000fe2000c721270 */
[----:B------:R-:W-:Y:S01]  /*32f40*/  ULDC UR56, c[0x0][0x228] ;  /* 0x00008a0000387ab9 */ /* 0x000fe20000000800 */
[----:B------:R-:W-:Y:S01]  /*32f50*/  ISETP.LT.AND P0, PT, R2, UR30, !P0 ;  /* 0x0000001e02007c0c */ /* 0x000fe2000c701270 */
[----:B------:R-:W-:-:S10]  /*32f60*/  ULDC UR30, c[0x0][0x22c] ;  /* 0x00008b00001e7ab9 */ /* 0x000fd40000000800 */
        /* <DEDUP_REMOVED lines=10> */
[----:B------:R-:W-:-:S09]  /*33010*/  ULDC UR37, c[0x0][0x22c] ;  /* 0x00008b0000257ab9 */ /* 0x000fd20000000800 */
[----:B------:R-:W-:-:S04]  /*33020*/  @P1 LOP3.LUT R14, R14, 0x20000000, RZ, 0xfc, !PT ;  /* 0x200000000e0e1812 */ /* 0x000fc800078efcff */
[----:B------:R-:W-:-:S04]  /*33030*/  LOP3.LUT R14, R14, 0xefffffff, RZ, 0xc0, !PT ;  /* 0xefffffff0e0e7812 */ /* 0x000fc800078ec0ff */
[----:B------:R-:W-:Y:S02]  /*33040*/  @P0 LOP3.LUT R14, R14, 0x10000000, RZ, 0xfc, !PT ;  /* 0x100000000e0e0812 */ /* 0x000fe400078efcff */
[----:B------:R-:W-:Y:S01]  /*33050*/  ISETP.GE.AND P0, PT, R48, UR39, PT ;  /* 0x0000002730007c0c */ /* 0x000fe2000bf06270 */
[----:B------:R-:W-:-:S03]  /*33060*/  ULDC UR39, c[0x0][0x228] ;  /* 0x00008a0000277ab9 */ /* 0x000fc60000000800 */
[----:B------:R-:W-:Y:S02]  /*33070*/  ISETP.LT.AND P1, PT, R3, UR42, !P0 ;  /* 0x0000002a03007c0c */ /* 0x000fe4000c721270 */
[----:B------:R-:W-:Y:S01]  /*33080*/  LOP3.LUT R14, R14, 0xf7ffffff, RZ, 0xc0, !PT ;  /* 0xf7ffffff0e0e7812 */ /* 0x000fe200078ec0ff */
[----:B------:R-:W-:Y:S01]  /*33090*/  VIADD R48, R0, 0x3d ;  /* 0x0000003d00307836 */ /* 0x000fe20000000000 */
[----:B------:R-:W-:Y:S01]  /*330a0*/  ISETP.LT.AND P0, PT, R2, UR32, !P0 ;  /* 0x0000002002007c0c */ /* 0x000fe2000c701270 */
[----:B------:R-:W-:Y:S01]  /*330b0*/  ULDC.64 UR32, c[0x0][0x228] ;  /* 0x00008a0000207ab9 */ /* 0x000fe20000000a00 */
[----:B------:R-:W-:-:S07]  /*330c0*/  ULDC UR42, c[0x0][0x228] ;  /* 0x00008a00002a7ab9 */ /* 0x000fce0000000800 */
        /* <DEDUP_REMOVED lines=38> */
[----:B------:R-:W-:Y:S01]  /*33330*/  ISETP.LT.AND P1, PT, R3, UR40, !P0 ;  /* 0x0000002803007c0c */ /* 0x000fe2000c721270 */
[----:B------:R-:W-:Y:S01]  /*33340*/  ULDC UR40, c[0x0][0x228] ;  /* 0x00008a0000287ab9 */ /* 0x000fe20000000800 */
[----:B------:R-:W-:Y:S02]  /*33350*/  ISETP.LT.AND P0, PT, R2, UR42, !P0 ;  /* 0x0000002a02007c0c */ /* 0x000fe4000c701270 */
[----:B------:R-:W-:Y:S01]  /*33360*/  LOP3.LUT R14, R14, 0xffffdfff, RZ, 0xc0, !PT ;  /* 0xffffdfff0e0e7812 */ /* 0x000fe200078ec0ff */
[----:B------:R-:W-:Y:S01]  /*33370*/  VIADD R49, R0, 0x3b ;  /* 0x0000003b00317836 */ /* 0x000fe20000000000 */
        /* <DEDUP_REMOVED lines=22> */
[----:B------:R-:W-:Y:S01]  /*334e0*/  ULDC UR44, c[0x0][0x228] ;  /* 0x00008a00002c7ab9 */ /* 0x000fe20000000800 */
        /* <DEDUP_REMOVED lines=64> */
[----:B------:R-:W-:Y:S01]  /*338f0*/  VIADD R49, R0, 0x37 ;  /* 0x0000003700317836 */ /* 0x000fe20000000000 */
[----:B------:R-:W-:-:S08]  /*33900*/  ULDC UR46, c[0x0][0x22c] ;  /* 0x00008b00002e7ab9 */ /* 0x000fd00000000800 */
        /* <DEDUP_REMOVED lines=58> */
[----:B------:R-:W-:Y:S01]  /*33cb0*/  VIADD R48, R0, 0xc ;  /* 0x0000000c00307836 */ /* 0x000fe20000000000 */
[----:B------:R-:W-:Y:S01]  /*33cc0*/  LOP3.LUT R15, R15, 0xfffbffff, RZ, 0xc0, !PT ;  /* 0xfffbffff0f0f7812 */ /* 0x000fe200078ec0ff */
[----:B------:R-:W-:Y:S01]  /*33cd0*/  ULDC UR41, c[0x0][0x228] ;  /* 0x00008a0000297ab9 */ /* 0x000fe20000000800 */
[----:B------:R-:W-:Y:S01]  /*33ce0*/  ISETP.LT.AND P1, PT, R3, UR47, !P0 ;  /* 0x0000002f03007c0c */ /* 0x000fe2000c721270 */
[----:B------:R-:W-:Y:S01]  /*33cf0*/  ULDC UR47, c[0x0][0x228] ;  /* 0x00008a00002f7ab9 */ /* 0x000fe20000000800 */
[----:B------:R-:W-:Y:S01]  /*33d00*/  ISETP.LT.AND P0, PT, R2, UR48, !P0 ;  /* 0x0000003002007c0c */ /* 0x000fe2000c701270 */
[----:B------:R-:W-:Y:S01]  /*33d10*/  VIADD R49, R0, 0x34 ;  /* 0x0000003400317836 */ /* 0x000fe20000000000 */
        /* <DEDUP_REMOVED lines=1003> */
[----:B---3--:R-:W-:Y:S01]  /*37bd0*/  LOP3.LUT R190, R190, 0xfffeffff, RZ, 0xc0, !PT ;  /* 0xfffeffffbebe7812 */ /* 0x008fe200078ec0ff */
[----:B------:R-:W-:Y:S01]  /*37be0*/  VIADD R115, R0, 0xf9 ;  /* 0x000000f900737836 */ /* 0x000fe20000000000 */
        /* <DEDUP_REMOVED lines=11> */
[----:B------:R-:W-:Y:S01]  /*37ca0*/  ISETP.GE.AND P4, PT, R120, UR9, PT ;  /* 0x0000000978007c0c */ /* 0x000fe2000bf86270 */
[C---:B------:R-:W-:Y:S01]  /*37cb0*/  VIADD R113, R0.reuse, 0xf7 ;  /* 0x000000f700717836 */ /* 0x040fe20000000000 */
[----:B------:R-:W-:Y:S01]  /*37cc0*/  ULDC UR18, c[0x0][0x22c] ;  /* 0x00008b0000127ab9 */ /* 0x000fe20000000800 */
[----:B------:R-:W-:Y:S01]  /*37cd0*/  VIADD R114, R0, 0xf8 ;  /* 0x000000f800727836 */ /* 0x000fe20000000000 */
[----:B------:R-:W-:-:S05]  /*37ce0*/  ULDC UR9, c[0x0][0x22c] ;  /* 0x00008b0000097ab9 */ /* 0x000fca0000000800 */
        /* <DEDUP_REMOVED lines=32> */
[----:B------:R-:W-:Y:S01]  /*37ef0*/  @P4 LOP3.LUT R190, R190, 0x10000, RZ, 0xfc, !PT ;  /* 0x00010000bebe4812 */ /* 0x000fe200078efcff */
[----:B------:R-:W-:-:S08]  /*37f00*/  VIADD R112, R0, 0xf6 ;  /* 0x000000f600707836 */ /* 0x000fd00000000000 */
[----:B------:R-:W-:Y:S01]  /*37f10*/  @P1 LOP3.LUT R4, R4, 0x20000, RZ, 0xfc, !PT ;  /* 0x0002000004041812 */ /* 0x000fe200078efcff */
[C---:B------:R-:W-:Y:S01]  /*37f20*/  VIADD R111, R0.reuse, 0xf5 ;  /* 0x000000f5006f7836 */ /* 0x040fe20000000000 */
[----:B------:R-:W-:Y:S01]  /*37f30*/  ISETP.GE.AND P6, PT, R113, UR21, PT ;  /* 0x0000001571007c0c */ /* 0x000fe2000bfc6270 */
[----:B------:R-:W-:Y:S01]  /*37f40*/  VIADD R110, R0, 0xf4 ;  /* 0x000000f4006e7836 */ /* 0x000fe20000000000 */
[----:B------:R-:W-:Y:S01]  /*37f50*/  LOP3.LUT R4, R4, 0xffff7fff, RZ, 0xc0, !PT ;  /* 0xffff7fff04047812 */ /* 0x000fe200078ec0ff */
[C---:B------:R-:W-:Y:S02]  /*37f60*/  VIADD R118, R0.reuse, 0xfc ;  /* 0x000000fc00767836 */ /* 0x040fe40000000000 */
[----:B------:R-:W-:Y:S01]  /*37f70*/  VIADD R119, R0, 0xfd ;  /* 0x000000fd00777836 */ /* 0x000fe20000000000 */
[----:B------:R-:W-:Y:S01]  /*37f80*/  @P0 LOP3.LUT R4, R4, 0x8000, RZ, 0xfc, !PT ;  /* 0x0000800004040812 */ /* 0x000fe200078efcff */
[C---:B------:R-:W-:Y:S01]  /*37f90*/  VIADD R50, R0.reuse, 0xb8 ;  /* 0x000000b800327836 */ /* 0x040fe20000000000 */
[----:B------:R-:W-:Y:S01]  /*37fa0*/  ISETP.GE.AND P0, PT, R49, UR22, PT ;  /* 0x0000001631007c0c */ /* 0x000fe2000bf06270 */
[----:B------:R-:W-:Y:S01]  /*37fb0*/  ULDC UR22, c[0x0][0x228] ;  /* 0x00008a0000167ab9 */ /* 0x000fe20000000800 */
[----:B------:R-:W-:-:S02]  /*37fc0*/  VIADD R51, R0, 0xb9 ;  /* 0x000000b900337836 */ /* 0x000fc40000000000 */
[----:B------:R-:W-:Y:S01]  /*37fd0*/  VIADD R109, R0, 0xf3 ;  /* 0x000000f3006d7836 */ /* 0x000fe20000000000 */
[----:B------:R-:W-:Y:S01]  /*37fe0*/  ISETP.LT.AND P1, PT, R2, UR20, !P0 ;  /* 0x0000001402007c0c */ /* 0x000fe2000c721270 */
[----:B------:R-:W-:Y:S01]  /*37ff0*/  ULDC UR20, c[0x0][0x228] ;  /* 0x00008a0000147ab9 */ /* 0x000fe20000000800 */
[----:B------:R-:W-:Y:S01]  /*38000*/  ISETP.LT.AND P0, PT, R3, UR60, !P0 ;  /* 0x0000003c03007c0c */ /* 0x000fe2000c701270 */
[----:B------:R-:W-:Y:S01]  /*38010*/  VIADD R52, R0, 0xba ;  /* 0x000000ba00347836 */ /* 0x000fe20000000000 */
[----:B------:R-:W-:Y:S01]  /*38020*/  LOP3.LUT R4, R4, 0xffffbfff, RZ, 0xc0, !PT ;  /* 0xffffbfff04047812 */ /* 0x000fe200078ec0ff */
[C---:B------:R-:W-:Y:S01]  /*38030*/  VIADD R49, R0.reuse, 0x91 ;  /* 0x0000009100317836 */ /* 0x040fe20000000000 */
[----:B------:R-:W-:Y:S01]  /*38040*/  ISETP.GE.AND P4, PT, R115, UR17, PT ;  /* 0x0000001173007c0c */ /* 0x000fe2000bf86270 */
[----:B------:R-:W-:Y:S01]  /*38050*/  VIADD R117, R0, 0xfb ;  /* 0x000000fb00757836 */ /* 0x000fe20000000000 */
[----:B------:R-:W-:Y:S01]  /*38060*/  ISETP.GE.AND P5, PT, R112, UR25, PT ;  /* 0x0000001970007c0c */ /* 0x000fe2000bfa6270 */
[----:B------:R-:W-:Y:S01]  /*38070*/  VIADD R53, R0, 0xbb ;  /* 0x000000bb00357836 */ /* 0x000fe20000000000 */
[----:B------:R-:W-:Y:S01]  /*38080*/  ISETP.GE.AND P2, PT, R118, UR13, PT ;  /* 0x0000000d76007c0c */ /* 0x000fe2000bf46270 */
[----:B------:R-:W-:Y:S01]  /*38090*/  ULDC UR13, c[0x0][0x22c] ;  /* 0x00008b00000d7ab9 */ /* 0x000fe20000000800 */
[----:B------:R-:W-:Y:S01]  /*380a0*/  ISETP.GE.AND P3, PT, R119, UR11, PT ;  /* 0x0000000b77007c0c */ /* 0x000fe2000bf66270 */
[----:B------:R-:W-:Y:S01]  /*380b0*/  ULDC UR11, c[0x0][0x22c] ;  /* 0x00008b00000b7ab9 */ /* 0x000fe20000000800 */
[----:B------:R-:W-:Y:S01]  /*380c0*/  @P1 LOP3.LUT R4, R4, 0x4000, RZ, 0xfc, !PT ;  /* 0x0000400004041812 */ /* 0x000fe200078efcff */
[C---:B------:R-:W-:Y:S01]  /*380d0*/  VIADD R54, R0.reuse, 0xbc ;  /* 0x000000bc00367836 */ /* 0x040fe20000000000 */
[----:B------:R-:W0:Y:S01]  /*380e0*/  S2R R108, SR_TID.X ;  /* 0x00000000006c7919 */ /* 0x000e220000002100 */
[----:B------:R-:W-:Y:S01]  /*380f0*/  VIADD R55, R0, 0xbd ;  /* 0x000000bd00377836 */ /* 0x000fe20000000000 */
[----:B------:R-:W-:Y:S01]  /*38100*/  LOP3.LUT R4, R4, 0xffffefff, RZ, 0xc0, !PT ;  /* 0xffffefff04047812 */ /* 0x000fe200078ec0ff */
[C---:B------:R-:W-:Y:S01]  /*38110*/  VIADD R56, R0.reuse, 0xbe ;  /* 0x000000be00387836 */ /* 0x040fe20000000000 */
[----:B------:R-:W-:Y:S01]  /*38120*/  ULDC UR60, c[0x0][0x22c] ;  /* 0x00008b00003c7ab9 */ /* 0x000fe20000000800 */
[----:B------:R-:W-:Y:S01]  /*38130*/  VIADD R57, R0, 0xbf ;  /* 0x000000bf00397836 */ /* 0x000fe20000000000 */
[----:B------:R-:W-:Y:S01]  /*38140*/  @P0 LOP3.LUT R4, R4, 0x1000, RZ, 0xfc, !PT ;  /* 0x0000100004040812 */ /* 0x000fe200078efcff */
[----:B------:R-:W-:Y:S01]  /*38150*/  VIADD R58, R0, 0xc0 ;  /* 0x000000c0003a7836 */ /* 0x000fe20000000000 */
[----:B------:R-:W-:Y:S01]  /*38160*/  ISETP.GE.AND P0, PT, R48, UR24, PT ;  /* 0x0000001830007c0c */ /* 0x000fe2000bf06270 */
[----:B------:R-:W-:Y:S01]  /*38170*/  VIADD R59, R0, 0xc1 ;  /* 0x000000c1003b7836 */ /* 0x000fe20000000000 */
[----:B------:R-:W-:Y:S01]  /*38180*/  LOP3.LUT R4, R4, 0xfffffbff, RZ, 0xc0, !PT ;  /* 0xfffffbff04047812 */ /* 0x000fe200078ec0ff */
[----:B------:R-:W-:Y:S01]  /*38190*/  VIADD R48, R0, 0x92 ;  /* 0x0000009200307836 */ /* 0x000fe20000000000 */
[----:B------:R-:W-:Y:S01]  /*381a0*/  ISETP.LT.AND P1, PT, R2, UR20, !P0 ;  /* 0x0000001402007c0c */ /* 0x000fe2000c721270 */
[----:B------:R-:W-:Y:S01]  /*381b0*/  ULDC UR20, c[0x0][0x228] ;  /* 0x00008a0000147ab9 */ /* 0x000fe20000000800 */
[----:B------:R-:W-:Y:S01]  /*381c0*/  ISETP.LT.AND P0, PT, R3, UR22, !P0 ;  /* 0x0000001603007c0c */ /* 0x000fe2000c701270 */
[----:B------:R-:W-:Y:S01]  /*381d0*/  ULDC UR22, c[0x0][0x228] ;  /* 0x00008a0000167ab9 */ /* 0x000fe20000000800 */
[----:B------:R-:W-:Y:S01]  /*381e0*/  ULDC UR24, c[0x0][0x228] ;  /* 0x00008a0000187ab9 */ /* 0x000fe20000000800 */
        /* <DEDUP_REMOVED lines=143> */
[----:B------:R-:W-:-:S02]  /*38ae0*/  VIADD R61, R0, 0xc3 ;  /* 0x000000c3003d7836 */ /* 0x000fc40000000000 */
[C---:B------:R-:W-:Y:S02]  /*38af0*/  VIADD R62, R0.reuse, 0xc4 ;  /* 0x000000c4003e7836 */ /* 0x040fe40000000000 */
[C---:B------:R-:W-:Y:S02]  /*38b00*/  VIADD R63, R0.reuse, 0xc5 ;  /* 0x000000c5003f7836 */ /* 0x040fe40000000000 */
[C---:B------:R-:W-:Y:S02]  /*38b10*/  VIADD R64, R0.reuse, 0xc6 ;  /* 0x000000c600407836 */ /* 0x040fe40000000000 */
[----:B------:R-:W-:Y:S01]  /*38b20*/  VIADD R65, R0, 0xc7 ;  /* 0x000000c700417836 */ /* 0x000fe20000000000 */
[----:B------:R-:W-:Y:S01]  /*38b30*/  @P1 LOP3.LUT R6, R6, 0x4000000, RZ, 0xfc, !PT ;  /* 0x0400000006061812 */ /* 0x000fe200078efcff */
[C---:B------:R-:W-:Y:S02]  /*38b40*/  VIADD R66, R0.reuse, 0xc8 ;  /* 0x000000c800427836 */ /* 0x040fe40000000000 */
[----:B------:R-:W-:Y:S01]  /*38b50*/  VIADD R67, R0, 0xc9 ;  /* 0x000000c900437836 */ /* 0x000fe20000000000 */
[----:B------:R-:W-:Y:S01]  /*38b60*/  LOP3.LUT R6, R6, 0xfeffffff, RZ, 0xc0, !PT ;  /* 0xfeffffff06067812 */ /* 0x000fe200078ec0ff */
[----:B------:R-:W-:-:S02]  /*38b70*/  VIADD R68, R0, 0xca ;  /* 0x000000ca00447836 */ /* 0x000fc40000000000 */
        /* <DEDUP_REMOVED lines=11> */
[----:B------:R-:W-:Y:S01]  /*38c30*/  @P4 LOP3.LUT R4, R4, 0x100000, RZ, 0xfc, !PT ;  /* 0x0010000004044812 */ /* 0x000fe200078efcff */
        /* <DEDUP_REMOVED lines=12> */
[C---:B------:R-:W-:Y:S01]  /*38d00*/  VIADD R81, R0.reuse, 0xd7 ;  /* 0x000000d700517836 */ /* 0x040fe20000000000 */
        /* <DEDUP_REMOVED lines=8> */
[----:B------:R-:W-:Y:S01]  /*38d90*/  ISETP.GE.AND P4, PT, R114, UR23, PT ;  /* 0x0000001772007c0c */ /* 0x000fe2000bf86270 */
[----:B------:R-:W-:Y:S01]  /*38da0*/  VIADD R83, R0, 0xd9 ;  /* 0x000000d900537836 */ /* 0x000fe20000000000 */
[----:B------:R-:W-:Y:S01]  /*38db0*/  LOP3.LUT R4, R4, 0xfffeffff, RZ, 0xc0, !PT ;  /* 0xfffeffff04047812 */ /* 0x000fe200078ec0ff */
[----:B------:R-:W-:-:S02]  /*38dc0*/  VIADD R84, R0, 0xda ;  /* 0x000000da00547836 */ /* 0x000fc40000000000 */
        /* <DEDUP_REMOVED lines=20> */
[C---:B------:R-:W-:Y:S01]  /*38f10*/  VIADD R94, R0.reuse, 0xe4 ;  /* 0x000000e4005e7836 */ /* 0x040fe20000000000 */
[----:B------:R-:W-:Y:S01]  /*38f20*/  LOP3.LUT R5, R5, 0xfffffffd, RZ, 0xc0, !PT ;  /* 0xfffffffd05057812 */ /* 0x000fe200078ec0ff */
[C---:B------:R-:W-:Y:S01]  /*38f30*/  VIADD R95, R0.reuse, 0xe5 ;  /* 0x000000e5005f7836 */ /* 0x040fe20000000000 */
[----:B------:R-:W-:Y:S01]  /*38f40*/  ULDC UR56, c[0x0][0x22c] ;  /* 0x00008b0000387ab9 */ /* 0x000fe20000000800 */
[C---:B------:R-:W-:Y:S01]  /*38f50*/  VIADD R96, R0.reuse, 0xe6 ;  /* 0x000000e600607836 */ /* 0x040fe20000000000 */
[----:B------:R-:W-:Y:S01]  /*38f60*/  ULDC UR57, c[0x0][0x22c] ;  /* 0x00008b0000397ab9 */ /* 0x000fe20000000800 */
[----:B------:R-:W-:Y:S01]  /*38f70*/  VIADD R97, R0, 0xe7 ;  /* 0x000000e700617836 */ /* 0x000fe20000000000 */
[----:B------:R-:W-:Y:S01]  /*38f80*/  ULDC UR58, c[0x0][0x22c] ;  /* 0x00008b00003a7ab9 */ /* 0x000fe20000000800 */
[----:B------:R-:W-:Y:S01]  /*38f90*/  @P1 LOP3.LUT R6, R6, 0x8000, RZ, 0xfc, !PT ;  /* 0x0000800006061812 */ /* 0x000fe200078efcff */
[----:B------:R-:W-:Y:S01]  /*38fa0*/  VIADD R98, R0, 0xe8 ;  /* 0x000000e800627836 */ /* 0x000fe20000000000 */
[----:B------:R-:W-:-:S02]  /*38fb0*/  ULDC UR59, c[0x0][0x22c] ;  /* 0x00008b00003b7ab9 */ /* 0x000fc40000000800 */
        /* <DEDUP_REMOVED lines=10> */
[----:B------:R-:W-:Y:S01]  /*39060*/  VIADD R99, R0, 0xe9 ;  /* 0x000000e900637836 */ /* 0x000fe20000000000 */
[----:B------:R-:W-:Y:S01]  /*39070*/  ISETP.GE.AND P6, PT, R110, UR29, PT ;  /* 0x0000001d6e007c0c */ /* 0x000fe2000bfc6270 */
[----:B------:R-:W-:Y:S01]  /*39080*/  VIADD R100, R0, 0xea ;  /* 0x000000ea00647836 */ /* 0x000fe20000000000 */
[----:B------:R-:W-:-:S05]  /*39090*/  ULDC UR55, c[0x0][0x22c] ;  /* 0x00008b0000377ab9 */ /* 0x000fca0000000800 */
        /* <DEDUP_REMOVED lines=10> */
[----:B------:R-:W-:Y:S01]  /*39140*/  @P4 LOP3.LUT R4, R4, 0x80000, RZ, 0xfc, !PT ;  /* 0x0008000004044812 */ /* 0x000fe200078efcff */
        /* <DEDUP_REMOVED lines=25> */
[----:B------:R-:W-:-:S10]  /*392e0*/  ULDC UR52, c[0x0][0x22c] ;  /* 0x00008b0000347ab9 */ /* 0x000fd40000000800 */
[----:B------:R-:W-:Y:S02]  /*392f0*/  @P0 LOP3.LUT R7, R7, 0x40000000, RZ, 0xfc, !PT ;  /* 0x4000000007070812 */ /* 0x000fe400078efcff */
[----:B------:R-:W-:Y:S02]  /*39300*/  ISETP.GE.AND P0, PT, R49, UR51, PT ;  /* 0x0000003331007c0c */ /* 0x000fe4000bf06270 */
[----:B------:R-:W-:Y:S02]  /*39310*/  @P1 LOP3.LUT R6, R6, 0x1, RZ, 0xfc, !PT ;  /* 0x0000000106061812 */ /* 0x000fe400078efcff */
[----:B------:R-:W-:Y:S01]  /*39320*/  LOP3.LUT R7, R7, 0xdfffffff, RZ, 0xc0, !PT ;  /* 0xdfffffff07077812 */ /* 0x000fe200078ec0ff */
[----:B------:R-:W-:Y:S01]  /*39330*/  VIADD R49, R0, 0xa7 ;  /* 0x000000a700317836 */ /* 0x000fe20000000000 */
[----:B------:R-:W-:Y:S01]  /*39340*/  ISETP.LT.AND P1, PT, R2, UR28, !P0 ;  /* 0x0000001c02007c0c */ /* 0x000fe2000c721270 */
[----:B------:R-:W-:Y:S01]  /*39350*/  ULDC UR28, c[0x0][0x22c] ;  /* 0x00008b00001c7ab9 */ /* 0x000fe20000000800 */
[----:B------:R-:W-:Y:S01]  /*39360*/  ISETP.LT.AND P0, PT, R3, UR30, !P0 ;  /* 0x0000001e03007c0c */ /* 0x000fe2000c701270 */
[----:B------:R-:W-:Y:S01]  /*39370*/  ULDC UR30, c[0x0][0x228] ;  /* 0x00008a00001e7ab9 */ /* 0x000fe20000000800 */
[----:B------:R-:W-:Y:S01]  /*39380*/  @P5 LOP3.LUT R4, R4, 0x2000, RZ, 0xfc, !PT ;  /* 0x0000200004045812 */ /* 0x000fe200078efcff */
        /* <DEDUP_REMOVED lines=60> */
[----:B------:R-:W-:Y:S01]  /*39750*/  ULDC UR13, c[0x0][0x22c] ;  /* 0x00008b00000d7ab9 */ /* 0x000fe20000000800 */
[----:B------:R-:W-:Y:S01]  /*39760*/  ISETP.GE.AND P5, PT, R109, UR31, PT ;  /* 0x0000001f6d007c0c */ /* 0x000fe2000bfa6270 */
        /* <DEDUP_REMOVED lines=118> */
[----:B------:R-:W-:Y:S02]  /*39ed0*/  LOP3.LUT R8, R8, 0xffffffef, RZ, 0xc0, !PT ;  /* 0xffffffef08087812 */ /* 0x000fe400078ec0ff */
[----:B------:R-:W-:Y:S01]  /*39ee0*/  ISETP.GE.AND P4, PT, R48, UR9, PT ;  /* 0x0000000930007c0c */ /* 0x000fe2000bf86270 */
[----:B------:R-:W-:Y:S01]  /*39ef0*/  ULDC UR9, c[0x0][0x22c] ;  /* 0x00008b0000097ab9 */ /* 0x000fe20000000800 */
[----:B------:R-:W-:Y:S01]  /*39f00*/  ISETP.LT.AND P1, PT, R2, UR41, !P0 ;  /* 0x0000002902007c0c */ /* 0x000fe2000c721270 */
[C---:B------:R-:W-:Y:S01]  /*39f10*/  VIADD R49, R0.reuse, 0xb7 ;  /* 0x000000b700317836 */ /* 0x040fe20000000000 */
[----:B------:R-:W-:Y:S01]  /*39f20*/  ISETP.LT.AND P0, PT, R3, UR42, !P0 ;  /* 0x0000002a03007c0c */ /* 0x000fe2000c701270 */
[----:B------:R-:W-:Y:S01]  /*39f30*/  ULDC UR41, c[0x0][0x22c] ;  /* 0x00008b0000297ab9 */ /* 0x000fe20000000800 */
[----:B------:R-:W-:Y:S01]  /*39f40*/  ULDC UR42, c[0x0][0x22c] ;  /* 0x00008b00002a7ab9 */ /* 0x000fe20000000800 */
[----:B------:R-:W-:-:S02]  /*39f50*/  VIADD R102, R0, 0xec ;  /* 0x000000ec00667836 */ /* 0x000fc40000000000 */
[C---:B------:R-:W-:Y:S02]  /*39f60*/  VIADD R103, R0.reuse, 0xed ;  /* 0x000000ed00677836 */ /* 0x040fe40000000000 */
[C---:B------:R-:W-:Y:S02]  /*39f70*/  VIADD R104, R0.reuse, 0xee ;  /* 0x000000ee00687836 */ /* 0x040fe40000000000 */
[C---:B------:R-:W-:Y:S02]  /*39f80*/  VIADD R105, R0.reuse, 0xef ;  /* 0x000000ef00697836 */ /* 0x040fe40000000000 */
[----:B------:R-:W-:Y:S01]  /*39f90*/  VIADD R106, R0, 0xf0 ;  /* 0x000000f0006a7836 */ /* 0x000fe20000000000 */
[----:B------:R-:W-:Y:S01]  /*39fa0*/  @P1 LOP3.LUT R8, R8, 0x10, RZ, 0xfc, !PT ;  /* 0x0000001008081812 */ /* 0x000fe200078efcff */
[----:B------:R-:W-:Y:S01]  /*39fb0*/  VIADD R107, R0, 0xf1 ;  /* 0x000000f1006b7836 */ /* 0x000fe20000000000 */
[----:B------:R-:W-:Y:S01]  /*39fc0*/  LOP3.LUT R4, R4, 0xfffffffd, RZ, 0xc0, !PT ;  /* 0xfffffffd04047812 */ /* 0x000fe200078ec0ff */
[----:B0-----:R-:W-:Y:S01]  /*39fd0*/  IMAD.SHL.U32 R122, R108, 0x10, RZ ;  /* 0x000000106c7a7824 */ /* 0x001fe200078e00ff */
[----:B------:R-:W-:Y:S01]  /*39fe0*/  LOP3.LUT R8, R8, 0xfffffff7, RZ, 0xc0, !PT ;  /* 0xfffffff708087812 */ /* 0x000fe200078ec0ff */
[----:B------:R-:W-:Y:S01]  /*39ff0*/  IMAD.SHL.U32 R121, R108, 0x40, RZ ;  /* 0x000000406c797824 */ /* 0x000fe200078e00ff */
[----:B------:R-:W-:-:S02]  /*3a000*/  ULDC UR18, c[0x0][0x228] ;  /* 0x00008a0000127ab9 */ /* 0x000fc40000000800 */
[----:B------:R-:W-:-:S04]  /*3a010*/  @P0 LOP3.LUT R8, R8, 0x8, RZ, 0xfc, !PT ;  /* 0x0000000808080812 */ /* 0x000fc800078efcff */
[----:B------:R-:W-:-:S04]  /*3a020*/  LOP3.LUT R8, R8, 0xfffffffe, RZ, 0xc0, !PT ;  /* 0xfffffffe08087812 */ /* 0x000fc800078ec0ff */
[----:B------:R-:W-:-:S04]  /*3a030*/  @P4 LOP3.LUT R8, R8, 0x1, RZ, 0xfc, !PT ;  /* 0x0000000108084812 */ /* 0x000fc800078efcff */
[----:B------:R-:W-:-:S04]  /*3a040*/  LOP3.LUT R8, R8, 0xfffffffd, RZ, 0xc0, !PT ;  /* 0xfffffffd08087812 */ /* 0x000fc800078ec0ff */
[----:B------:R-:W-:Y:S02]  /*3a050*/  @P6 LOP3.LUT R8, R8, 0x2, RZ, 0xfc, !PT ;  /* 0x0000000208086812 */ /* 0x000fe400078efcff */
[----:B------:R-:W-:Y:S01]  /*3a060*/  ISETP.GE.AND P6, PT, R51, UR11, PT ;  /* 0x0000000b33007c0c */ /* 0x000fe2000bfc6270 */
[----:B------:R-:W-:Y:S01]  /*3a070*/  ULDC UR11, c[0x0][0x22c] ;  /* 0x00008b00000b7ab9 */ /* 0x000fe20000000800 */
[----:B------:R-:W-:Y:S02]  /*3a080*/  LOP3.LUT R8, R8, 0xffffffdf, RZ, 0xc0, !PT ;  /* 0xffffffdf08087812 */ /* 0x000fe400078ec0ff */
[----:B------:R-:W-:Y:S01]  /*3a090*/  ISETP.GE.AND P1, PT, R117, UR15, PT ;  /* 0x0000000f75007c0c */ /* 0x000fe2000bf26270 */
[----:B------:R-:W-:-:S08]  /*3a0a0*/  ULDC UR15, c[0x0][0x22c] ;  /* 0x00008b00000f7ab9 */ /* 0x000fd00000000800 */
        /* <DEDUP_REMOVED lines=9> */
[----:B------:R-:W-:-:S11]  /*3a140*/  LOP3.LUT R8, R8, 0xffffefff, RZ, 0xc0, !PT ;  /* 0xffffefff08087812 */ /* 0x000fd600078ec0ff */
        /* <DEDUP_REMOVED lines=38> */
[----:B------:R-:W-:-:S12]  /*3a3b0*/  ULDC UR11, c[0x0][0x22c] ;  /* 0x00008b00000b7ab9 */ /* 0x000fd80000000800 */
[----:B------:R-:W-:Y:S02]  /*3a3c0*/  @P6 LOP3.LUT R7, R7, 0x4, RZ, 0xfc, !PT ;  /* 0x0000000407076812 */ /* 0x000fe400078efcff */
[----:B------:R-:W-:Y:S01]  /*3a3d0*/  ISETP.GE.AND P6, PT, R64, UR9, PT ;  /* 0x0000000940007c0c */ /* 0x000fe2000bfc6270 */
[----:B------:R-:W-:Y:S01]  /*3a3e0*/  ULDC UR9, c[0x0][0x22c] ;  /* 0x00008b0000097ab9 */ /* 0x000fe20000000800 */
[----:B------:R-:W-:-:S11]  /*3a3f0*/  LOP3.LUT R7, R7, 0xffffffdf, RZ, 0xc0, !PT ;  /* 0xffffffdf07077812 */ /* 0x000fd600078ec0ff */
[----:B------:R-:W-:Y:S02]  /*3a400*/  @P6 LOP3.LUT R7, R7, 0x20, RZ, 0xfc, !PT ;  /* 0x0000002007076812 */ /* 0x000fe400078efcff */
[----:B------:R-:W-:Y:S02]  /*3a410*/  ISETP.GE.AND P6, PT, R65, UR15, PT ;  /* 0x0000000f41007c0c */ /* 0x000fe4000bfc6270 */
        /* <DEDUP_REMOVED lines=35> */
[----:B------:R-:W-:-:S13]  /*3a650*/  ISETP.GE.AND P6, PT, R77, UR36, PT ;  /* 0x000000244d007c0c */ /* 0x000fda000bfc6270 */
        /* <DEDUP_REMOVED lines=84> */
[----:B------:R-:W-:Y:S01]  /*3aba0*/  ISETP.GE.AND P6, PT, R106, UR58, PT ;  /* 0x0000003a6a007c0c */ /* 0x000fe2000bfc6270 */
[----:B------:R-:W-:-:S12]  /*3abb0*/  VIADD R108, R0, 0xf2 ;  /* 0x000000f2006c7836 */ /* 0x000fd80000000000 */
[----:B------:R-:W-:Y:S02]  /*3abc0*/  @P6 LOP3.LUT R4, R4, 0x2, RZ, 0xfc, !PT ;  /* 0x0000000204046812 */ /* 0x000fe400078efcff */
[----:B------:R-:W-:Y:S02]  /*3abd0*/  ISETP.GE.AND P6, PT, R107, UR59, PT ;  /* 0x0000003b6b007c0c */ /* 0x000fe4000bfc6270 */
[----:B------:R-:W-:Y:S02]  /*3abe0*/  LOP3.LUT R4, R4, 0xfffffff7, RZ, 0xc0, !PT ;  /* 0xfffffff704047812 */ /* 0x000fe400078ec0ff */
[----:B------:R-:W-:-:S09]  /*3abf0*/  ISETP.LT.AND P4, PT, R2, UR61, !P4 ;  /* 0x0000003d02007c0c */ /* 0x000fd2000e781270 */
[----:B------:R-:W-:Y:S02]  /*3ac00*/  @P6 LOP3.LUT R4, R4, 0x8, RZ, 0xfc, !PT ;  /* 0x0000000804046812 */ /* 0x000fe400078efcff */
[----:B------:R-:W-:Y:S01]  /*3ac10*/  ISETP.GE.AND P6, PT, R108, UR60, PT ;  /* 0x0000003c6c007c0c */ /* 0x000fe2000bfc6270 */
[----:B------:R-:W-:Y:S01]  /*3ac20*/  VIADD R116, R0, 0xfa ;  /* 0x000000fa00747836 */ /* 0x000fe20000000000 */
[----:B------:R-:W-:Y:S01]  /*3ac30*/  LOP3.LUT R4, R4, 0xffffffdf, RZ, 0xc0, !PT ;  /* 0xffffffdf04047812 */ /* 0x000fe200078ec0ff */
[----:B------:R-:W-:Y:S01]  /*3ac40*/  VIADD R0, R0, 0xff ;  /* 0x000000ff00007836 */ /* 0x000fe20000000000 */
[----:B------:R-:W-:Y:S02]  /*3ac50*/  LOP3.LUT R8, R8, 0xfffffffb, RZ, 0xc0, !PT ;  /* 0xfffffffb08087812 */ /* 0x000fe400078ec0ff */
[----:B------:R-:W-:Y:S02]  /*3ac60*/  LOP3.LUT R122, R122, 0xf0, RZ, 0xc0, !PT ;  /* 0x000000f07a7a7812 */ /* 0x000fe400078ec0ff */
[----:B------:R-:W-:-:S02]  /*3ac70*/  @P4 LOP3.LUT R8, R8, 0x4, RZ, 0xfc, !PT ;  /* 0x0000000408084812 */ /* 0x000fc400078efcff */
[----:B------:R-:W-:Y:S02]  /*3ac80*/  LOP3.LUT R121, R121, 0x400, RZ, 0xc0, !PT ;  /* 0x0000040079797812 */ /* 0x000fe400078ec0ff */
[----:B------:R-:W-:Y:S02]  /*3ac90*/  ISETP.GE.AND P0, PT, R116, UR19, PT ;  /* 0x0000001374007c0c */ /* 0x000fe4000bf06270 */
[----:B------:R-:W-:Y:S02]  /*3aca0*/  @P6 LOP3.LUT R4, R4, 0x20, RZ, 0xfc, !PT ;  /* 0x0000002004046812 */ /* 0x000fe400078efcff */
[----:B------:R-:W-:Y:S02]  /*3acb0*/  ISETP.GE.AND P6, PT, R0, UR33, PT ;  /* 0x0000002100007c0c */ /* 0x000fe4000bfc6270 */
[----:B------:R-:W-:Y:S01]  /*3acc0*/  LOP3.LUT P4, RZ, R190, 0x10000, RZ, 0xc0, !PT ;  /* 0x00010000beff7812 */ /* 0x000fe2000788c0ff */
[----:B------:R-:W2:Y:S01]  /*3acd0*/  LDL.LU R136, [R1+0xf24] ;  /* 0x000f240001887983 */ /* 0x000ea20000300800 */
[----:B------:R-:W-:Y:S01]  /*3ace0*/  IADD3 R54, R121, UR4, R122 ;  /* 0x0000000479367c10 */ /* 0x000fe2000fffe07a */
[----:B------:R-:W-:Y:S01]  /*3acf0*/  ULDC UR5, c[0x0][0x228] ;  /* 0x00008a0000057ab9 */ /* 0x000fe20000000800 */
[----:B------:R-:W-:Y:S01]  /*3ad00*/  BAR.SYNC.DEFER_BLOCKING 0x0 ;  /* 0x0000000000007b1d */ /* 0x000fe20000010000 */
[----:B------:R-:W-:-:S02]  /*3ad10*/  LOP3.LUT R9, R9, 0xffbfffff, RZ, 0xc0, !PT ;  /* 0xffbfffff09097812 */ /* 0x000fc400078ec0ff */
[----:B------:R-:W-:Y:S02]  /*3ad20*/  LOP3.LUT R190, R190, 0xffffff7f, RZ, 0xc0, !PT ;  /* 0xffffff7fbebe7812 */ /* 0x000fe400078ec0ff */
[----:B------:R-:W-:Y:S01]  /*3ad30*/  LOP3.LUT R191, R191, 0x7fffffff, RZ, 0xc0, !PT ;  /* 0x7fffffffbfbf7812 */ /* 0x000fe200078ec0ff */
[----:B------:R-:W-:Y:S01]  /*3ad40*/  ULDC UR8, c[0x0][0x228] ;  /* 0x00008a0000087ab9 */ /* 0x000fe20000000800 */
[----:B------:R-:W3:Y:S04]  /*3ad50*/  LDL.LU R137, [R1+0x114c] ;  /* 0x00114c0001897983 */ /* 0x000ee80000300800 */
        /* <DEDUP_REMOVED lines=14> */
[----:B------:R-:W2:Y:S04]  /*3ae40*/  LDL.LU R149, [R1+0xf20] ;  /* 0x000f200001957983 */ /* 0x000ea80000300800 */
[----:B------:R-:W3:Y:S04]  /*3ae50*/  LDL.LU R151, [R1+0xf1c] ;  /* 0x000f1c0001977983 */ /* 0x000ee80000300800 */
[----:B------:R-:W4:Y:S04]  /*3ae60*/  LDL.LU R153, [R1+0xf88] ;  /* 0x000f880001997983 */ /* 0x000f280000300800 */
[----:B------:R-:W2:Y:S04]  /*3ae70*/  LDL.LU R155, [R1+0xf94] ;  /* 0x000f9400019b7983 */ /* 0x000ea80000300800 */
[----:B------:R-:W3:Y:S04]  /*3ae80*/  LDL.LU R157, [R1+0xf9c] ;  /* 0x000f9c00019d7983 */ /* 0x000ee80000300800 */
[----:B------:R-:W4:Y:S04]  /*3ae90*/  LDL.LU R161, [R1+0x11e0] ;  /* 0x0011e00001a17983 */ /* 0x000f280000300800 */
[----:B------:R-:W4:Y:S04]  /*3aea0*/  LDL.LU R162, [R1+0x11d0] ;  /* 0x0011d00001a27983 */ /* 0x000f280000300800 */
[----:B------:R-:W4:Y:S04]  /*3aeb0*/  LDL.LU R160, [R1+0x11b0] ;  /* 0x0011b00001a07983 */ /* 0x000f280000300800 */
[----:B------:R-:W2:Y:S04]  /*3aec0*/  LDL.LU R163, [R1+0x1114] ;  /* 0x0011140001a37983 */ /* 0x000ea80000300800 */
[----:B------:R-:W4:Y:S04]  /*3aed0*/  LDL.LU R159, [R1+0xe70] ;  /* 0x000e7000019f7983 */ /* 0x000f280000300800 */
[----:B------:R-:W4:Y:S04]  /*3aee0*/  LDL.LU R152, [R1+0x1144] ;  /* 0x0011440001987983 */ /* 0x000f280000300800 */
[----:B------:R-:W4:Y:S04]  /*3aef0*/  LDL.LU R154, [R1+0xf4c] ;  /* 0x000f4c00019a7983 */ /* 0x000f280000300800 */
[----:B------:R-:W4:Y:S04]  /*3af00*/  LDL.LU R150, [R1+0xe78] ;  /* 0x000e780001967983 */ /* 0x000f280000300800 */
[----:B------:R-:W4:Y:S04]  /*3af10*/  LDL.LU R164, [R1+0x111c] ;  /* 0x00111c0001a47983 */ /* 0x000f280000300800 */
[----:B------:R-:W3:Y:S04]  /*3af20*/  LDL.LU R165, [R1+0x11f4] ;  /* 0x0011f40001a57983 */ /* 0x000ee80000300800 */
[----:B------:R-:W3:Y:S01]  /*3af30*/  LDL.LU R167, [R1+0xfb8] ;  /* 0x000fb80001a77983 */ /* 0x000ee20000300800 */
[----:B------:R-:W-:-:S02]  /*3af40*/  @P5 LOP3.LUT R9, R9, 0x400000, RZ, 0xfc, !PT ;  /* 0x0040000009095812 */ /* 0x000fc400078efcff */
[----:B------:R-:W-:Y:S01]  /*3af50*/  LOP3.LUT P5, RZ, R14, 0x400000, RZ, 0xc0, !PT ;  /* 0x004000000eff7812 */ /* 0x000fe200078ac0ff */
[----:B------:R-:W-:Y:S01]  /*3af60*/  STL.64 [R1+0x12a0], R28 ;  /* 0x0012a01c01007387 */ /* 0x000fe20000100a00 */
[----:B------:R-:W-:-:S03]  /*3af70*/  LOP3.LUT R9, R9, 0xffdfffff, RZ, 0xc0, !PT ;  /* 0xffdfffff09097812 */ /* 0x000fc600078ec0ff */
[----:B------:R-:W-:Y:S01]  /*3af80*/  STL.64 [R1+0x1298], R26 ;  /* 0x0012981a01007387 */ /* 0x000fe20000100a00 */
[----:B------:R-:W-:Y:S02]  /*3af90*/  @P0 LOP3.LUT R9, R9, 0x200000, RZ, 0xfc, !PT ;  /* 0x0020000009090812 */ /* 0x000fe400078efcff */
        /* <DEDUP_REMOVED lines=9> */
[----:B------:R-:W-:-:S03]  /*3b030*/  @P2 LOP3.LUT R9, R9, 0x80000, RZ, 0xfc, !PT ;  /* 0x0008000009092812 */ /* 0x000fc600078efcff */
[----:B------:R-:W-:Y:S01]  /*3b040*/  STL.64 [R1+0x1270], R4 ;  /* 0x0012700401007387 */ /* 0x000fe20000100a00 */
[C---:B------:R-:W-:Y:S02]  /*3b050*/  LOP3.LUT P2, RZ, R9.reuse, 0x4000, RZ, 0xc0, !PT ;  /* 0x0000400009ff7812 */ /* 0x040fe4000784c0ff */
[----:B------:R-:W-:Y:S01]  /*3b060*/  LOP3.LUT R9, R9, 0xfffbffff, RZ, 0xc0, !PT ;  /* 0xfffbffff09097812 */ /* 0x000fe200078ec0ff */
[----:B------:R-:W-:Y:S03]  /*3b070*/  STL.64 [R1+0x1268], R6 ;  /* 0x0012680601007387 */ /* 0x000fe60000100a00 */
[----:B------:R-:W-:Y:S01]  /*3b080*/  @P6 LOP3.LUT R9, R9, 0x40000, RZ, 0xfc, !PT ;  /* 0x0004000009096812 */ /* 0x000fe200078efcff */
[----:B------:R0:W-:Y:S03]  /*3b090*/  STL.64 [R1+0x1260], R2 ;  /* 0x0012600201007387 */ /* 0x0001e60000100a00 */
[----:B------:R-:W-:-:S02]  /*3b0a0*/  LOP3.LUT P6, RZ, R9, 0x80, RZ, 0xc0, !PT ;  /* 0x0000008009ff7812 */ /* 0x000fc400078cc0ff */
[----:B------:R-:W-:-:S04]  /*3b0b0*/  LOP3.LUT R9, R9, 0xfffdffff, RZ, 0xc0, !PT ;  /* 0xfffdffff09097812 */ /* 0x000fc800078ec0ff */
[----:B------:R-:W-:-:S04]  /*3b0c0*/  @P3 LOP3.LUT R9, R9, 0x20000, RZ, 0xfc, !PT ;  /* 0x0002000009093812 */ /* 0x000fc800078efcff */
[C---:B------:R-:W-:Y:S02]  /*3b0d0*/  LOP3.LUT P3, RZ, R9.reuse, 0x8000, RZ, 0xc0, !PT ;  /* 0x0000800009ff7812 */ /* 0x040fe4000786c0ff */
[----:B------:R-:W-:-:S04]  /*3b0e0*/  LOP3.LUT R9, R9, 0xfffeffff, RZ, 0xc0, !PT ;  /* 0xfffeffff09097812 */ /* 0x000fc800078ec0ff */
[----:B------:R-:W-:Y:S02]  /*3b0f0*/  @P4 LOP3.LUT R9, R9, 0x10000, RZ, 0xfc, !PT ;  /* 0x0001000009094812 */ /* 0x000fe400078efcff */
[----:B---3--:R-:W-:Y:S02]  /*3b100*/  PRMT R169, R165, 0x5410, R167 ;  /* 0x00005410a5a97816 */ /* 0x008fe400000000a7 */
[----:B------:R-:W3:Y:S04]  /*3b110*/  LDL.LU R167, [R1+0xfb4] ;  /* 0x000fb40001a77983 */ /* 0x000ee80000300800 */
[----:B------:R-:W3:Y:S02]  /*3b120*/  LDL.LU R165, [R1+0x11f0] ;  /* 0x0011f00001a57983 */ /* 0x000ee40000300800 */
[----:B---3--:R-:W-:Y:S01]  /*3b130*/  PRMT R170, R165, 0x5410, R167 ;  /* 0x00005410a5aa7816 */ /* 0x008fe200000000a7 */
[----:B--2---:R-:W-:Y:S01]  /*3b140*/  IMAD.MOV.U32 R165, RZ, RZ, R163 ;  /* 0x000000ffffa57224 */ /* 0x004fe200078e00a3 */
[----:B------:R-:W2:Y:S01]  /*3b150*/  LDL.LU R167, [R1+0xfb0] ;  /* 0x000fb00001a77983 */ /* 0x000ea20000300800 */
[----:B------:R-:W-:-:S02]  /*3b160*/  IMAD.MOV.U32 R163, RZ, RZ, R157 ;  /* 0x000000ffffa37224 */ /* 0x000fc400078e009d */
[----:B------:R-:W-:Y:S02]  /*3b170*/  IMAD.MOV.U32 R157, RZ, RZ, R155 ;  /* 0x000000ffff9d7224 */ /* 0x000fe400078e009b */
[----:B----4-:R-:W-:Y:S02]  /*3b180*/  IMAD.MOV.U32 R155, RZ, RZ, R153 ;  /* 0x000000ffff9b7224 */ /* 0x010fe400078e0099 */
[----:B------:R-:W-:Y:S02]  /*3b190*/  IMAD.MOV.U32 R153, RZ, RZ, R151 ;  /* 0x000000ffff997224 */ /* 0x000fe400078e0097 */
[----:B------:R-:W-:Y:S02]  /*3b1a0*/  IMAD.MOV.U32 R151, RZ, RZ, R149 ;  /* 0x000000ffff977224 */ /* 0x000fe400078e0095 */
[----:B------:R-:W-:Y:S02]  /*3b1b0*/  IMAD.MOV.U32 R149, RZ, RZ, R137 ;  /* 0x000000ffff957224 */ /* 0x000fe400078e0089 */
[----:B------:R-:W-:-:S02]  /*3b1c0*/  IMAD.MOV.U32 R137, RZ, RZ, R136 ;  /* 0x000000ffff897224 */ /* 0x000fc400078e0088 */
[----:B------:R-:W-:Y:S02]  /*3b1d0*/  IMAD.MOV.U32 R136, RZ, RZ, R164 ;  /* 0x000000ffff887224 */ /* 0x000fe400078e00a4 */
[----:B------:R-:W2:Y:S02]  /*3b1e0*/  LDL.LU R164, [R1+0x11ec] ;  /* 0x0011ec0001a47983 */ /* 0x000ea40000300800 */
[----:B--2---:R-:W-:Y:S02]  /*3b1f0*/  PRMT R164, R164, 0x5410, R167 ;  /* 0x00005410a4a47816 */ /* 0x004fe400000000a7 */
[----:B------:R-:W2:Y:S02]  /*3b200*/  LDL.LU R167, [R1+0xe90] ;  /* 0x000e900001a77983 */ /* 0x000ea40000300800 */
[----:B--2---:R-:W-:Y:S02]  /*3b210*/  LOP3.LUT R52, R167, 0xffff, RZ, 0xc0, !PT ;  /* 0x0000ffffa7347812 */ /* 0x004fe400078ec0ff */
[----:B------:R-:W2:Y:S02]  /*3b220*/  LDL.LU R167, [R1+0xe84] ;  /* 0x000e840001a77983 */ /* 0x000ea40000300800 */
[----:B--2---:R-:W-:-:S02]  /*3b230*/  LOP3.LUT R51, R167, 0xffff, RZ, 0xc0, !PT ;  /* 0x0000ffffa7337812 */ /* 0x004fc400078ec0ff */
[----:B------:R-:W2:Y:S02]  /*3b240*/  LDL.LU R167, [R1+0xe80] ;  /* 0x000e800001a77983 */ /* 0x000ea40000300800 */
[----:B--2---:R-:W-:Y:S02]  /*3b250*/  LOP3.LUT R50, R167, 0xffff, RZ, 0xc0, !PT ;  /* 0x0000ffffa7327812 */ /* 0x004fe400078ec0ff */
[----:B------:R-:W2:Y:S02]  /*3b260*/  LDL.LU R167, [R1+0xe74] ;  /* 0x000e740001a77983 */ /* 0x000ea40000300800 */
[----:B--2---:R-:W-:Y:S02]  /*3b270*/  LOP3.LUT R49, R167, 0xffff, RZ, 0xc0, !PT ;  /* 0x0000ffffa7317812 */ /* 0x004fe400078ec0ff */
[----:B------:R-:W2:Y:S02]  /*3b280*/  LDL.LU R167, [R1+0xe6c] ;  /* 0x000e6c0001a77983 */ /* 0x000ea40000300800 */
[----:B--2---:R-:W-:-:S02]  /*3b290*/  LOP3.LUT R48, R167, 0xffff, RZ, 0xc0, !PT ;  /* 0x0000ffffa7307812 */ /* 0x004fc400078ec0ff */
[----:B------:R-:W2:Y:S02]  /*3b2a0*/  LDL.LU R167, [R1+0xe48] ;  /* 0x000e480001a77983 */ /* 0x000ea40000300800 */
[----:B--2---:R-:W-:Y:S01]  /*3b2b0*/  LOP3.LUT R0, R167, 0xffff, RZ, 0xc0, !PT ;  /* 0x0000ffffa7007812 */ /* 0x004fe200078ec0ff */
[----:B------:R-:W-:Y:S02]  /*3b2c0*/  IMAD.MOV.U32 R167, RZ, RZ, R165 ;  /* 0x000000ffffa77224 */ /* 0x000fe400078e00a5 */
[----:B------:R-:W2:Y:S04]  /*3b2d0*/  LDL.LU R165, [R1+0x1120] ;  /* 0x0011200001a57983 */ /* 0x000ea80000300800 */
[----:B------:R-:W3:Y:S04]  /*3b2e0*/  LDL.LU R171, [R1+0x1118] ;  /* 0x0011180001ab7983 */ /* 0x000ee80000300800 */
[----:B0-----:R-:W4:Y:S01]  /*3b2f0*/  LDL.LU R2, [R1+0xe68] ;  /* 0x000e680001027983 */ /* 0x001f220000300800 */
[----:B------:R-:W-:-:S02]  /*3b300*/  IMAD.MOV.U32 R173, RZ, RZ, R151 ;  /* 0x000000ffffad7224 */ /* 0x000fc400078e0097 */
[----:B------:R-:W-:Y:S01]  /*3b310*/  IMAD.MOV.U32 R174, RZ, RZ, R155 ;  /* 0x000000ffffae7224 */ /* 0x000fe200078e009b */
[----:B------:R-:W-:Y:S01]  /*3b320*/  SHF.R.U32.HI R155, RZ, 0x8, R0 ;  /* 0x00000008ff9b7819 */ /* 0x000fe20000011600 */
[----:B------:R-:W-:Y:S01]  /*3b330*/  IMAD.MOV.U32 R151, RZ, RZ, R156 ;  /* 0x000000ffff977224 */ /* 0x000fe200078e009c */
[----:B------:R-:W-:Y:S01]  /*3b340*/  PRMT R156, R50, 0x3340, R0 ;  /* 0x00003340329c7816 */ /* 0x000fe20000000000 */
[----:B------:R-:W-:Y:S01]  /*3b350*/  IMAD.MOV.U32 R172, RZ, RZ, R153 ;  /* 0x000000ffffac7224 */ /* 0x000fe200078e0099 */
[----:B------:R-:W-:Y:S01]  /*3b360*/  SHF.R.U32.HI R53, RZ, 0x8, R52 ;  /* 0x00000008ff357819 */ /* 0x000fe20000011634 */
[----:B------:R-:W-:Y:S02]  /*3b370*/  IMAD.MOV.U32 R153, RZ, RZ, R139 ;  /* 0x000000ffff997224 */ /* 0x000fe400078e008b */
[----:B------:R-:W-:Y:S02]  /*3b380*/  IMAD.MOV.U32 R175, RZ, RZ, R167 ;  /* 0x000000ffffaf7224 */ /* 0x000fe400078e00a7 */
[----:B------:R-:W-:-:S02]  /*3b390*/  IMAD.MOV.U32 R133, RZ, RZ, R163 ;  /* 0x000000ffff857224 */ /* 0x000fc400078e00a3 */
[----:B------:R-:W-:Y:S02]  /*3b3a0*/  IMAD.MOV.U32 R168, RZ, RZ, R157 ;  /* 0x000000ffffa87224 */ /* 0x000fe400078e009d */
[----:B------:R-:W-:Y:S01]  /*3b3b0*/  IMAD.MOV.U32 R167, RZ, RZ, R148 ;  /* 0x000000ffffa77224 */ /* 0x000fe200078e0094 */
[--C-:B------:R-:W-:Y:S01]  /*3b3c0*/  PRMT R148, R51, 0x3340, R48.reuse ;  /* 0x0000334033947816 */ /* 0x100fe20000000030 */
[----:B------:R-:W-:Y:S01]  /*3b3d0*/  IMAD.MOV.U32 R163, RZ, RZ, R147 ;  /* 0x000000ffffa37224 */ /* 0x000fe200078e0093 */
[----:B------:R-:W-:Y:S01]  /*3b3e0*/  SHF.R.U32.HI R147, RZ, 0x8, R48 ;  /* 0x00000008ff937819 */ /* 0x000fe20000011630 */
[----:B------:R-:W-:Y:S01]  /*3b3f0*/  IMAD.MOV.U32 R157, RZ, RZ, R140 ;  /* 0x000000ffff9d7224 */ /* 0x000fe200078e008c */
[----:B------:R-:W-:Y:S02]  /*3b400*/  LOP3.LUT R48, R53, 0xffff, RZ, 0xc0, !PT ;  /* 0x0000ffff35307812 */ /* 0x000fe400078ec0ff */
[----:B------:R-:W-:Y:S02]  /*3b410*/  PRMT R140, R52, 0x3340, R49 ;  /* 0x00003340348c7816 */ /* 0x000fe40000000031 */
[----:B------:R-:W-:Y:S01]  /*3b420*/  LOP3.LUT R53, R151, 0xffff, RZ, 0xc0, !PT ;  /* 0x0000ffff97357812 */ /* 0x000fe200078ec0ff */
[----:B------:R-:W-:Y:S01]  /*3b430*/  IMAD.MOV.U32 R151, RZ, RZ, R144 ;  /* 0x000000ffff977224 */ /* 0x000fe200078e0090 */
[----:B------:R-:W-:Y:S01]  /*3b440*/  LOP3.LUT R52, R150, 0xffff, RZ, 0xc0, !PT ;  /* 0x0000ffff96347812 */ /* 0x000fe200078ec0ff */
[----:B------:R-:W-:Y:S01]  /*3b450*/  IMAD.MOV.U32 R150, RZ, RZ, R145 ;  /* 0x000000ffff967224 */ /* 0x000fe200078e0091 */
[----:B------:R-:W-:Y:S01]  /*3b460*/  LOP3.LUT R55, R157, 0xffff, RZ, 0xc0, !PT ;  /* 0x0000ffff9d377812 */ /* 0x000fe200078ec0ff */
[----:B------:R-:W-:-:S02]  /*3b470*/  IMAD.MOV.U32 R144, RZ, RZ, R134 ;  /* 0x000000ffff907224 */ /* 0x000fc400078e0086 */
[----:B------:R-:W-:Y:S02]  /*3b480*/  IMAD.MOV.U32 R157, RZ, RZ, R146 ;  /* 0x000000ffff9d7224 */ /* 0x000fe400078e0092 */
[----:B------:R-:W-:Y:S02]  /*3b490*/  IMAD.MOV.U32 R145, RZ, RZ, R152 ;  /* 0x000000ffff917224 */ /* 0x000fe400078e0098 */
[----:B------:R-:W-:Y:S01]  /*3b4a0*/  IMAD.MOV.U32 R146, RZ, RZ, R154 ;  /* 0x000000ffff927224 */ /* 0x000fe200078e009a */
[----:B----4-:R-:W-:-:S05]  /*3b4b0*/  LOP3.LUT R0, R2, 0x300, RZ, 0xc0, !PT ;  /* 0x0000030002007812 */ /* 0x010fca00078ec0ff */
[----:B------:R-:W-:Y:S01]  /*3b4c0*/  IMAD.IADD R0, R54, 0x1, R0 ;  /* 0x0000000136007824 */ /* 0x000fe200078e0200 */
[----:B------:R-:W-:Y:S01]  /*3b4d0*/  LOP3.LUT R54, R153, 0xffff, RZ, 0xc0, !PT ;  /* 0x0000ffff99367812 */ /* 0x000fe200078ec0ff */
[----:B------:R-:W-:Y:S02]  /*3b4e0*/  IMAD.MOV.U32 R153, RZ, RZ, R149 ;  /* 0x000000ffff997224 */ /* 0x000fe400078e0095 */
[----:B------:R-:W-:Y:S02]  /*3b4f0*/  IMAD.MOV.U32 R149, RZ, RZ, R135 ;  /* 0x000000ffff957224 */ /* 0x000fe400078e0087 */
[----:B------:R-:W4:Y:S04]  /*3b500*/  LDL.LU R135, [R1+0xf2c] ;  /* 0x000f2c0001877983 */ /* 0x000f280000300800 */
[----:B------:R-:W4:Y:S04]  /*3b510*/  LDL.LU R134, [R1+0x1124] ;  /* 0x0011240001867983 */ /* 0x000f280000300800 */
[----:B------:R-:W3:Y:S04]  /*3b520*/  LDL.LU R152, [R1+0xf08] ;  /* 0x000f080001987983 */ /* 0x000ee80000300800 */
[----:B------:R-:W3:Y:S01]  /*3b530*/  LDL.LU R154, [R1+0x10fc] ;  /* 0x0010fc00019a7983 */ /* 0x000ee20000300800 */
[----:B------:R-:W-:-:S03]  /*3b540*/  SHF.R.U32.HI R139, RZ, 0x8, R49 ;  /* 0x00000008ff8b7819 */ /* 0x000fc60000011631 */
[----:B------:R-:W4:Y:S01]  /*3b550*/  LDL.LU R126, [R1+0xf0c] ;  /* 0x000f0c00017e7983 */ /* 0x000f220000300800 */
[----:B------:R-:W-:-:S03]  /*3b560*/  LOP3.LUT R139, R139, 0xffff, RZ, 0xc0, !PT ;  /* 0x0000ffff8b8b7812 */ /* 0x000fc600078ec0ff */
[----:B------:R-:W4:Y:S04]  /*3b570*/  LDL.LU R127, [R1+0x1100] ;  /* 0x00110000017f7983 */ /* 0x000f280000300800 */
[----:B------:R-:W4:Y:S01]  /*3b580*/  LDL.LU R128, [R1+0xf10] ;  /* 0x000f100001807983 */ /* 0x000f220000300800 */
[----:B------:R-:W-:-:S03]  /*3b590*/  PRMT R161, R161, 0x5410, R133 ;  /* 0x00005410a1a17816 */ /* 0x000fc60000000085 */
[----:B------:R-:W4:Y:S01]  /*3b5a0*/  LDL.LU R129, [R1+0x1104] ;  /* 0x0011040001817983 */ /* 0x000f220000300800 */
[----:B------:R-:W-:-:S03]  /*3b5b0*/  PRMT R139, R48, 0x3340, R139 ;  /* 0x00003340308b7816 */ /* 0x000fc6000000008b */
[----:B------:R-:W4:Y:S01]  /*3b5c0*/  LDL.LU R130, [R1+0xf14] ;  /* 0x000f140001827983 */ /* 0x000f220000300800 */
[----:B------:R-:W-:-:S03]  /*3b5d0*/  PRMT R162, R162, 0x5410, R168 ;  /* 0x00005410a2a27816 */ /* 0x000fc600000000a8 */
[----:B------:R-:W4:Y:S01]  /*3b5e0*/  LDL.LU R131, [R1+0x1108] ;  /* 0x0011080001837983 */ /* 0x000f220000300800 */
[----:B------:R-:W-:-:S03]  /*3b5f0*/  PRMT R48, R175, 0x5410, R172 ;  /* 0x00005410af307816 */ /* 0x000fc600000000ac */
[----:B------:R-:W4:Y:S04]  /*3b600*/  LDL.LU R132, [R1+0xf04] ;  /* 0x000f040001847983 */ /* 0x000f280000300800 */
[----:B------:R-:W4:Y:S04]  /*3b610*/  LDL.LU R133, [R1+0x10f4] ;  /* 0x0010f40001857983 */ /* 0x000f280000300800 */
[----:B------:R-:W4:Y:S04]  /*3b620*/  LDL.LU R168, [R1+0xefc] ;  /* 0x000efc0001a87983 */ /* 0x000f280000300800 */
[----:B------:R-:W4:Y:S01]  /*3b630*/  LDL.LU R175, [R1+0x10f0] ;  /* 0x0010f00001af7983 */ /* 0x000f220000300800 */
[----:B------:R-:W-:-:S02]  /*3b640*/  SHF.R.U32.HI R49, RZ, 0x8, R51 ;  /* 0x00000008ff317819 */ /* 0x000fc40000011633 */
[----:B------:R-:W-:Y:S02]  /*3b650*/  SHF.R.U32.HI R51, RZ, 0x8, R50 ;  /* 0x00000008ff337819 */ /* 0x000fe40000011632 */
[----:B------:R-:W-:Y:S02]  /*3b660*/  LOP3.LUT R155, R155, 0xffff, RZ, 0xc0, !PT ;  /* 0x0000ffff9b9b7812 */ /* 0x000fe400078ec0ff */
[----:B------:R-:W-:Y:S02]  /*3b670*/  LOP3.LUT R50, R51, 0xffff, RZ, 0xc0, !PT ;  /* 0x0000ffff33327812 */ /* 0x000fe400078ec0ff */
[----:B------:R-:W-:Y:S02]  /*3b680*/  LOP3.LUT R49, R49, 0xffff, RZ, 0xc0, !PT ;  /* 0x0000ffff31317812 */ /* 0x000fe400078ec0ff */
[----:B------:R-:W-:Y:S02]  /*3b690*/  LOP3.LUT R147, R147, 0xffff, RZ, 0xc0, !PT ;  /* 0x0000ffff93937812 */ /* 0x000fe400078ec0ff */
[----:B------:R-:W-:-:S02]  /*3b6a0*/  LOP3.LUT R56, R163, 0xffff, RZ, 0xc0, !PT ;  /* 0x0000ffffa3387812 */ /* 0x000fc400078ec0ff */
[----:B------:R-:W-:Y:S02]  /*3b6b0*/  PRMT R155, R50, 0x3340, R155 ;  /* 0x00003340329b7816 */ /* 0x000fe4000000009b */
[----:B--2---:R-:W-:Y:S02]  /*3b6c0*/  PRMT R50, R165, 0x5410, R167 ;  /* 0x00005410a5327816 */ /* 0x004fe400000000a7 */
[----:B------:R-:W-:Y:S02]  /*3b6d0*/  PRMT R147, R49, 0x3340, R147 ;  /* 0x0000334031937816 */ /* 0x000fe40000000093 */
[----:B------:R-:W-:Y:S02]  /*3b6e0*/  LOP3.LUT R51, R159, 0xffff, RZ, 0xc0, !PT ;  /* 0x0000ffff9f337812 */ /* 0x000fe400078ec0ff */
[--C-:B------:R-:W-:Y:S02]  /*3b6f0*/  PRMT R165, R56, 0x3340, R53.reuse ;  /* 0x0000334038a57816 */ /* 0x100fe40000000035 */
[----:B------:R-:W-:-:S02]  /*3b700*/  SHF.R.U32.HI R163, RZ, 0x8, R53 ;  /* 0x00000008ffa37819 */ /* 0x000fc40000011635 */
[----:B---3--:R-:W-:Y:S02]  /*3b710*/  PRMT R59, R154, 0x5410, R152 ;  /* 0x000054109a3b7816 */ /* 0x008fe40000000098 */
[----:B------:R-:W2:Y:S04]  /*3b720*/  LDL.LU R152, [R1+0xef0] ;  /* 0x000ef00001987983 */ /* 0x000ea80000300800 */
[----:B------:R-:W2:Y:S01]  /*3b730*/  LDL.LU R154, [R1+0x10e4] ;  /* 0x0010e400019a7983 */ /* 0x000ea20000300800 */
[----:B------:R-:W-:Y:S02]  /*3b740*/  PRMT R49, R171, 0x5410, R173 ;  /* 0x00005410ab317816 */ /* 0x000fe400000000ad */
[----:B------:R-:W-:Y:S01]  /*3b750*/  SHF.R.U32.HI R57, RZ, 0x8, R56 ;  /* 0x00000008ff397819 */ /* 0x000fe20000011638 */
[----:B------:R-:W3:Y:S01]  /*3b760*/  LDL.LU R167, [R1+0xef4] ;  /* 0x000ef40001a77983 */ /* 0x000ee20000300800 */
[----:B------:R-:W-:-:S02]  /*3b770*/  SHF.R.U32.HI R53, RZ, 0x8, R54 ;  /* 0x00000008ff357819 */ /* 0x000fc40000011636 */
[----:B------:R-:W-:Y:S01]  /*3b780*/  SHF.R.U32.HI R56, RZ, 0x8, R55 ;  /* 0x00000008ff387819 */ /* 0x000fe20000011637 */
[----:B------:R-:W3:Y:S01]  /*3b790*/  LDL.LU R159, [R1+0x10ec] ;  /* 0x0010ec00019f7983 */ /* 0x000ee20000300800 */
[----:B------:R-:W-:Y:S02]  /*3b7a0*/  SHF.R.U32.HI R171, RZ, 0x8, R52 ;  /* 0x00000008ffab7819 */ /* 0x000fe40000011634 */
[----:B------:R-:W-:Y:S02]  /*3b7b0*/  PRMT R160, R160, 0x5410, R174 ;  /* 0x00005410a0a07816 */ /* 0x000fe400000000ae */
[----:B------:R-:W-:Y:S02]  /*3b7c0*/  PRMT R174, R54, 0x3340, R51 ;  /* 0x0000334036ae7816 */ /* 0x000fe40000000033 */
[----:B------:R-:W-:Y:S02]  /*3b7d0*/  LOP3.LUT R54, R53, 0xffff, RZ, 0xc0, !PT ;  /* 0x0000ffff35367812 */ /* 0x000fe400078ec0ff */
[----:B------:R-:W-:-:S02]  /*3b7e0*/  LOP3.LUT R53, R56, 0xffff, RZ, 0xc0, !PT ;  /* 0x0000ffff38357812 */ /* 0x000fc400078ec0ff */
[----:B------:R-:W-:-:S04]  /*3b7f0*/  LOP3.LUT R171, R171, 0xffff, RZ, 0xc0, !PT ;  /* 0x0000ffffabab7812 */ /* 0x000fc800078ec0ff */
[----:B------:R-:W-:Y:S02]  /*3b800*/  PRMT R171, R53, 0x3340, R171 ;  /* 0x0000334035ab7816 */ /* 0x000fe400000000ab */
[----:B------:R-:W-:Y:S02]  /*3b810*/  PRMT R53, R138, 0x5410, R149 ;  /* 0x000054108a357816 */ /* 0x000fe40000000095 */
[----:B------:R-:W0:Y:S01]  /*3b820*/  S2R R138, SR_TID.X ;  /* 0x00000000008a7919 */ /* 0x000e220000002100 */
[----:B------:R-:W-:Y:S02]  /*3b830*/  PRMT R173, R55, 0x3340, R52 ;  /* 0x0000334037ad7816 */ /* 0x000fe40000000034 */
[----:B------:R-:W-:Y:S02]  /*3b840*/  SHF.R.U32.HI R172, RZ, 0x8, R51 ;  /* 0x00000008ffac7819 */ /* 0x000fe40000011633 */
[----:B------:R-:W-:Y:S02]  /*3b850*/  LOP3.LUT R52, R57, 0xffff, RZ, 0xc0, !PT ;  /* 0x0000ffff39347812 */ /* 0x000fe400078ec0ff */
[----:B------:R-:W-:-:S02]  /*3b860*/  LOP3.LUT R163, R163, 0xffff, RZ, 0xc0, !PT ;  /* 0x0000ffffa3a37812 */ /* 0x000fc400078ec0ff */
[----:B------:R-:W-:Y:S02]  /*3b870*/  LOP3.LUT R172, R172, 0xffff, RZ, 0xc0, !PT ;  /* 0x0000ffffacac7812 */ /* 0x000fe400078ec0ff */
[----:B------:R-:W-:Y:S02]  /*3b880*/  PRMT R51, R153, 0x5410, R157 ;  /* 0x0000541099337816 */ /* 0x000fe4000000009d */
[----:B------:R-:W-:Y:S01]  /*3b890*/  PRMT R163, R52, 0x3340, R163 ;  /* 0x0000334034a37816 */ /* 0x000fe200000000a3 */
[----:B------:R-:W3:Y:S01]  /*3b8a0*/  LDL.LU R157, [R1+0xee4] ;  /* 0x000ee400019d7983 */ /* 0x000ee20000300800 */
[----:B------:R-:W-:-:S03]  /*3b8b0*/  PRMT R52, R150, 0x5410, R151 ;  /* 0x0000541096347816 */ /* 0x000fc60000000097 */
[----:B------:R-:W3:Y:S01]  /*3b8c0*/  LDL.LU R153, [R1+0x10d8] ;  /* 0x0010d80001997983 */ /* 0x000ee20000300800 */
[----:B------:R-:W-:-:S03]  /*3b8d0*/  PRMT R172, R54, 0x3340, R172 ;  /* 0x0000334036ac7816 */ /* 0x000fc600000000ac */
[----:B------:R-:W3:Y:S01]  /*3b8e0*/  LDL.LU R151, [R1+0xee8] ;  /* 0x000ee80001977983 */ /* 0x000ee20000300800 */
[----:B------:R-:W-:-:S03]  /*3b8f0*/  PRMT R54, R145, 0x5410, R146 ;  /* 0x0000541091367816 */ /* 0x000fc60000000092 */
[----:B------:R-:W3:Y:S01]  /*3b900*/  LDL.LU R150, [R1+0x10dc] ;  /* 0x0010dc0001967983 */ /* 0x000ee20000300800 */
[----:B------:R-:W-:-:S03]  /*3b910*/  PRMT R55, R143, 0x5410, R144 ;  /* 0x000054108f377816 */ /* 0x000fc60000000090 */
[----:B------:R-:W3:Y:S01]  /*3b920*/  LDL.LU R149, [R1+0xeec] ;  /* 0x000eec0001957983 */ /* 0x000ee20000300800 */
[----:B0-----:R-:W-:-:S03]  /*3b930*/  LOP3.LUT R138, R138, 0x7f, RZ, 0xc0, !PT ;  /* 0x0000007f8a8a7812 */ /* 0x001fc600078ec0ff */
[----:B------:R-:W3:Y:S01]  /*3b940*/  LDL.LU R146, [R1+0x10e0] ;  /* 0x0010e00001927983 */ /* 0x000ee20000300800 */
[----:B------:R-:W-:-:S03]  /*3b950*/  PRMT R56, R141, 0x5410, R142 ;  /* 0x000054108d387816 */ /* 0x000fc6000000008e */
[----:B------:R-:W3:Y:S01]  /*3b960*/  LDL.LU R145, [R1+0xedc] ;  /* 0x000edc0001917983 */ /* 0x000ee20000300800 */
[----:B------:R-:W-:Y:S01]  /*3b970*/  LEA R2, R138, UR4, 0x4 ;  /* 0x000000048a027c11 */ /* 0x000fe2000f8e20ff */
[----:B------:R-:W-:Y:S02]  /*3b980*/  ULDC UR4, c[0x0][0x228] ;  /* 0x00008a0000047ab9 */ /* 0x000fe40000000800 */
[----:B------:R-:W3:Y:S01]  /*3b990*/  LDL.LU R144, [R1+0x10c8] ;  /* 0x0010c80001907983 */ /* 0x000ee20000300800 */
[----:B------:R-:W-:-:S03]  /*3b9a0*/  PRMT R57, R136, 0x5410, R137 ;  /* 0x0000541088397816 */ /* 0x000fc60000000089 */
[----:B------:R-:W3:Y:S04]  /*3b9b0*/  LDL.LU R143, [R1+0xee0] ;  /* 0x000ee000018f7983 */ /* 0x000ee80000300800 */
[----:B------:R-:W3:Y:S01]  /*3b9c0*/  LDL.LU R142, [R1+0x10d0] ;  /* 0x0010d000018e7983 */ /* 0x000ee20000300800 */
[----:B----4-:R-:W-:-:S03]  /*3b9d0*/  PRMT R58, R134, 0x5410, R135 ;  /* 0x00005410863a7816 */ /* 0x010fc60000000087 */
[----:B------:R-:W4:Y:S04]  /*3b9e0*/  LDL.LU R141, [R1+0xec4] ;  /* 0x000ec400018d7983 */ /* 0x000f280000300800 */
[----:B------:R-:W4:Y:S04]  /*3b9f0*/  LDL.LU R138, [R1+0x10c0] ;  /* 0x0010c000018a7983 */ /* 0x000f280000300800 */
[----:B------:R-:W4:Y:S04]  /*3ba00*/  LDL.LU R137, [R1+0xebc] ;  /* 0x000ebc0001897983 */ /* 0x000f280000300800 */
[----:B------:R-:W4:Y:S04]  /*3ba10*/  LDL.LU R136, [R1+0x10bc] ;  /* 0x0010bc0001887983 */ /* 0x000f280000300800 */
[----:B------:R-:W4:Y:S04]  /*3ba20*/  LDL.LU R135, [R1+0xec0] ;  /* 0x000ec00001877983 */ /* 0x000f280000300800 */
[----:B------:R-:W4:Y:S04]  /*3ba30*/  LDL.LU R134, [R1+0x10b8] ;  /* 0x0010b80001867983 */ /* 0x000f280000300800 */
[----:B------:R-:W-:Y:S01]  /*3ba40*/  STL [R1+0xe48], R2 ;  /* 0x000e480201007387 */ /* 0x000fe20000100800 */
[----:B--2---:R-:W-:-:S03]  /*3ba50*/  PRMT R65, R154, 0x5410, R152 ;  /* 0x000054109a417816 */ /* 0x004fc60000000098 */
[----:B------:R-:W2:Y:S04]  /*3ba60*/  LDL.LU R152, [R1+0xeb0] ;  /* 0x000eb00001987983 */ /* 0x000ea80000300800 */
[----:B------:R-:W2:Y:S01]  /*3ba70*/  LDL.LU R154, [R1+0x10b0] ;  /* 0x0010b000019a7983 */ /* 0x000ea20000300800 */
[----:B------:R-:W-:Y:S02]  /*3ba80*/  PRMT R61, R129, 0x5410, R128 ;  /* 0x00005410813d7816 */ /* 0x000fe40000000080 */
[----:B------:R-:W-:Y:S01]  /*3ba90*/  PRMT R62, R131, 0x5410, R130 ;  /* 0x00005410833e7816 */ /* 0x000fe20000000082 */
[----:B------:R-:W2:Y:S01]  /*3baa0*/  LDL.LU R129, [R1+0xeb4] ;  /* 0x000eb40001817983 */ /* 0x000ea20000300800 */
[----:B------:R-:W-:-:S03]  /*3bab0*/  PRMT R63, R133, 0x5410, R132 ;  /* 0x00005410853f7816 */ /* 0x000fc60000000084 */
[----:B------:R-:W2:Y:S01]  /*3bac0*/  LDL.LU R130, [R1+0x10ac] ;  /* 0x0010ac0001827983 */ /* 0x000ea20000300800 */
[----:B------:R-:W-:-:S03]  /*3bad0*/  PRMT R64, R175, 0x5410, R168 ;  /* 0x00005410af407816 */ /* 0x000fc600000000a8 */
[----:B------:R-:W2:Y:S01]  /*3bae0*/  LDL.LU R131, [R1+0xeb8] ;  /* 0x000eb80001837983 */ /* 0x000ea20000300800 */
[----:B---3--:R-:W-:-:S03]  /*3baf0*/  PRMT R66, R159, 0x5410, R167 ;  /* 0x000054109f427816 */ /* 0x008fc600000000a7 */
[----:B------:R-:W3:Y:S04]  /*3bb00*/  LDL.LU R132, [R1+0x10a4] ;  /* 0x0010a40001847983 */ /* 0x000ee80000300800 */
[----:B------:R-:W3:Y:S04]  /*3bb10*/  LDL.LU R133, [R1+0xea8] ;  /* 0x000ea80001857983 */ /* 0x000ee80000300800 */
[----:B------:R-:W3:Y:S04]  /*3bb20*/  LDL.LU R168, [R1+0x109c] ;  /* 0x00109c0001a87983 */ /* 0x000ee80000300800 */
[----:B------:R-:W3:Y:S04]  /*3bb30*/  LDL.LU R175, [R1+0xeac] ;  /* 0x000eac0001af7983 */ /* 0x000ee80000300800 */
[----:B------:R-:W3:Y:S04]  /*3bb40*/  LDL.LU R167, [R1+0x1094] ;  /* 0x0010940001a77983 */ /* 0x000ee80000300800 */
[----:B------:R-:W3:Y:S01]  /*3bb50*/  LDL.LU R159, [R1+0x1070] ;  /* 0x00107000019f7983 */ /* 0x000ee20000300800 */
[----:B------:R-:W-:-:S03]  /*3bb60*/  PRMT R67, R153, 0x5410, R157 ;  /* 0x0000541099437816 */ /* 0x000fc6000000009d */
[----:B------:R-:W3:Y:S04]  /*3bb70*/  LDL.LU R157, [R1+0xe88] ;  /* 0x000e8800019d7983 */ /* 0x000ee80000300800 */
[----:B------:R-:W3:Y:S01]  /*3bb80*/  LDL.LU R153, [R1+0x106c] ;  /* 0x00106c0001997983 */ /* 0x000ee20000300800 */
[----:B------:R-:W-:Y:S02]  /*3bb90*/  PRMT R68, R150, 0x5410, R151 ;  /* 0x0000541096447816 */ /* 0x000fe40000000097 */
[----:B------:R-:W-:Y:S02]  /*3bba0*/  PRMT R69, R146, 0x5410, R149 ;  /* 0x0000541092457816 */ /* 0x000fe40000000095 */
[----:B------:R-:W-:Y:S02]  /*3bbb0*/  PRMT R70, R144, 0x5410, R145 ;  /* 0x0000541090467816 */ /* 0x000fe40000000091 */
[----:B------:R-:W-:-:S02]  /*3bbc0*/  PRMT R71, R142, 0x5410, R143 ;  /* 0x000054108e477816 */ /* 0x000fc4000000008f */
[----:B----4-:R-:W-:Y:S02]  /*3bbd0*/  PRMT R72, R138, 0x5410, R141 ;  /* 0x000054108a487816 */ /* 0x010fe4000000008d */
[----:B------:R-:W-:Y:S02]  /*3bbe0*/  PRMT R74, R134, 0x5410, R135 ;  /* 0x00005410864a7816 */ /* 0x000fe40000000087 */
        /* <DEDUP_REMOVED lines=8> */
[----:B------:R-:W-:-:S03]  /*3bc70*/  PRMT R73, R136, 0x5410, R137 ;  /* 0x0000541088497816 */ /* 0x000fc60000000089 */
[----:B------:R-:W4:Y:S04]  /*3bc80*/  LDL.LU R143, [R1+0xec8] ;  /* 0x000ec800018f7983 */ /* 0x000f280000300800 */
[----:B------:R-:W4:Y:S04]  /*3bc90*/  LDL.LU R142, [R1+0x1088] ;  /* 0x00108800018e7983 */ /* 0x000f280000300800 */
[----:B------:R-:W4:Y:S04]  /*3bca0*/  LDL.LU R141, [R1+0xecc] ;  /* 0x000ecc00018d7983 */ /* 0x000f280000300800 */
[----:B------:R-:W4:Y:S04]  /*3bcb0*/  LDL.LU R138, [R1+0x1084] ;  /* 0x00108400018a7983 */ /* 0x000f280000300800 */
[----:B------:R-:W4:Y:S04]  /*3bcc0*/  LDL.LU R137, [R1+0xea0] ;  /* 0x000ea00001897983 */ /* 0x000f280000300800 */
[----:B------:R-:W4:Y:S01]  /*3bcd0*/  LDL.LU R136, [R1+0x1054] ;  /* 0x0010540001887983 */ /* 0x000f220000300800 */
[----:B--2---:R-:W-:-:S03]  /*3bce0*/  PRMT R75, R154, 0x5410, R152 ;  /* 0x000054109a4b7816 */ /* 0x004fc60000000098 */
[----:B------:R-:W2:Y:S04]  /*3bcf0*/  LDL.LU R152, [R1+0xea4] ;  /* 0x000ea40001987983 */ /* 0x000ea80000300800 */
[----:B------:R-:W2:Y:S01]  /*3bd00*/  LDL.LU R154, [R1+0x104c] ;  /* 0x00104c00019a7983 */ /* 0x000ea20000300800 */
[----:B------:R-:W-:Y:S02]  /*3bd10*/  PRMT R60, R127, 0x5410, R126 ;  /* 0x000054107f3c7816 */ /* 0x000fe4000000007e */
[----:B------:R-:W-:Y:S02]  /*3bd20*/  PRMT R76, R130, 0x5410, R129 ;  /* 0x00005410824c7816 */ /* 0x000fe40000000081 */
[----:B---3--:R-:W-:Y:S02]  /*3bd30*/  PRMT R77, R132, 0x5410, R131 ;  /* 0x00005410844d7816 */ /* 0x008fe40000000083 */
[----:B------:R-:W-:-:S02]  /*3bd40*/  PRMT R78, R168, 0x5410, R133 ;  /* 0x00005410a84e7816 */ /* 0x000fc40000000085 */
[----:B------:R-:W-:Y:S02]  /*3bd50*/  PRMT R79, R167, 0x5410, R175 ;  /* 0x00005410a74f7816 */ /* 0x000fe400000000af */
[----:B------:R-:W-:Y:S02]  /*3bd60*/  PRMT R80, R159, 0x5410, R252 ;  /* 0x000054109f507816 */ /* 0x000fe400000000fc */
[----:B------:R-:W-:Y:S02]  /*3bd70*/  PRMT R81, R153, 0x5410, R157 ;  /* 0x0000541099517816 */ /* 0x000fe4000000009d */
[----:B----4-:R-:W-:Y:S02]  /*3bd80*/  PRMT R82, R135, 0x5410, R158 ;  /* 0x0000541087527816 */ /* 0x010fe4000000009e */
[----:B------:R-:W3:Y:S01]  /*3bd90*/  LDL.LU R135, [R1+0xe98] ;  /* 0x000e980001877983 */ /* 0x000ee20000300800 */
[----:B------:R-:W-:-:S03]  /*3bda0*/  PRMT R83, R134, 0x5410, R166 ;  /* 0x0000541086537816 */ /* 0x000fc600000000a6 */
        /* <DEDUP_REMOVED lines=19> */
[----:B------:R-:W-:Y:S01]  /*3bee0*/  PRMT R89, R146, 0x5410, R149 ;  /* 0x0000541092597816 */ /* 0x000fe20000000095 */
[----:B------:R-:W4:Y:S01]  /*3bef0*/  LDL.LU R151, [R1+0xf7c] ;  /* 0x000f7c0001977983 */ /* 0x000f220000300800 */
[----:B------:R-:W-:-:S03]  /*3bf00*/  PRMT R90, R144, 0x5410, R145 ;  /* 0x00005410905a7816 */ /* 0x000fc60000000091 */
[----:B------:R-:W4:Y:S01]  /*3bf10*/  LDL.LU R150, [R1+0x1164] ;  /* 0x0011640001967983 */ /* 0x000f220000300800 */
[----:B------:R-:W-:-:S03]  /*3bf20*/  PRMT R84, R142, 0x5410, R143 ;  /* 0x000054108e547816 */ /* 0x000fc6000000008f */
[----:B------:R-:W4:Y:S04]  /*3bf30*/  LDL.LU R149, [R1+0xf80] ;  /* 0x000f800001957983 */ /* 0x000f280000300800 */
[----:B------:R-:W4:Y:S01]  /*3bf40*/  LDL.LU R146, [R1+0x1168] ;  /* 0x0011680001927983 */ /* 0x000f220000300800 */
[----:B------:R-:W-:-:S03]  /*3bf50*/  PRMT R85, R138, 0x5410, R141 ;  /* 0x000054108a557816 */ /* 0x000fc6000000008d */
        /* <DEDUP_REMOVED lines=9> */
[----:B---3--:R-:W-:-:S03]  /*3bff0*/  PRMT R91, R134, 0x5410, R135 ;  /* 0x00005410865b7816 */ /* 0x008fc60000000087 */
[----:B------:R-:W3:Y:S04]  /*3c000*/  LDL.LU R135, [R1+0xf70] ;  /* 0x000f700001877983 */ /* 0x000ee80000300800 */
[----:B------:R-:W3:Y:S01]  /*3c010*/  LDL.LU R134, [R1+0x1158] ;  /* 0x0011580001867983 */ /* 0x000ee20000300800 */
[----:B--2---:R-:W-:-:S03]  /*3c020*/  PRMT R99, R154, 0x5410, R152 ;  /* 0x000054109a637816 */ /* 0x004fc60000000098 */
[----:B------:R-:W2:Y:S04]  /*3c030*/  LDL.LU R152, [R1+0xf00] ;  /* 0x000f000001987983 */ /* 0x000ea80000300800 */
[----:B------:R-:W2:Y:S01]  /*3c040*/  LDL.LU R154, [R1+0x1060] ;  /* 0x00106000019a7983 */ /* 0x000ea20000300800 */
[----:B----4-:R-:W-:Y:S02]  /*3c050*/  PRMT R96, R127, 0x5410, R126 ;  /* 0x000054107f607816 */ /* 0x010fe4000000007e */
        /* <DEDUP_REMOVED lines=17> */
[----:B------:R-:W4:Y:S01]  /*3c170*/  LDL.LU R159, [R1+0x117c] ;  /* 0x00117c00019f7983 */ /* 0x000f220000300800 */
[----:B------:R-:W-:-:S03]  /*3c180*/  PRMT R104, R150, 0x5410, R151 ;  /* 0x0000541096687816 */ /* 0x000fc60000000097 */
[----:B------:R-:W4:Y:S04]  /*3c190*/  LDL.LU R157, [R1+0xf8c] ;  /* 0x000f8c00019d7983 */ /* 0x000f280000300800 */
[----:B------:R-:W4:Y:S01]  /*3c1a0*/  LDL.LU R153, [R1+0x1170] ;  /* 0x0011700001997983 */ /* 0x000f220000300800 */
[----:B------:R-:W-:Y:S02]  /*3c1b0*/  PRMT R105, R146, 0x5410, R149 ;  /* 0x0000541092697816 */ /* 0x000fe40000000095 */
[----:B------:R-:W-:Y:S02]  /*3c1c0*/  PRMT R106, R144, 0x5410, R145 ;  /* 0x00005410906a7816 */ /* 0x000fe40000000091 */
[----:B------:R-:W-:Y:S02]  /*3c1d0*/  PRMT R100, R142, 0x5410, R143 ;  /* 0x000054108e647816 */ /* 0x000fe4000000008f */
[----:B------:R-:W-:-:S02]  /*3c1e0*/  PRMT R101, R138, 0x5410, R141 ;  /* 0x000054108a657816 */ /* 0x000fc4000000008d */
[----:B------:R-:W-:Y:S02]  /*3c1f0*/  PRMT R102, R136, 0x5410, R137 ;  /* 0x0000541088667816 */ /* 0x000fe40000000089 */
[----:B---3--:R-:W-:Y:S02]  /*3c200*/  PRMT R103, R134, 0x5410, R135 ;  /* 0x0000541086677816 */ /* 0x008fe40000000087 */
        /* <DEDUP_REMOVED lines=14> */
[----:B--2---:R-:W-:-:S03]  /*3c2f0*/  PRMT R107, R154, 0x5410, R152 ;  /* 0x000054109a6b7816 */ /* 0x004fc60000000098 */
[----:B------:R-:W2:Y:S04]  /*3c300*/  LDL.LU R152, [R1+0xfbc] ;  /* 0x000fbc0001987983 */ /* 0x000ea80000300800 */
[----:B------:R-:W2:Y:S04]  /*3c310*/  LDL.LU R154, [R1+0x118c] ;  /* 0x00118c00019a7983 */ /* 0x000ea80000300800 */
[----:B------:R-:W-:Y:S01]  /*3c320*/  STSM.16.M88.4 [R0], R48 ;  /* 0x0000003000007844 */ /* 0x000fe20000000200 */
[----:B------:R-:W-:Y:S06]  /*3c330*/  BAR.SYNC.DEFER_BLOCKING 0x0 ;  /* 0x0000000000007b1d */ /* 0x000fec0000010000 */
[----:B------:R-:W0:Y:S02]  /*3c340*/  LDS.128 R48, [R2] ;  /* 0x0000000002307984 */ /* 0x000e240000000c00 */
[----:B------:R-:W-:Y:S01]  /*3c350*/  BAR.SYNC.DEFER_BLOCKING 0x0 ;  /* 0x0000000000007b1d */ /* 0x000fe20000010000 */
[----:B----4-:R-:W-:-:S02]  /*3c360*/  PRMT R113, R129, 0x5410, R128 ;  /* 0x0000541081717816 */ /* 0x010fc40000000080 */
[----:B------:R-:W-:Y:S02]  /*3c370*/  PRMT R114, R131, 0x5410, R130 ;  /* 0x0000541083727816 */ /* 0x000fe40000000082 */
[----:B------:R-:W-:Y:S01]  /*3c380*/  PRMT R108, R133, 0x5410, R132 ;  /* 0x00005410856c7816 */ /* 0x000fe20000000084 */
[----:B------:R-:W-:Y:S02]  /*3c390*/  STSM.16.M88.4 [R0], R52 ;  /* 0x0000003400007844 */ /* 0x000fe40000000200 */
[----:B------:R-:W-:Y:S01]  /*3c3a0*/  BAR.SYNC.DEFER_BLOCKING 0x0 ;  /* 0x0000000000007b1d */ /* 0x000fe20000010000 */
[----:B------:R-:W-:Y:S02]  /*3c3b0*/  PRMT R109, R175, 0x5410, R168 ;  /* 0x00005410af6d7816 */ /* 0x000fe400000000a8 */
[----:B------:R-:W-:-:S03]  /*3c3c0*/  PRMT R110, R159, 0x5410, R167 ;  /* 0x000054109f6e7816 */ /* 0x000fc600000000a7 */
[----:B------:R-:W1:Y:S01]  /*3c3d0*/  LDS.128 R52, [R2] ;  /* 0x0000000002347984 */ /* 0x000e620000000c00 */
[----:B---3--:R-:W-:Y:S01]  /*3c3e0*/  PRMT R115, R134, 0x5410, R135 ;  /* 0x0000541086737816 */ /* 0x008fe20000000087 */
[----:B------:R-:W-:Y:S06]  /*3c3f0*/  BAR.SYNC.DEFER_BLOCKING 0x0 ;  /* 0x0000000000007b1d */ /* 0x000fec0000010000 */
[----:B------:R-:W3:Y:S04]  /*3c400*/  LDL.LU R135, [R1+0xf38] ;  /* 0x000f380001877983 */ /* 0x000ee80000300800 */
        /* <DEDUP_REMOVED lines=11> */
[----:B------:R-:W-:Y:S01]  /*3c4c0*/  STSM.16.M88.4 [R0], R56 ;  /* 0x0000003800007844 */ /* 0x000fe20000000200 */
[----:B------:R-:W-:Y:S06]  /*3c4d0*/  BAR.SYNC.DEFER_BLOCKING 0x0 ;  /* 0x0000000000007b1d */ /* 0x000fec0000010000 */
[----:B------:R-:W1:Y:S02]  /*3c4e0*/  LDS.128 R56, [R2] ;  /* 0x0000000002387984 */ /* 0x000e640000000c00 */
[----:B------:R-:W-:Y:S06]  /*3c4f0*/  BAR.SYNC.DEFER_BLOCKING 0x0 ;  /* 0x0000000000007b1d */ /* 0x000fec0000010000 */
[----:B------:R-:W-:Y:S02]  /*3c500*/  STSM.16.M88.4 [R0], R60 ;  /* 0x0000003c00007844 */ /* 0x000fe40000000200 */
[----:B------:R-:W-:Y:S06]  /*3c510*/  BAR.SYNC.DEFER_BLOCKING 0x0 ;  /* 0x0000000000007b1d */ /* 0x000fec0000010000 */
[----:B------:R-:W1:Y:S02]  /*3c520*/  LDS.128 R60, [R2] ;  /* 0x00000000023c7984 */ /* 0x000e640000000c00 */
[----:B------:R-:W-:Y:S01]  /*3c530*/  BAR.SYNC.DEFER_BLOCKING 0x0 ;  /* 0x0000000000007b1d */ /* 0x000fe20000010000 */
[----:B--2---:R-:W-:-:S05]  /*3c540*/  PRMT R119, R154, 0x5410, R152 ;  /* 0x000054109a777816 */ /* 0x004fca0000000098 */
[----:B------:R-:W2:Y:S04]  /*3c550*/  LDL.LU R152, [R1+0xfdc] ;  /* 0x000fdc0001987983 */ /* 0x000ea80000300800 */
[----:B------:R-:W2:Y:S04]  /*3c560*/  LDL.LU R154, [R1+0x11ac] ;  /* 0x0011ac00019a7983 */ /* 0x000ea80000300800 */
[----:B------:R-:W-:Y:S01]  /*3c570*/  STSM.16.M88.4 [R0], R64 ;  /* 0x0000004000007844 */ /* 0x000fe20000000200 */
[----:B------:R-:W-:Y:S06]  /*3c580*/  BAR.SYNC.DEFER_BLOCKING 0x0 ;  /* 0x0000000000007b1d */ /* 0x000fec0000010000 */
[----:B------:R-:W1:Y:S02]  /*3c590*/  LDS.128 R64, [R2] ;  /* 0x0000000002407984 */ /* 0x000e640000000c00 */
[----:B------:R-:W-:Y:S06]  /*3c5a0*/  BAR.SYNC.DEFER_BLOCKING 0x0 ;  /* 0x0000000000007b1d */ /* 0x000fec0000010000 */
[----:B------:R-:W-:Y:S02]  /*3c5b0*/  STSM.16.M88.4 [R0], R68 ;  /* 0x0000004400007844 */ /* 0x000fe40000000200 */
[----:B------:R-:W-:Y:S01]  /*3c5c0*/  BAR.SYNC.DEFER_BLOCKING 0x0 ;  /* 0x0000000000007b1d */ /* 0x000fe20000010000 */
[----:B------:R-:W-:-:S02]  /*3c5d0*/  PRMT R111, R153, 0x5410, R157 ;  /* 0x00005410996f7816 */ /* 0x000fc4000000009d */
[----:B------:R-:W-:Y:S02]  /*3c5e0*/  PRMT R120, R150, 0x5410, R151 ;  /* 0x0000541096787816 */ /* 0x000fe40000000097 */
[----:B------:R-:W-:Y:S01]  /*3c5f0*/  PRMT R121, R146, 0x5410, R149 ;  /* 0x0000541092797816 */ /* 0x000fe20000000095 */
[----:B------:R-:W4:Y:S01]  /*3c600*/  LDL.LU R157, [R1+0xfe0] ;  /* 0x000fe000019d7983 */ /* 0x000f220000300800 */
[----:B------:R-:W-:-:S03]  /*3c610*/  PRMT R118, R136, 0x5410, R137 ;  /* 0x0000541088767816 */ /* 0x000fc60000000089 */
[----:B------:R-:W4:Y:S04]  /*3c620*/  LDL.LU R153, [R1+0x11b4] ;  /* 0x0011b40001997983 */ /* 0x000f280000300800 */
[----:B------:R-:W4:Y:S04]  /*3c630*/  LDL.LU R151, [R1+0xf50] ;  /* 0x000f500001977983 */ /* 0x000f280000300800 */
[----:B------:R-:W4:Y:S04]  /*3c640*/  LDL.LU R150, [R1+0x1080] ;  /* 0x0010800001967983 */ /* 0x000f280000300800 */
[----:B------:R-:W1:Y:S01]  /*3c650*/  LDS.128 R68, [R2] ;  /* 0x0000000002447984 */ /* 0x000e620000000c00 */
[----:B------:R-:W-:Y:S01]  /*3c660*/  BAR.SYNC.DEFER_BLOCKING 0x0 ;  /* 0x0000000000007b1d */ /* 0x000fe20000010000 */
[----:B------:R-:W-:-:S02]  /*3c670*/  PRMT R122, R144, 0x5410, R145 ;  /* 0x00005410907a7816 */ /* 0x000fc40000000091 */
[----:B------:R-:W-:-:S03]  /*3c680*/  PRMT R117, R138, 0x5410, R141 ;  /* 0x000054108a757816 */ /* 0x000fc6000000008d */
[----:B------:R-:W4:Y:S04]  /*3c690*/  LDL.LU R149, [R1+0x1004] ;  /* 0x0010040001957983 */ /* 0x000f280000300800 */
[----:B------:R-:W4:Y:S04]  /*3c6a0*/  LDL.LU R136, [R1+0x11dc] ;  /* 0x0011dc0001887983 */ /* 0x000f280000300800 */
[----:B------:R-:W4:Y:S01]  /*3c6b0*/  LDL.LU R146, [R1+0x1008] ;  /* 0x0010080001927983 */ /* 0x000f220000300800 */
[----:B------:R-:W-:-:S03]  /*3c6c0*/  PRMT R116, R142, 0x5410, R143 ;  /* 0x000054108e747816 */ /* 0x000fc6000000008f */
[----:B------:R-:W4:Y:S04]  /*3c6d0*/  LDL.LU R137, [R1+0x11e8] ;  /* 0x0011e80001897983 */ /* 0x000f280000300800 */
[----:B------:R-:W-:Y:S01]  /*3c6e0*/  STSM.16.M88.4 [R0], R72 ;  /* 0x0000004800007844 */ /* 0x000fe20000000200 */
[----:B------:R-:W-:Y:S06]  /*3c6f0*/  BAR.SYNC.DEFER_BLOCKING 0x0 ;  /* 0x0000000000007b1d */ /* 0x000fec0000010000 */
[----:B------:R-:W4:Y:S04]  /*3c700*/  LDL.LU R145, [R1+0x100c] ;  /* 0x00100c0001917983 */ /* 0x000f280000300800 */
[----:B------:R-:W4:Y:S04]  /*3c710*/  LDL.LU R138, [R1+0x11e4] ;  /* 0x0011e400018a7983 */ /* 0x000f280000300800 */
[----:B------:R-:W4:Y:S04]  /*3c720*/  LDL.LU R144, [R1+0xff4] ;  /* 0x000ff40001907983 */ /* 0x000f280000300800 */
[----:B------:R-:W4:Y:S04]  /*3c730*/  LDL.LU R143, [R1+0x11c8] ;  /* 0x0011c800018f7983 */ /* 0x000f280000300800 */
[----:B------:R-:W4:Y:S04]  /*3c740*/  LDL.LU R142, [R1+0xff8] ;  /* 0x000ff800018e7983 */ /* 0x000f280000300800 */
[----:B------:R-:W4:Y:S04]  /*3c750*/  LDL.LU R141, [R1+0x11cc] ;  /* 0x0011cc00018d7983 */ /* 0x000f280000300800 */
[----:B------:R-:W1:Y:S01]  /*3c760*/  LDS.128 R72, [R2] ;  /* 0x0000000002487984 */ /* 0x000e620000000c00 */
[----:B------:R-:W-:Y:S06]  /*3c770*/  BAR.SYNC.DEFER_BLOCKING 0x0 ;  /* 0x0000000000007b1d */ /* 0x000fec0000010000 */
[----:B------:R-:W-:Y:S02]  /*3c780*/  STSM.16.M88.4 [R0], R76 ;  /* 0x0000004c00007844 */ /* 0x000fe40000000200 */
[----:B------:R-:W-:Y:S01]  /*3c790*/  BAR.SYNC.DEFER_BLOCKING 0x0 ;  /* 0x0000000000007b1d */ /* 0x000fe20000010000 */
[----:B---3--:R-:W-:-:S02]  /*3c7a0*/  PRMT R123, R134, 0x5410, R135 ;  /* 0x00005410867b7816 */ /* 0x008fc40000000087 */
[----:B------:R-:W-:-:S03]  /*3c7b0*/  PRMT R112, R127, 0x5410, R126 ;  /* 0x000054107f707816 */ /* 0x000fc6000000007e */
[----:B------:R-:W3:Y:S04]  /*3c7c0*/  LDL.LU R135, [R1+0xffc] ;  /* 0x000ffc0001877983 */ /* 0x000ee80000300800 */
[----:B------:R-:W3:Y:S04]  /*3c7d0*/  LDL.LU R134, [R1+0x11d4] ;  /* 0x0011d40001867983 */ /* 0x000ee80000300800 */
[----:B------:R-:W1:Y:S01]  /*3c7e0*/  LDS.128 R76, [R2] ;  /* 0x00000000024c7984 */ /* 0x000e620000000c00 */
        /* <DEDUP_REMOVED lines=9> */
[----:B------:R-:W-:Y:S01]  /*3c880*/  BAR.SYNC.DEFER_BLOCKING 0x0 ;  /* 0x0000000000007b1d */ /* 0x000fe20000010000 */
[----:B----4-:R-:W-:-:S05]  /*3c890*/  PRMT R128, R129, 0x5410, R128 ;  /* 0x0000541081807816 */ /* 0x010fca0000000080 */
[----:B------:R-:W4:Y:S04]  /*3c8a0*/  LDL.LU R19, [R1+0x1024] ;  /* 0x0010240001137983 */ /* 0x000f280000300800 */
[----:B------:R-:W1:Y:S01]  /*3c8b0*/  LDS.128 R84, [R2] ;  /* 0x0000000002547984 */ /* 0x000e620000000c00 */
[----:B------:R-:W-:Y:S06]  /*3c8c0*/  BAR.SYNC.DEFER_BLOCKING 0x0 ;  /* 0x0000000000007b1d */ /* 0x000fec0000010000 */
[----:B------:R-:W-:Y:S02]  /*3c8d0*/  STSM.16.M88.4 [R0], R88 ;  /* 0x0000005800007844 */ /* 0x000fe40000000200 */
[----:B------:R-:W-:Y:S06]  /*3c8e0*/  BAR.SYNC.DEFER_BLOCKING 0x0 ;  /* 0x0000000000007b1d */ /* 0x000fec0000010000 */
[----:B------:R-:W1:Y:S02]  /*3c8f0*/  LDS.128 R88, [R2] ;  /* 0x0000000002587984 */ /* 0x000e640000000c00 */
[----:B------:R-:W-:Y:S06]  /*3c900*/  BAR.SYNC.DEFER_BLOCKING 0x0 ;  /* 0x0000000000007b1d */ /* 0x000fec0000010000 */
[----:B------:R-:W-:Y:S02]  /*3c910*/  STSM.16.M88.4 [R0], R92 ;  /* 0x0000005c00007844 */ /* 0x000fe40000000200 */
[----:B------:R-:W-:Y:S06]  /*3c920*/  BAR.SYNC.DEFER_BLOCKING 0x0 ;  /* 0x0000000000007b1d */ /* 0x000fec0000010000 */
[----:B------:R-:W1:Y:S02]  /*3c930*/  LDS.128 R92, [R2] ;  /* 0x00000000025c7984 */ /* 0x000e640000000c00 */
[----:B------:R-:W-:Y:S01]  /*3c940*/  BAR.SYNC.DEFER_BLOCKING 0x0 ;  /* 0x0000000000007b1d */ /* 0x000fe20000010000 */
[----:B------:R-:W-:-:S02]  /*3c950*/  PRMT R129, R131, 0x5410, R130 ;  /* 0x0000541083817816 */ /* 0x000fc40000000082 */
[----:B------:R-:W-:Y:S02]  /*3c960*/  PRMT R130, R133, 0x5410, R132 ;  /* 0x0000541085827816 */ /* 0x000fe40000000084 */
[----:B------:R-:W-:Y:S02]  /*3c970*/  PRMT R132, R143, 0x5410, R144 ;  /* 0x000054108f847816 */ /* 0x000fe40000000090 */
[----:B------:R-:W-:Y:S01]  /*3c980*/  PRMT R138, R138, 0x5410, R145 ;  /* 0x000054108a8a7816 */ /* 0x000fe20000000091 */
[----:B------:R-:W4:Y:S01]  /*3c990*/  LDL.LU R144, [R1+0x120c] ;  /* 0x00120c0001907983 */ /* 0x000f220000300800 */
[----:B------:R-:W-:-:S03]  /*3c9a0*/  PRMT R137, R137, 0x5410, R146 ;  /* 0x0000541089897816 */ /* 0x000fc60000000092 */
[----:B------:R-:W4:Y:S04]  /*3c9b0*/  LDL.LU R20, [R1+0x1028] ;  /* 0x0010280001147983 */ /* 0x000f280000300800 */
[----:B------:R-:W4:Y:S01]  /*3c9c0*/  LDL.LU R145, [R1+0x1210] ;  /* 0x0012100001917983 */ /* 0x000f220000300800 */
[----:B------:R-:W-:-:S03]  /*3c9d0*/  PRMT R124, R175, 0x5410, R168 ;  /* 0x00005410af7c7816 */ /* 0x000fc600000000a8 */
[----:B------:R-:W4:Y:S04]  /*3c9e0*/  LDL.LU R21, [R1+0x1014] ;  /* 0x0010140001157983 */ /* 0x000f280000300800 */
[----:B------:R-:W-:Y:S01]  /*3c9f0*/  STSM.16.M88.4 [R0], R96 ;  /* 0x0000006000007844 */ /* 0x000fe20000000200 */
[----:B------:R-:W-:Y:S01]  /*3ca00*/  BAR.SYNC.DEFER_BLOCKING 0x0 ;  /* 0x0000000000007b1d */ /* 0x000fe20000010000 */
[----:B------:R-:W-:Y:S02]  /*3ca10*/  PRMT R133, R141, 0x5410, R142 ;  /* 0x000054108d857816 */ /* 0x000fe4000000008e */
[----:B------:R-:W-:-:S03]  /*3ca20*/  PRMT R125, R159, 0x5410, R167 ;  /* 0x000054109f7d7816 */ /* 0x000fc600000000a7 */
        /* <DEDUP_REMOVED lines=9> */
[----:B------:R-:W4:Y:S04]  /*3cac0*/  LDL.LU R143, [R1+0x11f8] ;  /* 0x0011f800018f7983 */ /* 0x000f280000300800 */
[----:B------:R-:W1:Y:S01]  /*3cad0*/  LDS.128 R96, [R2] ;  /* 0x0000000002607984 */ /* 0x000e620000000c00 */
[----:B------:R-:W-:Y:S01]  /*3cae0*/  BAR.SYNC.DEFER_BLOCKING 0x0 ;  /* 0x0000000000007b1d */ /* 0x000fe20000010000 */
[----:B---3--:R-:W-:-:S05]  /*3caf0*/  PRMT R134, R134, 0x5410, R135 ;  /* 0x0000541086867816 */ /* 0x008fca0000000087 */
[----:B------:R-:W3:Y:S04]  /*3cb00*/  LDL.LU R24, [R1+0x1048] ;  /* 0x0010480001187983 */ /* 0x000ee80000300800 */
[----:B------:R-:W-:Y:S01]  /*3cb10*/  STSM.16.M88.4 [R0], R100 ;  /* 0x0000006400007844 */ /* 0x000fe20000000200 */
[----:B------:R-:W-:Y:S01]  /*3cb20*/  BAR.SYNC.DEFER_BLOCKING 0x0 ;  /* 0x0000000000007b1d */ /* 0x000fe20000010000 */
[----:B------:R-:W-:Y:S02]  /*3cb30*/  PRMT R136, R136, 0x5410, R149 ;  /* 0x0000541088887816 */ /* 0x000fe40000000095 */
[----:B------:R-:W-:-:S03]  /*3cb40*/  PRMT R131, R150, 0x5410, R151 ;  /* 0x0000541096837816 */ /* 0x000fc60000000097 */
[----:B------:R-:W1:Y:S02]  /*3cb50*/  LDS.128 R100, [R2] ;  /* 0x0000000002647984 */ /* 0x000e640000000c00 */
[----:B------:R-:W-:Y:S01]  /*3cb60*/  BAR.SYNC.DEFER_BLOCKING 0x0 ;  /* 0x0000000000007b1d */ /* 0x000fe20000010000 */
[----:B--2---:R-:W-:-:S05]  /*3cb70*/  PRMT R135, R154, 0x5410, R152 ;  /* 0x000054109a877816 */ /* 0x004fca0000000098 */
        /* <DEDUP_REMOVED lines=13> */
[----:B------:R-:W-:Y:S01]  /*3cc50*/  STSM.16.M88.4 [R0], R104 ;  /* 0x0000006800007844 */ /* 0x000fe20000000200 */
[----:B------:R-:W-:Y:S06]  /*3cc60*/  BAR.SYNC.DEFER_BLOCKING 0x0 ;  /* 0x0000000000007b1d */ /* 0x000fec0000010000 */
[----:B------:R-:W1:Y:S02]  /*3cc70*/  LDS.128 R104, [R2] ;  /* 0x0000000002687984 */ /* 0x000e640000000c00 */
        /* <DEDUP_REMOVED lines=13> */
[----:B----4-:R-:W-:-:S02]  /*3cd50*/  PRMT R144, R144, 0x5410, R19 ;  /* 0x0000541090907816 */ /* 0x010fc40000000013 */
[----:B------:R-:W-:Y:S02]  /*3cd60*/  PRMT R145, R145, 0x5410, R20 ;  /* 0x0000541091917816 */ /* 0x000fe40000000014 */
[----:B------:R-:W-:Y:S01]  /*3cd70*/  PRMT R146, R146, 0x5410, R21 ;  /* 0x0000541092927816 */ /* 0x000fe20000000015 */
[----:B------:R-:W4:Y:S01]  /*3cd80*/  LDL.LU R19, [R1+0x108c] ;  /* 0x00108c0001137983 */ /* 0x000f220000300800 */
[----:B------:R-:W-:Y:S02]  /*3cd90*/  PRMT R139, R140, 0x5410, R139 ;  /* 0x000054108c8b7816 */ /* 0x000fe4000000008b */
[----:B------:R-:W-:Y:S01]  /*3cda0*/  PRMT R143, R143, 0x5410, R157 ;  /* 0x000054108f8f7816 */ /* 0x000fe2000000009d */
[----:B------:R-:W4:Y:S04]  /*3cdb0*/  LDL.LU R20, [R1+0x123c] ;  /* 0x00123c0001147983 */ /* 0x000f280000300800 */
[----:B------:R-:W-:Y:S01]  /*3cdc0*/  STSM.16.M88.4 [R0], R120 ;  /* 0x0000007800007844 */ /* 0x000fe20000000200 */
[----:B------:R-:W-:Y:S01]  /*3cdd0*/  BAR.SYNC.DEFER_BLOCKING 0x0 ;  /* 0x0000000000007b1d */ /* 0x000fe20000010000 */
[----:B------:R-:W-:-:S02]  /*3cde0*/  PRMT R140, R23, 0x5410, R22 ;  /* 0x00005410178c7816 */ /* 0x000fc40000000016 */
[----:B------:R-:W-:-:S03]  /*3cdf0*/  PRMT R141, R141, 0x5410, R175 ;  /* 0x000054108d8d7816 */ /* 0x000fc600000000af */
[----:B------:R-:W4:Y:S01]  /*3ce00*/  LDL.LU R21, [R1+0x107c] ;  /* 0x00107c0001157983 */ /* 0x000f220000300800 */
[----:B------:R-:W-:-:S03]  /*3ce10*/  PRMT R142, R142, 0x5410, R159 ;  /* 0x000054108e8e7816 */ /* 0x000fc6000000009f */
        /* <DEDUP_REMOVED lines=10> */
[----:B--2---:R-:W-:Y:S02]  /*3cec0*/  PRMT R153, R153, 0x5410, R25 ;  /* 0x0000541099997816 */ /* 0x004fe40000000019 */
[----:B------:R-:W-:Y:S02]  /*3ced0*/  PRMT R147, R148, 0x5410, R147 ;  /* 0x0000541094937816 */ /* 0x000fe40000000093 */
[----:B------:R-:W-:Y:S01]  /*3cee0*/  PRMT R154, R154, 0x5410, R26 ;  /* 0x000054109a9a7816 */ /* 0x000fe2000000001a */
[----:B------:R-:W2:Y:S01]  /*3cef0*/  LDL.LU R24, [R1+0x10f8] ;  /* 0x0010f80001187983 */ /* 0x000ea20000300800 */
[----:B------:R-:W-:-:S03]  /*3cf00*/  PRMT R148, R28, 0x5410, R27 ;  /* 0x000054101c947816 */ /* 0x000fc6000000001b */
[----:B------:R-:W2:Y:S04]  /*3cf10*/  LDL.LU R25, [R1+0x1250] ;  /* 0x0012500001197983 */ /* 0x000ea80000300800 */
[----:B------:R-:W3:Y:S01]  /*3cf20*/  LDL.LU R26, [R1+0x10c4] ;  /* 0x0010c400011a7983 */ /* 0x000ee20000300800 */
[----:B------:R-:W-:-:S03]  /*3cf30*/  PRMT R150, R150, 0x5410, R168 ;  /* 0x0000541096967816 */ /* 0x000fc600000000a8 */
[----:B------:R-:W3:Y:S04]  /*3cf40*/  LDL.LU R27, [R1+0x1248] ;  /* 0x00124800011b7983 */ /* 0x000ee80000300800 */
[----:B------:R-:W1:Y:S01]  /*3cf50*/  LDS.128 R124, [R2] ;  /* 0x00000000027c7984 */ /* 0x000e620000000c00 */
[----:B------:R-:W-:Y:S01]  /*3cf60*/  BAR.SYNC.DEFER_BLOCKING 0x0 ;  /* 0x0000000000007b1d */ /* 0x000fe20000010000 */
[----:B------:R-:W-:Y:S02]  /*3cf70*/  PRMT R149, R149, 0x5410, R29 ;  /* 0x0000541095957816 */ /* 0x000fe4000000001d */
[----:B------:R-:W-:-:S03]  /*3cf80*/  PRMT R151, R151, 0x5410, R167 ;  /* 0x0000541097977816 */ /* 0x000fc600000000a7 */
[----:B------:R-:W3:Y:S04]  /*3cf90*/  LDL.LU R28, [R1+0x10a8] ;  /* 0x0010a800011c7983 */ /* 0x000ee80000300800 */
[----:B------:R-:W3:Y:S04]  /*3cfa0*/  LDL.LU R168, [R1+0x1244] ;  /* 0x0012440001a87983 */ /* 0x000ee80000300800 */
[----:B------:R-:W3:Y:S04]  /*3cfb0*/  LDL.LU R29, [R1+0x10a0] ;  /* 0x0010a000011d7983 */ /* 0x000ee80000300800 */
[----:B------:R-:W3:Y:S04]  /*3cfc0*/  LDL.LU R167, [R1+0x1240] ;  /* 0x0012400001a77983 */ /* 0x000ee80000300800 */
[----:B------:R-:W-:Y:S01]  /*3cfd0*/  STSM.16.M88.4 [R0], R128 ;  /* 0x0000008000007844 */ /* 0x000fe20000000200 */
[----:B------:R-:W-:Y:S06]  /*3cfe0*/  BAR.SYNC.DEFER_BLOCKING 0x0 ;  /* 0x0000000000007b1d */ /* 0x000fec0000010000 */
[----:B------:R-:W3:Y:S04]  /*3cff0*/  LDL.LU R3, [R1+0x1150] ;  /* 0x0011500001037983 */ /* 0x000ee80000300800 */
[----:B------:R-:W3:Y:S04]  /*3d000*/  LDL.LU R6, [R1+0x1258] ;  /* 0x0012580001067983 */ /* 0x000ee80000300800 */
[----:B------:R-:W3:Y:S04]  /*3d010*/  LDL.LU R7, [R1+0x1148] ;  /* 0x0011480001077983 */ /* 0x000ee80000300800 */
[----:B------:R-:W3:Y:S04]  /*3d020*/  LDL.LU R4, [R1+0x1254] ;  /* 0x0012540001047983 */ /* 0x000ee80000300800 */
[----:B------:R-:W1:Y:S01]  /*3d030*/  LDS.128 R128, [R2] ;  /* 0x0000000002807984 */ /* 0x000e620000000c00 */
[----:B------:R-:W-:Y:S06]  /*3d040*/  BAR.SYNC.DEFER_BLOCKING 0x0 ;  /* 0x0000000000007b1d */ /* 0x000fec0000010000 */
[----:B------:R-:W3:Y:S04]  /*3d050*/  LDL.LU R5, [R1+0x10cc] ;  /* 0x0010cc0001057983 */ /* 0x000ee80000300800 */
        /* <DEDUP_REMOVED lines=13> */
[----:B------:R-:W-:Y:S01]  /*3d130*/  BAR.SYNC.DEFER_BLOCKING 0x0 ;  /* 0x0000000000007b1d */ /* 0x000fe20000010000 */
[----:B----4-:R-:W-:-:S05]  /*3d140*/  PRMT R159, R159, 0x5410, R175 ;  /* 0x000054109f9f7816 */ /* 0x010fca00000000af */
[----:B------:R-:W4:Y:S04]  /*3d150*/  LDL.LU R175, [R1+0x124c] ;  /* 0x00124c0001af7983 */ /* 0x000f280000300800 */
[----:B------:R-:W1:Y:S01]  /*3d160*/  LDS.128 R144, [R2] ;  /* 0x0000000002907984 */ /* 0x000e620000000c00 */
[----:B------:R-:W-:Y:S01]  /*3d170*/  BAR.SYNC.DEFER_BLOCKING 0x0 ;  /* 0x0000000000007b1d */ /* 0x000fe20000010000 */
[----:B------:R-:W-:-:S05]  /*3d180*/  PRMT R155, R156, 0x5410, R155 ;  /* 0x000054109c9b7816 */ /* 0x000fca000000009b */
[----:B------:R-:W-:Y:S02]  /*3d190*/  STSM.16.M88.4 [R0], R148 ;  /* 0x0000009400007844 */ /* 0x000fe40000000200 */
[----:B------:R-:W-:Y:S01]  /*3d1a0*/  BAR.SYNC.DEFER_BLOCKING 0x0 ;  /* 0x0000000000007b1d */ /* 0x000fe20000010000 */
[----:B------:R-:W-:Y:S02]  /*3d1b0*/  PRMT R156, R20, 0x5410, R19 ;  /* 0x00005410149c7816 */ /* 0x000fe40000000013 */
[----:B------:R-:W-:-:S03]  /*3d1c0*/  PRMT R157, R157, 0x5410, R21 ;  /* 0x000054109d9d7816 */ /* 0x000fc60000000015 */
[----:B------:R-:W4:Y:S04]  /*3d1d0*/  LDL.LU.64 R18, [R1+0xe60] ;  /* 0x000e600001127983 */ /* 0x000f280000300a00 */
[----:B------:R-:W4:Y:S01]  /*3d1e0*/  LDL.LU.64 R20, [R1+0xe40] ;  /* 0x000e400001147983 */ /* 0x000f220000300a00 */
[----:B------:R-:W-:-:S03]  /*3d1f0*/  PRMT R158, R23, 0x5410, R22 ;  /* 0x00005410179e7816 */ /* 0x000fc60000000016 */
[----:B------:R-:W4:Y:S04]  /*3d200*/  LDL.LU.64 R22, [R1+0xe58] ;  /* 0x000e580001167983 */ /* 0x000f280000300a00 */
[----:B------:R-:W1:Y:S01]  /*3d210*/  LDS.128 R148, [R2] ;  /* 0x0000000002947984 */ /* 0x000e620000000c00 */
[----:B------:R-:W-:Y:S01]  /*3d220*/  BAR.SYNC.DEFER_BLOCKING 0x0 ;  /* 0x0000000000007b1d */ /* 0x000fe20000010000 */
[----:B------:R-:W-:Y:S02]  /*3d230*/  PRMT R163, R165, 0x5410, R163 ;  /* 0x00005410a5a37816 */ /* 0x000fe400000000a3 */
[----:B--2---:R-:W-:Y:S02]  /*3d240*/  PRMT R165, R25, 0x5410, R24 ;  /* 0x0000541019a57816 */ /* 0x004fe40000000018 */
[----:B---3--:R-:W-:Y:S01]  /*3d250*/  PRMT R166, R27, 0x5410, R26 ;  /* 0x000054101ba67816 */ /* 0x008fe2000000001a */
[----:B------:R-:W2:Y:S04]  /*3d260*/  LDL.LU.64 R24, [R1+0xe38] ;  /* 0x000e380001187983 */ /* 0x000ea80000300a00 */
[----:B------:R-:W3:Y:S01]  /*3d270*/  LDL.LU.64 R26, [R1+0xe50] ;  /* 0x000e5000011a7983 */ /* 0x000ee20000300a00 */
[----:B------:R-:W-:-:S02]  /*3d280*/  PRMT R168, R168, 0x5410, R28 ;  /* 0x00005410a8a87816 */ /* 0x000fc4000000001c */
[----:B------:R-:W-:Y:S02]  /*3d290*/  PRMT R167, R167, 0x5410, R29 ;  /* 0x00005410a7a77816 */ /* 0x000fe4000000001d */
[----:B------:R-:W3:Y:S04]  /*3d2a0*/  LDL.LU.64 R28, [R1+0xe30] ;  /* 0x000e3000011c7983 */ /* 0x000ee80000300a00 */
        /* <DEDUP_REMOVED lines=14> */
[----:B------:R-:W-:-:S05]  /*3d390*/  PRMT R171, R173, 0x5410, R171 ;  /* 0x00005410adab7816 */ /* 0x000fca00000000ab */
[----:B------:R-:W1:Y:S02]  /*3d3a0*/  LDS.128 R164, [R2] ;  /* 0x0000000002a47984 */ /* 0x000e640000000c00 */
[----:B------:R-:W-:Y:S06]  /*3d3b0*/  BAR.SYNC.DEFER_BLOCKING 0x0 ;  /* 0x0000000000007b1d */ /* 0x000fec0000010000 */
[----:B------:R4:W-:Y:S02]  /*3d3c0*/  STSM.16.M88.4 [R0], R168 ;  /* 0x000000a800007844 */ /* 0x0009e40000000200 */
[----:B----4-:R-:W-:-:S02]  /*3d3d0*/  PRMT R168, R175, 0x5410, R5 ;  /* 0x00005410afa87816 */ /* 0x010fc40000000005 */
[----:B------:R-:W-:Y:S01]  /*3d3e0*/  PRMT R171, R174, 0x5410, R172 ;  /* 0x00005410aeab7816 */ /* 0x000fe200000000ac */
[----:B------:R-:W-:Y:S01]  /*3d3f0*/  BAR.SYNC.DEFER_BLOCKING 0x0 ;  /* 0x0000000000007b1d */ /* 0x000fe20000010000 */
[----:B------:R-:W-:Y:S02]  /*3d400*/  PRMT R169, R6, 0x5410, R3 ;  /* 0x0000541006a97816 */ /* 0x000fe40000000003 */
[----:B------:R-:W-:-:S03]  /*3d410*/  PRMT R170, R4, 0x5410, R7 ;  /* 0x0000541004aa7816 */ /* 0x000fc60000000007 */
[----:B------:R-:W4:Y:S02]  /*3d420*/  LDS.128 R172, [R2] ;  /* 0x0000000002ac7984 */ /* 0x000f240000000c00 */
[----:B------:R-:W-:Y:S01]  /*3d430*/  BAR.SYNC.DEFER_BLOCKING 0x0 ;  /* 0x0000000000007b1d */ /* 0x000fe20000010000 */
[----:B0-----:R-:W-:-:S05]  /*3d440*/  PRMT R252, R48, 0x7770, RZ ;  /* 0x0000777030fc7816 */ /* 0x001fca00000000ff */
[----:B------:R0:W-:Y:S02]  /*3d450*/  STSM.16.M88.4 [R0], R168 ;  /* 0x000000a800007844 */ /* 0x0001e40000000200 */
[----:B------:R-:W-:Y:S01]  /*3d460*/  BAR.SYNC.DEFER_BLOCKING 0x0 ;  /* 0x0000000000007b1d */ /* 0x000fe20000010000 */
[----:B0-----:R-:W-:-:S05]  /*3d470*/  PRMT R0, R48, 0x7771, RZ ;  /* 0x0000777130007816 */ /* 0x001fca00000000ff */
[----:B------:R-:W-:Y:S04]  /*3d480*/  @P3 STG.E.U8 desc[UR6][R18.64], R252 ;  /* 0x000000fc12003986 */ /* 0x000fe8000c101106 */
[----:B------:R0:W-:Y:S02]  /*3d490*/  @P6 STG.E.U8 desc[UR6][R20.64], R0 ;  /* 0x0000000014006986 */ /* 0x0001e4000c101106 */
[C---:B0-----:R-:W-:Y:S02]  /*3d4a0*/  PRMT R0, R48.reuse, 0x7772, RZ ;  /* 0x0000777230007816 */ /* 0x041fe400000000ff */
[----:B------:R-:W-:-:S03]  /*3d4b0*/  PRMT R48, R48, 0x7773, RZ ;  /* 0x0000777330307816 */ /* 0x000fc600000000ff */
[----:B------:R0:W-:Y:S04]  /*3d4c0*/  @P2 STG.E.U8 desc[UR6][R22.64], R0 ;  /* 0x0000000016002986 */ /* 0x0001e8000c101106 */
[----:B--2---:R-:W-:Y:S01]  /*3d4d0*/  @P1 STG.E.U8 desc[UR6][R24.64], R48 ;  /* 0x0000003018001986 */ /* 0x004fe2000c101106 */
[----:B0-----:R-:W-:-:S05]  /*3d4e0*/  PRMT R0, R49, 0x7770, RZ ;  /* 0x0000777031007816 */ /* 0x001fca00000000ff */
[----:B---3--:R0:W-:Y:S02]  /*3d4f0*/  @P0 STG.E.U8 desc[UR6][R26.64], R0 ;  /* 0x000000001a000986 */ /* 0x0081e4000c101106 */
[----:B0-----:R-:W-:-:S05]  /*3d500*/  PRMT R0, R49, 0x7771, RZ ;  /* 0x0000777131007816 */ /* 0x001fca00000000ff */
[----:B------:R0:W-:Y:S04]  /*3d510*/  @P5 STG.E.U8 desc[UR6][R28.64], R0 ;  /* 0x000000001c005986 */ /* 0x0001e8000c101106 */
[----:B0-----:R-:W2:Y:S04]  /*3d520*/  LDL.LU.64 R28, [R1+0xe28] ;  /* 0x000e2800011c7983 */ /* 0x001ea80000300a00 */
[----:B------:R-:W3:Y:S04]  /*3d530*/  LDL.LU.64 R26, [R1+0xe20] ;  /* 0x000e2000011a7983 */ /* 0x000ee80000300a00 */
[----:B------:R-:W4:Y:S04]  /*3d540*/  LDL.LU.64 R6, [R1+0xe18] ;  /* 0x000e180001067983 */ /* 0x000f280000300a00 */
[----:B------:R-:W4:Y:S04]  /*3d550*/  LDL.LU.64 R4, [R1+0xe10] ;  /* 0x000e100001047983 */ /* 0x000f280000300a00 */
[----:B------:R-:W4:Y:S04]  /*3d560*/  LDL.LU.64 R18, [R1+0xe08] ;  /* 0x000e080001127983 */ /* 0x000f280000300a00 */
[----:B------:R-:W4:Y:S04]  /*3d570*/  LDL.LU.64 R20, [R1+0xe00] ;  /* 0x000e000001147983 */ /* 0x000f280000300a00 */
[----:B------:R-:W4:Y:S01]  /*3d580*/  LDL.LU.64 R22, [R1+0xdf8] ;  /* 0x000df80001167983 */ /* 0x000f220000300a00 */
[----:B------:R-:W-:-:S13]  /*3d590*/  LOP3.LUT P4, RZ, R15, 0x10000000, RZ, 0xc0, !PT ;  /* 0x100000000fff7812 */ /* 0x000fda000788c0ff */
[----:B------:R-:W-:Y:S02]  /*3d5a0*/  @P4 LOP3.LUT R190, R190, 0x80, RZ, 0xfc, !PT ;  /* 0x00000080bebe4812 */ /* 0x000fe400078efcff */
[----:B------:R-:W-:Y:S02]  /*3d5b0*/  LOP3.LUT P4, RZ, R15, 0x40000000, RZ, 0xc0, !PT ;  /* 0x400000000fff7812 */ /* 0x000fe4000788c0ff */
[----:B------:R-:W-:-:S11]  /*3d5c0*/  LOP3.LUT R190, R190, 0xfffffeff, RZ, 0xc0, !PT ;  /* 0xfffffeffbebe7812 */ /* 0x000fd600078ec0ff */
[----:B------:R-:W-:Y:S02]  /*3d5d0*/  @P4 LOP3.LUT R190, R190, 0x100, RZ, 0xfc, !PT ;  /* 0x00000100bebe4812 */ /* 0x000fe400078efcff */
[----:B------:R-:W-:Y:S02]  /*3d5e0*/  LOP3.LUT P4, RZ, R15, 0x80000000, RZ, 0xc0, !PT ;  /* 0x800000000fff7812 */ /* 0x000fe4000788c0ff */
[----:B------:R-:W-:Y:S02]  /*3d5f0*/  LOP3.LUT R190, R190, 0xfffffdff, RZ, 0xc0, !PT ;  /* 0xfffffdffbebe7812 */ /* 0x000fe400078ec0ff */
[----:B------:R-:W-:-:S09]  /*3d600*/  LOP3.LUT P2, RZ, R14, 0x100000, RZ, 0xc0, !PT ;  /* 0x001000000eff7812 */ /* 0x000fd2000784c0ff */
[----:B------:R-:W-:Y:S02]  /*3d610*/  @P4 LOP3.LUT R190, R190, 0x200, RZ, 0xfc, !PT ;  /* 0x00000200bebe4812 */ /* 0x000fe400078efcff */
[----:B------:R-:W-:Y:S02]  /*3d620*/  LOP3.LUT P4, RZ, R14, 0x2, RZ, 0xc0, !PT ;  /* 0x000000020eff7812 */ /* 0x000fe4000788c0ff */
[----:B------:R-:W-:Y:S02]  /*3d630*/  LOP3.LUT R190, R190, 0xfffffbff, RZ, 0xc0, !PT ;  /* 0xfffffbffbebe7812 */ /* 0x000fe400078ec0ff */
[----:B------:R-:W-:Y:S02]  /*3d640*/  PRMT R0, R49, 0x7772, RZ ;  /* 0x0000777231007816 */ /* 0x000fe400000000ff */
[----:B------:R-:W-:-:S07]  /*3d650*/  LOP3.LUT P1, RZ, R14, 0x20000, RZ, 0xc0, !PT ;  /* 0x000200000eff7812 */ /* 0x000fce000782c0ff */
[----:B------:R-:W-:Y:S02]  /*3d660*/  @P4 LOP3.LUT R190, R190, 0x400, RZ, 0xfc, !PT ;  /* 0x00000400bebe4812 */ /* 0x000fe400078efcff */
[----:B------:R-:W-:Y:S02]  /*3d670*/  LOP3.LUT P4, RZ, R14, 0x10, RZ, 0xc0, !PT ;  /* 0x000000100eff7812 */ /* 0x000fe4000788c0ff */
[----:B------:R-:W-:Y:S02]  /*3d680*/  LOP3.LUT R190, R190, 0xfffff7ff, RZ, 0xc0, !PT ;  /* 0xfffff7ffbebe7812 */ /* 0x000fe400078ec0ff */
[----:B------:R-:W-:-:S09]  /*3d690*/  PRMT R49, R49, 0x7773, RZ ;  /* 0x0000777331317816 */ /* 0x000fd200000000ff */
        /* <DEDUP_REMOVED lines=8> */
[C---:B------:R-:W-:Y:S02]  /*3d720*/  LOP3.LUT P4, RZ, R14.reuse, 0x200, RZ, 0xc0, !PT ;  /* 0x000002000eff7812 */ /* 0x040fe4000788c0ff */
[----:B------:R-:W-:Y:S02]  /*3d730*/  LOP3.LUT P5, RZ, R14, 0x4000, RZ, 0xc0, !PT ;  /* 0x000040000eff7812 */ /* 0x000fe400078ac0ff */
[----:B------:R-:W-:-:S09]  /*3d740*/  LOP3.LUT R190, R190, 0xffffbfff, RZ, 0xc0, !PT ;  /* 0xffffbfffbebe7812 */ /* 0x000fd200078ec0ff */
[----:B------:R-:W-:Y:S02]  /*3d750*/  @P4 LOP3.LUT R190, R190, 0x4000, RZ, 0xfc, !PT ;  /* 0x00004000bebe4812 */ /* 0x000fe400078efcff */
[----:B------:R-:W-:Y:S01]  /*3d760*/  LOP3.LUT P4, RZ, R14, 0x1000, RZ, 0xc0, !PT ;  /* 0x000010000eff7812 */ /* 0x000fe2000788c0ff */
[----:B--2---:R0:W-:Y:S04]  /*3d770*/  @P2 STG.E.U8 desc[UR6][R28.64], R0 ;  /* 0x000000001c002986 */ /* 0x0041e8000c101106 */
[----:B0-----:R-:W2:Y:S04]  /*3d780*/  LDL.LU.64 R28, [R1+0xdf0] ;  /* 0x000df000011c7983 */ /* 0x001ea80000300a00 */
[----:B---3--:R0:W-:Y:S04]  /*3d790*/  @P1 STG.E.U8 desc[UR6][R26.64], R49 ;  /* 0x000000311a001986 */ /* 0x0081e8000c101106 */
[----:B0-----:R-:W3:Y:S04]  /*3d7a0*/  LDL.LU.64 R26, [R1+0xde8] ;  /* 0x000de800011a7983 */ /* 0x001ee80000300a00 */
[----:B------:R-:W3:Y:S04]  /*3d7b0*/  LDL.LU.64 R24, [R1+0xde0] ;  /* 0x000de00001187983 */ /* 0x000ee80000300a00 */
[----:B------:R-:W3:Y:S01]  /*3d7c0*/  LDL.LU.64 R48, [R1+0xdd8] ;  /* 0x000dd80001307983 */ /* 0x000ee20000300a00 */
[----:B------:R-:W-:-:S03]  /*3d7d0*/  PRMT R0, R50, 0x7770, RZ ;  /* 0x0000777032007816 */ /* 0x000fc600000000ff */
[----:B------:R-:W3:Y:S04]  /*3d7e0*/  LDL.LU.64 R168, [R1+0xdd0] ;  /* 0x000dd00001a87983 */ /* 0x000ee80000300a00 */
[----:B----4-:R0:W-:Y:S04]  /*3d7f0*/  @P0 STG.E.U8 desc[UR6][R6.64], R0 ;  /* 0x0000000006000986 */ /* 0x0101e8000c101106 */
[----:B------:R-:W4:Y:S04]  /*3d800*/  LDL.LU.64 R170, [R1+0xdc8] ;  /* 0x000dc80001aa7983 */ /* 0x000f280000300a00 */
[----:B------:R-:W4:Y:S01]  /*3d810*/  LDL.LU.64 R2, [R1+0xdc0] ;  /* 0x000dc00001027983 */ /* 0x000f220000300a00 */
[----:B0-----:R-:W-:-:S03]  /*3d820*/  PRMT R0, R50, 0x7771, RZ ;  /* 0x0000777132007816 */ /* 0x001fc600000000ff */
[----:B------:R-:W4:Y:S04]  /*3d830*/  LDL.LU.64 R6, [R1+0xdb8] ;  /* 0x000db80001067983 */ /* 0x000f280000300a00 */
[----:B------:R0:W-:Y:S02]  /*3d840*/  @P5 STG.E.U8 desc[UR6][R4.64], R0 ;  /* 0x0000000004005986 */ /* 0x0001e4000c101106 */
[----:B0-----:R-:W-:Y:S02]  /*3d850*/  PRMT R0, R50, 0x7772, RZ ;  /* 0x0000777232007816 */ /* 0x001fe400000000ff */
[----:B------:R-:W4:Y:S04]  /*3d860*/  LDL.LU.64 R4, [R1+0xdb0] ;  /* 0x000db00001047983 */ /* 0x000f280000300a00 */
[----:B------:R0:W-:Y:S01]  /*3d870*/  @P4 STG.E.U8 desc[UR6][R18.64], R0 ;  /* 0x0000000012004986 */ /* 0x0001e2000c101106 */
[----:B------:R-:W-:-:S02]  /*3d880*/  LOP3.LUT P4, RZ, R190, 0x4000, RZ, 0xc0, !PT ;  /* 0x00004000beff7812 */ /* 0x000fc4000788c0ff */
[----:B------:R-:W-:Y:S01]  /*3d890*/  PRMT R50, R50, 0x7773, RZ ;  /* 0x0000777332327816 */ /* 0x000fe200000000ff */
[----:B0-----:R-:W4:Y:S10]  /*3d8a0*/  LDL.LU.64 R18, [R1+0xda8] ;  /* 0x000da80001127983 */ /* 0x001f340000300a00 */
[----:B------:R0:W-:Y:S01]  /*3d8b0*/  @P4 STG.E.U8 desc[UR6][R20.64], R50 ;  /* 0x0000003214004986 */ /* 0x0001e2000c101106 */
[----:B------:R-:W-:-:S02]  /*3d8c0*/  LOP3.LUT P4, RZ, R190, 0x2000, RZ, 0xc0, !PT ;  /* 0x00002000beff7812 */ /* 0x000fc4000788c0ff */
[----:B------:R-:W-:Y:S01]  /*3d8d0*/  PRMT R0, R51, 0x7770, RZ ;  /* 0x0000777033007816 */ /* 0x000fe200000000ff */
[----:B0-----:R-:W4:Y:S10]  /*3d8e0*/  LDL.LU.64 R20, [R1+0xda0] ;  /* 0x000da00001147983 */ /* 0x001f340000300a00 */
[----:B------:R0:W-:Y:S04]  /*3d8f0*/  @P4 STG.E.U8 desc[UR6][R22.64], R0 ;  /* 0x0000000016004986 */ /* 0x0001e8000c101106 */
[----:B0-----:R-:W4:Y:S01]  /*3d900*/  LDL.LU.64 R22, [R1+0xd98] ;  /* 0x000d980001167983 */ /* 0x001f220000300a00 */
[----:B------:R-:W-:-:S02]  /*3d910*/  LOP3.LUT P4, RZ, R190, 0x1000, RZ, 0xc0, !PT ;  /* 0x00001000beff7812 */ /* 0x000fc4000788c0ff */
[----:B------:R-:W-:Y:S02]  /*3d920*/  PRMT R0, R51, 0x7771, RZ ;  /* 0x0000777133007816 */ /* 0x000fe400000000ff */
[C---:B------:R-:W-:Y:S02]  /*3d930*/  LOP3.LUT P3, RZ, R15.reuse, 0x2000000, RZ, 0xc0, !PT ;  /* 0x020000000fff7812 */ /* 0x040fe4000786c0ff */
[C---:B------:R-:W-:Y:S02]  /*3d940*/  LOP3.LUT P6, RZ, R15.reuse, 0x800000, RZ, 0xc0, !PT ;  /* 0x008000000fff7812 */ /* 0x040fe400078cc0ff */
[C---:B------:R-:W-:Y:S02]  /*3d950*/  LOP3.LUT P2, RZ, R15.reuse, 0x400000, RZ, 0xc0, !PT ;  /* 0x004000000fff7812 */ /* 0x040fe4000784c0ff */
[C---:B------:R-:W-:Y:S02]  /*3d960*/  LOP3.LUT P1, RZ, R15.reuse, 0x100000, RZ, 0xc0, !PT ;  /* 0x001000000fff7812 */ /* 0x040fe4000782c0ff */
[----:B------:R-:W-:-:S02]  /*3d970*/  LOP3.LUT P0, RZ, R15, 0x20000, RZ, 0xc0, !PT ;  /* 0x000200000fff7812 */ /* 0x000fc4000780c0ff */
[----:B------:R-:W-:Y:S01]  /*3d980*/  LOP3.LUT P5, RZ, R15, 0x8000, RZ, 0xc0, !PT ;  /* 0x000080000fff7812 */ /* 0x000fe200078ac0ff */
[----:B--2---:R0:W-:Y:S01]  /*3d990*/  @P4 STG.E.U8 desc[UR6][R28.64], R0 ;  /* 0x000000001c004986 */ /* 0x0041e2000c101106 */
[C---:B------:R-:W-:Y:S02]  /*3d9a0*/  LOP3.LUT P4, RZ, R190.reuse, 0x800, RZ, 0xc0, !PT ;  /* 0x00000800beff7812 */ /* 0x040fe4000788c0ff */
[----:B0-----:R-:W-:Y:S01]  /*3d9b0*/  PRMT R0, R51, 0x7772, RZ ;  /* 0x0000777233007816 */ /* 0x001fe200000000ff */
[----:B------:R-:W2:Y:S10]  /*3d9c0*/  LDL.LU.64 R28, [R1+0x12a0] ;  /* 0x0012a000011c7983 */ /* 0x000eb40000300a00 */
[----:B---3--:R1:W-:Y:S01]  /*3d9d0*/  @P4 STG.E.U8 desc[UR6][R26.64], R0 ;  /* 0x000000001a004986 */ /* 0x0083e2000c101106 */
[----:B------:R-:W-:-:S02]  /*3d9e0*/  LOP3.LUT P4, RZ, R190, 0x400, RZ, 0xc0, !PT ;  /* 0x00000400beff7812 */ /* 0x000fc4000788c0ff */
[----:B------:R-:W-:Y:S02]  /*3d9f0*/  PRMT R51, R51, 0x7773, RZ ;  /* 0x0000777333337816 */ /* 0x000fe400000000ff */
[----:B-1----:R-:W-:Y:S01]  /*3da00*/  PRMT R0, R52, 0x7770, RZ ;  /* 0x0000777034007816 */ /* 0x002fe200000000ff */
[----:B------:R-:W3:Y:S08]  /*3da10*/  LDL.LU.64 R26, [R1+0x1298] ;  /* 0x00129800011a7983 */ /* 0x000ef00000300a00 */
[----:B------:R0:W-:Y:S01]  /*3da20*/  @P4 STG.E.U8 desc[UR6][R24.64], R51 ;  /* 0x0000003318004986 */ /* 0x0001e2000c101106 */
[----:B------:R-:W-:-:S03]  /*3da30*/  LOP3.LUT P4, RZ, R190, 0x200, RZ, 0xc0, !PT ;  /* 0x00000200beff7812 */ /* 0x000fc6000788c0ff */
[----:B0-----:R-:W3:Y:S10]  /*3da40*/  LDL.LU.64 R24, [R1+0x1290] ;  /* 0x0012900001187983 */ /* 0x001ef40000300a00 */
[----:B------:R0:W-:Y:S01]  /*3da50*/  @P4 STG.E.U8 desc[UR6][R48.64], R0 ;  /* 0x0000000030004986 */ /* 0x0001e2000c101106 */
[----:B------:R-:W-:-:S02]  /*3da60*/  LOP3.LUT P4, RZ, R190, 0x100, RZ, 0xc0, !PT ;  /* 0x00000100beff7812 */ /* 0x000fc4000788c0ff */
[----:B0-----:R-:W-:-:S11]  /*3da70*/  PRMT R0, R52, 0x7771, RZ ;  /* 0x0000777134007816 */ /* 0x001fd600000000ff */
[----:B------:R0:W-:Y:S01]  /*3da80*/  @P4 STG.E.U8 desc[UR6][R168.64], R0 ;  /* 0x00000000a8004986 */ /* 0x0001e2000c101106 */
[----:B------:R-:W-:Y:S02]  /*3da90*/  LOP3.LUT P4, RZ, R190, 0x80, RZ, 0xc0, !PT ;  /* 0x00000080beff7812 */ /* 0x000fe4000788c0ff */
[C---:B0-----:R-:W-:Y:S02]  /*3daa0*/  PRMT R0, R52.reuse, 0x7772, RZ ;  /* 0x0000777234007816 */ /* 0x041fe400000000ff */
[----:B------:R-:W-:-:S09]  /*3dab0*/  PRMT R52, R52, 0x7773, RZ ;  /* 0x0000777334347816 */ /* 0x000fd200000000ff */
[----:B----4-:R0:W-:Y:S04]  /*3dac0*/  @P4 STG.E.U8 desc[UR6][R170.64], R0 ;  /* 0x00000000aa004986 */ /* 0x0101e8000c101106 */
[----:B------:R-:W-:Y:S01]  /*3dad0*/  @P3 STG.E.U8 desc[UR6][R2.64], R52 ;  /* 0x0000003402003986 */ /* 0x000fe2000c101106 */
[----:B0-----:R-:W-:-:S05]  /*3dae0*/  PRMT R0, R53, 0x7770, RZ ;  /* 0x0000777035007816 */ /* 0x001fca00000000ff */
[----:B------:R0:W-:Y:S02]  /*3daf0*/  @P6 STG.E.U8 desc[UR6][R6.64], R0 ;  /* 0x0000000006006986 */ /* 0x0001e4000c101106 */
[----:B0-----:R-:W-:-:S05]  /*3db00*/  PRMT R0, R53, 0x7771, RZ ;  /* 0x0000777135007816 */ /* 0x001fca00000000ff */
[----:B------:R0:W-:Y:S02]  /*3db10*/  @P2 STG.E.U8 desc[UR6][R4.64], R0 ;  /* 0x0000000004002986 */ /* 0x0001e4000c101106 */
[C---:B0-----:R-:W-:Y:S02]  /*3db20*/  PRMT R0, R53.reuse, 0x7772, RZ ;  /* 0x0000777235007816 */ /* 0x041fe400000000ff */
[----:B------:R-:W-:-:S03]  /*3db30*/  PRMT R53, R53, 0x7773, RZ ;  /* 0x0000777335357816 */ /* 0x000fc600000000ff */
[----:B------:R0:W-:Y:S04]  /*3db40*/  @P1 STG.E.U8 desc[UR6][R18.64], R0 ;  /* 0x0000000012001986 */ /* 0x0001e8000c101106 */
[----:B------:R-:W-:Y:S01]  /*3db50*/  @P0 STG.E.U8 desc[UR6][R20.64], R53 ;  /* 0x0000003514000986 */ /* 0x000fe2000c101106 */
[----:B0-----:R-:W-:-:S05]  /*3db60*/  PRMT R0, R54, 0x7770, RZ ;  /* 0x0000777036007816 */ /* 0x001fca00000000ff */
[----:B------:R0:W-:Y:S04]  /*3db70*/  @P5 STG.E.U8 desc[UR6][R22.64], R0 ;  /* 0x0000000016005986 */ /* 0x0001e8000c101106 */
[----:B0-----:R-:W4:Y:S04]  /*3db80*/  LDL.LU.64 R22, [R1+0xd90] ;  /* 0x000d900001167983 */ /* 0x001f280000300a00 */
[----:B------:R-:W2:Y:S04]  /*3db90*/  LDL.LU.64 R20, [R1+0xd88] ;  /* 0x000d880001147983 */ /* 0x000ea80000300a00 */
[----:B------:R-:W3:Y:S04]  /*3dba0*/  LDL.LU.64 R170, [R1+0xd80] ;  /* 0x000d800001aa7983 */ /* 0x000ee80000300a00 */
[----:B------:R-:W3:Y:S04]  /*3dbb0*/  LDL.LU.64 R2, [R1+0xd78] ;  /* 0x000d780001027983 */ /* 0x000ee80000300a00 */
[----:B------:R-:W3:Y:S04]  /*3dbc0*/  LDL.LU.64 R6, [R1+0xd70] ;  /* 0x000d700001067983 */ /* 0x000ee80000300a00 */
[----:B------:R-:W3:Y:S04]  /*3dbd0*/  LDL.LU.64 R4, [R1+0xd68] ;  /* 0x000d680001047983 */ /* 0x000ee80000300a00 */
[----:B------:R-:W3:Y:S01]  /*3dbe0*/  LDL.LU.64 R18, [R1+0xd60] ;  /* 0x000d600001127983 */ /* 0x000ee20000300a00 */
[----:B------:R-:W-:-:S02]  /*3dbf0*/  LOP3.LUT P4, RZ, R16, 0x400000, RZ, 0xc0, !PT ;  /* 0x0040000010ff7812 */ /* 0x000fc4000788c0ff */
[----:B------:R-:W-:-:S11]  /*3dc00*/  LOP3.LUT R190, R190, 0xfffffffe, RZ, 0xc0, !PT ;  /* 0xfffffffebebe7812 */ /* 0x000fd600078ec0ff */
[----:B------:R-:W-:Y:S02]  /*3dc10*/  @P4 LOP3.LUT R191, R191, 0x80000000, RZ, 0xfc, !PT ;  /* 0x80000000bfbf4812 */ /* 0x000fe400078efcff */
[----:B------:R-:W-:-:S13]  /*3dc20*/  LOP3.LUT P4, RZ, R16, 0x800000, RZ, 0xc0, !PT ;  /* 0x0080000010ff7812 */ /* 0x000fda000788c0ff */
[----:B------:R-:W-:Y:S02]  /*3dc30*/  @P4 LOP3.LUT R190, R190, 0x1, RZ, 0xfc, !PT ;  /* 0x00000001bebe4812 */ /* 0x000fe400078efcff */
[----:B------:R-:W-:Y:S02]  /*3dc40*/  LOP3.LUT P4, RZ, R16, 0x2000000, RZ, 0xc0, !PT ;  /* 0x0200000010ff7812 */ /* 0x000fe4000788c0ff */
[----:B------:R-:W-:-:S11]  /*3dc50*/  LOP3.LUT R190, R190, 0xfffffffd, RZ, 0xc0, !PT ;  /* 0xfffffffdbebe7812 */ /* 0x000fd600078ec0ff */
        /* <DEDUP_REMOVED lines=10> */
[C---:B------:R-:W-:Y:S02]  /*3dd00*/  LOP3.LUT P4, RZ, R15.reuse, 0x2, RZ, 0xc0, !PT ;  /* 0x000000020fff7812 */ /* 0x040fe4000788c0ff */
[----:B------:R-:W-:Y:S02]  /*3dd10*/  LOP3.LUT R190, R190, 0xffffffdf, RZ, 0xc0, !PT ;  /* 0xffffffdfbebe7812 */ /* 0x000fe400078ec0ff */
[C---:B------:R-:W-:Y:S02]  /*3dd20*/  LOP3.LUT P2, RZ, R15.reuse, 0x4000, RZ, 0xc0, !PT ;  /* 0x000040000fff7812 */ /* 0x040fe4000784c0ff */
[----:B------:R-:W-:Y:S02]  /*3dd30*/  LOP3.LUT P1, RZ, R15, 0x1000, RZ, 0xc0, !PT ;  /* 0x000010000fff7812 */ /* 0x000fe4000782c0ff */
[----:B------:R-:W-:-:S05]  /*3dd40*/  PRMT R0, R54, 0x7771, RZ ;  /* 0x0000777136007816 */ /* 0x000fca00000000ff */
[----:B------:R-:W-:Y:S02]  /*3dd50*/  @P4 LOP3.LUT R190, R190, 0x20, RZ, 0xfc, !PT ;  /* 0x00000020bebe4812 */ /* 0x000fe400078efcff */
[C---:B------:R-:W-:Y:S02]  /*3dd60*/  LOP3.LUT P4, RZ, R15.reuse, 0x10, RZ, 0xc0, !PT ;  /* 0x000000100fff7812 */ /* 0x040fe4000788c0ff */
[C---:B------:R-:W-:Y:S02]  /*3dd70*/  LOP3.LUT P0, RZ, R15.reuse, 0x200, RZ, 0xc0, !PT ;  /* 0x000002000fff7812 */ /* 0x040fe4000780c0ff */
[----:B------:R-:W-:Y:S02]  /*3dd80*/  LOP3.LUT P5, RZ, R15, 0x80, RZ, 0xc0, !PT ;  /* 0x000000800fff7812 */ /* 0x000fe400078ac0ff */
[----:B------:R-:W-:-:S07]  /*3dd90*/  LOP3.LUT R190, R190, 0xffffffbf, RZ, 0xc0, !PT ;  /* 0xffffffbfbebe7812 */ /* 0x000fce00078ec0ff */
[----:B------:R-:W-:Y:S02]  /*3dda0*/  @P4 LOP3.LUT R190, R190, 0x40, RZ, 0xfc, !PT ;  /* 0x00000040bebe4812 */ /* 0x000fe400078efcff */
[----:B------:R-:W-:Y:S01]  /*3ddb0*/  LOP3.LUT P4, RZ, R15, 0x40, RZ, 0xc0, !PT ;  /* 0x000000400fff7812 */ /* 0x000fe2000788c0ff */
[----:B----4-:R0:W-:Y:S02]  /*3ddc0*/  @P2 STG.E.U8 desc[UR6][R22.64], R0 ;  /* 0x0000000016002986 */ /* 0x0101e4000c101106 */
[C---:B0-----:R-:W-:Y:S02]  /*3ddd0*/  PRMT R0, R54.reuse, 0x7772, RZ ;  /* 0x0000777236007816 */ /* 0x041fe400000000ff */
[----:B------:R-:W4:Y:S01]  /*3dde0*/  LDL.LU.64 R22, [R1+0xd58] ;  /* 0x000d580001167983 */ /* 0x000f220000300a00 */
[----:B------:R-:W-:-:S03]  /*3ddf0*/  PRMT R54, R54, 0x7773, RZ ;  /* 0x0000777336367816 */ /* 0x000fc600000000ff */
[----:B--2---:R0:W-:Y:S04]  /*3de00*/  @P1 STG.E.U8 desc[UR6][R20.64], R0 ;  /* 0x0000000014001986 */ /* 0x0041e8000c101106 */
[----:B---3--:R-:W-:Y:S01]  /*3de10*/  @P0 STG.E.U8 desc[UR6][R170.64], R54 ;  /* 0x00000036aa000986 */ /* 0x008fe2000c101106 */
[----:B0-----:R-:W-:-:S03]  /*3de20*/  PRMT R0, R55, 0x7770, RZ ;  /* 0x0000777037007816 */ /* 0x001fc600000000ff */
[----:B------:R-:W2:Y:S04]  /*3de30*/  LDL.LU.64 R20, [R1+0xd50] ;  /* 0x000d500001147983 */ /* 0x000ea80000300a00 */
[----:B------:R0:W-:Y:S04]  /*3de40*/  @P5 STG.E.U8 desc[UR6][R2.64], R0 ;  /* 0x0000000002005986 */ /* 0x0001e8000c101106 */
[----:B------:R-:W3:Y:S04]  /*3de50*/  LDL.LU.64 R52, [R1+0xd40] ;  /* 0x000d400001347983 */ /* 0x000ee80000300a00 */
[----:B------:R-:W3:Y:S01]  /*3de60*/  LDL.LU.64 R50, [R1+0xd38] ;  /* 0x000d380001327983 */ /* 0x000ee20000300a00 */
[----:B0-----:R-:W-:-:S03]  /*3de70*/  PRMT R0, R55, 0x7771, RZ ;  /* 0x0000777137007816 */ /* 0x001fc600000000ff */
[----:B------:R-:W3:Y:S04]  /*3de80*/  LDL.LU.64 R48, [R1+0xd30] ;  /* 0x000d300001307983 */ /* 0x000ee80000300a00 */
[----:B------:R0:W-:Y:S01]  /*3de90*/  @P4 STG.E.U8 desc[UR6][R6.64], R0 ;  /* 0x0000000006004986 */ /* 0x0001e2000c101106 */
[----:B------:R-:W-:-:S03]  /*3dea0*/  LOP3.LUT P4, RZ, R190, 0x40, RZ, 0xc0, !PT ;  /* 0x00000040beff7812 */ /* 0x000fc6000788c0ff */
[----:B------:R-:W3:Y:S04]  /*3deb0*/  LDL.LU.64 R168, [R1+0xd28] ;  /* 0x000d280001a87983 */ /* 0x000ee80000300a00 */
[----:B------:R-:W3:Y:S01]  /*3dec0*/  LDL.LU.64 R170, [R1+0xd20] ;  /* 0x000d200001aa7983 */ /* 0x000ee20000300a00 */
[----:B0-----:R-:W-:-:S03]  /*3ded0*/  PRMT R0, R55, 0x7772, RZ ;  /* 0x0000777237007816 */ /* 0x001fc600000000ff */
[----:B------:R-:W3:Y:S04]  /*3dee0*/  LDL.LU.64 R2, [R1+0xd18] ;  /* 0x000d180001027983 */ /* 0x000ee80000300a00 */
[----:B------:R0:W-:Y:S01]  /*3def0*/  @P4 STG.E.U8 desc[UR6][R4.64], R0 ;  /* 0x0000000004004986 */ /* 0x0001e2000c101106 */
[C---:B------:R-:W-:Y:S02]  /*3df00*/  LOP3.LUT P4, RZ, R190.reuse, 0x20, RZ, 0xc0, !PT ;  /* 0x00000020beff7812 */ /* 0x040fe4000788c0ff */
[----:B------:R-:W-:Y:S01]  /*3df10*/  PRMT R55, R55, 0x7773, RZ ;  /* 0x0000777337377816 */ /* 0x000fe200000000ff */
[----:B------:R-:W3:Y:S04]  /*3df20*/  LDL.LU.64 R6, [R1+0xd10] ;  /* 0x000d100001067983 */ /* 0x000ee80000300a00 */
[----:B0-----:R-:W3:Y:S06]  /*3df30*/  LDL.LU.64 R4, [R1+0xd08] ;  /* 0x000d080001047983 */ /* 0x001eec0000300a00 */
[----:B------:R0:W-:Y:S04]  /*3df40*/  @P4 STG.E.U8 desc[UR6][R18.64], R55 ;  /* 0x0000003712004986 */ /* 0x0001e8000c101106 */
[----:B0-----:R-:W3:Y:S04]  /*3df50*/  LDL.LU.64 R54, [R1+0xd48] ;  /* 0x000d480001367983 */ /* 0x001ee80000300a00 */
[----:B------:R-:W3:Y:S01]  /*3df60*/  LDL.LU.64 R18, [R1+0xd00] ;  /* 0x000d000001127983 */ /* 0x000ee20000300a00 */
        /* <DEDUP_REMOVED lines=8> */
[----:B----4-:R0:W-:Y:S01]  /*3dff0*/  @P4 STG.E.U8 desc[UR6][R22.64], R0 ;  /* 0x0000000016004986 */ /* 0x0101e2000c101106 */
[----:B------:R-:W-:Y:S02]  /*3e000*/  LOP3.LUT P4, RZ, R190, 0x8, RZ, 0xc0, !PT ;  /* 0x00000008beff7812 */ /* 0x000fe4000788c0ff */
[----:B0-----:R-:W-:Y:S01]  /*3e010*/  PRMT R0, R56, 0x7771, RZ ;  /* 0x0000777138007816 */ /* 0x001fe200000000ff */
[----:B------:R-:W4:Y:S10]  /*3e020*/  LDL.LU.64 R22, [R1+0x1288] ;  /* 0x0012880001167983 */ /* 0x000f340000300a00 */
[----:B--2---:R0:W-:Y:S01]  /*3e030*/  @P4 STG.E.U8 desc[UR6][R20.64], R0 ;  /* 0x0000000014004986 */ /* 0x0041e2000c101106 */
[----:B------:R-:W-:-:S02]  /*3e040*/  LOP3.LUT P4, RZ, R190, 0x4, RZ, 0xc0, !PT ;  /* 0x00000004beff7812 */ /* 0x000fc4000788c0ff */
[C---:B0-----:R-:W-:Y:S01]  /*3e050*/  PRMT R0, R56.reuse, 0x7772, RZ ;  /* 0x0000777238007816 */ /* 0x041fe200000000ff */
[----:B------:R-:W2:Y:S01]  /*3e060*/  LDL.LU.64 R20, [R1+0x1280] ;  /* 0x0012800001147983 */ /* 0x000ea20000300a00 */
[----:B------:R-:W-:-:S09]  /*3e070*/  PRMT R56, R56, 0x7773, RZ ;  /* 0x0000777338387816 */ /* 0x000fd200000000ff */
[----:B---3--:R0:W-:Y:S01]  /*3e080*/  @P4 STG.E.U8 desc[UR6][R54.64], R0 ;  /* 0x0000000036004986 */ /* 0x0081e2000c101106 */
[----:B------:R-:W-:-:S13]  /*3e090*/  LOP3.LUT P4, RZ, R190, 0x2, RZ, 0xc0, !PT ;  /* 0x00000002beff7812 */ /* 0x000fda000788c0ff */
[----:B------:R-:W-:Y:S01]  /*3e0a0*/  @P4 STG.E.U8 desc[UR6][R52.64], R56 ;  /* 0x0000003834004986 */ /* 0x000fe2000c101106 */
[----:B------:R-:W-:Y:S02]  /*3e0b0*/  LOP3.LUT P4, RZ, R190, 0x1, RZ, 0xc0, !PT ;  /* 0x00000001beff7812 */ /* 0x000fe4000788c0ff */
[----:B0-----:R-:W-:-:S11]  /*3e0c0*/  PRMT R0, R57, 0x7770, RZ ;  /* 0x0000777039007816 */ /* 0x001fd600000000ff */
[----:B------:R0:W-:Y:S01]  /*3e0d0*/  @P4 STG.E.U8 desc[UR6][R50.64], R0 ;  /* 0x0000000032004986 */ /* 0x0001e2000c101106 */
[----:B------:R-:W-:Y:S02]  /*3e0e0*/  LOP3.LUT P4, RZ, R191, 0x80000000, RZ, 0xc0, !PT ;  /* 0x80000000bfff7812 */ /* 0x000fe4000788c0ff */
[----:B0-----:R-:W-:-:S11]  /*3e0f0*/  PRMT R0, R57, 0x7771, RZ ;  /* 0x0000777139007816 */ /* 0x001fd600000000ff */
[----:B------:R0:W-:Y:S02]  /*3e100*/  @P4 STG.E.U8 desc[UR6][R48.64], R0 ;  /* 0x0000000030004986 */ /* 0x0001e4000c101106 */
[C---:B0-----:R-:W-:Y:S02]  /*3e110*/  PRMT R0, R57.reuse, 0x7772, RZ ;  /* 0x0000777239007816 */ /* 0x041fe400000000ff */
[----:B------:R-:W-:-:S03]  /*3e120*/  PRMT R57, R57, 0x7773, RZ ;  /* 0x0000777339397816 */ /* 0x000fc600000000ff */
[----:B------:R0:W-:Y:S04]  /*3e130*/  @P3 STG.E.U8 desc[UR6][R168.64], R0 ;  /* 0x00000000a8003986 */ /* 0x0001e8000c101106 */
[----:B------:R-:W-:Y:S01]  /*3e140*/  @P6 STG.E.U8 desc[UR6][R170.64], R57 ;  /* 0x00000039aa006986 */ /* 0x000fe2000c101106 */
[----:B0-----:R-:W-:-:S05]  /*3e150*/  PRMT R0, R58, 0x7770, RZ ;  /* 0x000077703a007816 */ /* 0x001fca00000000ff */
[----:B------:R0:W-:Y:S02]  /*3e160*/  @P2 STG.E.U8 desc[UR6][R2.64], R0 ;  /* 0x0000000002002986 */ /* 0x0001e4000c101106 */
[----:B0-----:R-:W-:-:S05]  /*3e170*/  PRMT R0, R58, 0x7771, RZ ;  /* 0x000077713a007816 */ /* 0x001fca00000000ff */
[----:B------:R0:W-:Y:S02]  /*3e180*/  @P1 STG.E.U8 desc[UR6][R6.64], R0 ;  /* 0x0000000006001986 */ /* 0x0001e4000c101106 */
[C---:B0-----:R-:W-:Y:S02]  /*3e190*/  PRMT R0, R58.reuse, 0x7772, RZ ;  /* 0x000077723a007816 */ /* 0x041fe400000000ff */
[----:B------:R-:W-:-:S03]  /*3e1a0*/  PRMT R58, R58, 0x7773, RZ ;  /* 0x000077733a3a7816 */ /* 0x000fc600000000ff */
[----:B------:R-:W-:Y:S04]  /*3e1b0*/  @P0 STG.E.U8 desc[UR6][R4.64], R0 ;  /* 0x0000000004000986 */ /* 0x000fe8000c101106 */
[----:B------:R0:W-:Y:S04]  /*3e1c0*/  @P5 STG.E.U8 desc[UR6][R18.64], R58 ;  /* 0x0000003a12005986 */ /* 0x0001e8000c101106 */
[----:B0-----:R-:W3:Y:S04]  /*3e1d0*/  LDL.LU.64 R18, [R1+0xcf8] ;  /* 0x000cf80001127983 */ /* 0x001ee80000300a00 */
[----:B------:R-:W4:Y:S04]  /*3e1e0*/  LDL.LU.64 R4, [R1+0xcf0] ;  /* 0x000cf00001047983 */ /* 0x000f280000300a00 */
[----:B------:R-:W2:Y:S04]  /*3e1f0*/  LDL.LU.64 R48, [R1+0xce8] ;  /* 0x000ce80001307983 */ /* 0x000ea80000300a00 */
[----:B------:R-:W2:Y:S04]  /*3e200*/  LDL.LU.64 R168, [R1+0xce0] ;  /* 0x000ce00001a87983 */ /* 0x000ea80000300a00 */
[----:B------:R-:W2:Y:S04]  /*3e210*/  LDL.LU.64 R170, [R1+0xcd8] ;  /* 0x000cd80001aa7983 */ /* 0x000ea80000300a00 */
[----:B------:R-:W2:Y:S04]  /*3e220*/  LDL.LU.64 R2, [R1+0xcd0] ;  /* 0x000cd00001027983 */ /* 0x000ea80000300a00 */
[----:B------:R-:W2:Y:S01]  /*3e230*/  LDL.LU.64 R6, [R1+0xcc8] ;  /* 0x000cc80001067983 */ /* 0x000ea20000300a00 */
[----:B------:R-:W-:-:S02]  /*3e240*/  LOP3.LUT P4, RZ, R17, 0x8000, RZ, 0xc0, !PT ;  /* 0x0000800011ff7812 */ /* 0x000fc4000788c0ff */
[----:B------:R-:W-:-:S11]  /*3e250*/  LOP3.LUT R191, R191, 0xff7fffff, RZ, 0xc0, !PT ;  /* 0xff7fffffbfbf7812 */ /* 0x000fd600078ec0ff */
[----:B------:R-:W-:Y:S02]  /*3e260*/  @P4 LOP3.LUT R191, R191, 0x800000, RZ, 0xfc, !PT ;  /* 0x00800000bfbf4812 */ /* 0x000fe400078efcff */
[----:B------:R-:W-:Y:S02]  /*3e270*/  LOP3.LUT P4, RZ, R17, 0x20000, RZ, 0xc0, !PT ;  /* 0x0002000011ff7812 */ /* 0x000fe4000788c0ff */
[----:B------:R-:W-:-:S11]  /*3e280*/  LOP3.LUT R191, R191, 0xfeffffff, RZ, 0xc0, !PT ;  /* 0xfeffffffbfbf7812 */ /* 0x000fd600078ec0ff */
[----:B------:R-:W-:Y:S02]  /*3e290*/  @P4 LOP3.LUT R191, R191, 0x1000000, RZ, 0xfc, !PT ;  /* 0x01000000bfbf4812 */ /* 0x000fe400078efcff */
[----:B------:R-:W-:Y:S02]  /*3e2a0*/  LOP3.LUT P4, RZ, R17, 0x100000, RZ, 0xc0, !PT ;  /* 0x0010000011ff7812 */ /* 0x000fe4000788c0ff */
[----:B------:R-:W-:Y:S02]  /*3e2b0*/  LOP3.LUT R191, R191, 0xfdffffff, RZ, 0xc0, !PT ;  /* 0xfdffffffbfbf7812 */ /* 0x000fe400078ec0ff */
[----:B------:R-:W-:Y:S02]  /*3e2c0*/  LOP3.LUT P2, RZ, R16, 0x80, RZ, 0xc0, !PT ;  /* 0x0000008010ff7812 */ /* 0x000fe4000784c0ff */
[----:B------:R-:W-:-:S07]  /*3e2d0*/  PRMT R0, R59, 0x7770, RZ ;  /* 0x000077703b007816 */ /* 0x000fce00000000ff */
[----:B------:R-:W-:Y:S02]  /*3e2e0*/  @P4 LOP3.LUT R191, R191, 0x2000000, RZ, 0xfc, !PT ;  /* 0x02000000bfbf4812 */ /* 0x000fe400078efcff */
[----:B------:R-:W-:Y:S02]  /*3e2f0*/  LOP3.LUT P4, RZ, R17, 0x400000, RZ, 0xc0, !PT ;  /* 0x0040000011ff7812 */ /* 0x000fe4000788c0ff */
[----:B------:R-:W-:Y:S02]  /*3e300*/  LOP3.LUT R191, R191, 0xfbffffff, RZ, 0xc0, !PT ;  /* 0xfbffffffbfbf7812 */ /* 0x000fe400078ec0ff */
[----:B------:R-:W-:-:S09]  /*3e310*/  LOP3.LUT P1, RZ, R16, 0x40, RZ, 0xc0, !PT ;  /* 0x0000004010ff7812 */ /* 0x000fd2000782c0ff */
[----:B------:R-:W-:Y:S02]  /*3e320*/  @P4 LOP3.LUT R191, R191, 0x4000000, RZ, 0xfc, !PT ;  /* 0x04000000bfbf4812 */ /* 0x000fe400078efcff */
[----:B------:R-:W-:Y:S02]  /*3e330*/  LOP3.LUT P4, RZ, R17, 0x800000, RZ, 0xc0, !PT ;  /* 0x0080000011ff7812 */ /* 0x000fe4000788c0ff */
[----:B------:R-:W-:Y:S02]  /*3e340*/  LOP3.LUT R191, R191, 0xf7ffffff, RZ, 0xc0, !PT ;  /* 0xf7ffffffbfbf7812 */ /* 0x000fe400078ec0ff */
[C---:B------:R-:W-:Y:S02]  /*3e350*/  LOP3.LUT P0, RZ, R16.reuse, 0x10, RZ, 0xc0, !PT ;  /* 0x0000001010ff7812 */ /* 0x040fe4000780c0ff */
[----:B------:R-:W-:-:S07]  /*3e360*/  LOP3.LUT P5, RZ, R16, 0x2, RZ, 0xc0, !PT ;  /* 0x0000000210ff7812 */ /* 0x000fce00078ac0ff */
        /* <DEDUP_REMOVED lines=10> */
[----:B------:R-:W-:Y:S01]  /*3e410*/  LOP3.LUT P4, RZ, R17, 0x80000000, RZ, 0xc0, !PT ;  /* 0x8000000011ff7812 */ /* 0x000fe2000788c0ff */
[----:B---3--:R0:W-:Y:S04]  /*3e420*/  @P2 STG.E.U8 desc[UR6][R18.64], R0 ;  /* 0x0000000012002986 */ /* 0x0081e8000c101106 */
[----:B0-----:R-:W3:Y:S01]  /*3e430*/  LDL.LU.64 R18, [R1+0xcc0] ;  /* 0x000cc00001127983 */ /* 0x001ee20000300a00 */
[----:B------:R-:W-:-:S05]  /*3e440*/  PRMT R0, R59, 0x7771, RZ ;  /* 0x000077713b007816 */ /* 0x000fca00000000ff */
[----:B----4-:R0:W-:Y:S04]  /*3e450*/  @P1 STG.E.U8 desc[UR6][R4.64], R0 ;  /* 0x0000000004001986 */ /* 0x0101e8000c101106 */
[----:B0-----:R-:W4:Y:S01]  /*3e460*/  LDL.LU.64 R4, [R1+0xcb8] ;  /* 0x000cb80001047983 */ /* 0x001f220000300a00 */
[C---:B------:R-:W-:Y:S02]  /*3e470*/  PRMT R0, R59.reuse, 0x7772, RZ ;  /* 0x000077723b007816 */ /* 0x040fe400000000ff */
[----:B------:R-:W-:Y:S01]  /*3e480*/  PRMT R59, R59, 0x7773, RZ ;  /* 0x000077733b3b7816 */ /* 0x000fe200000000ff */
[----:B------:R-:W4:Y:S04]  /*3e490*/  LDL.LU.64 R56, [R1+0xca8] ;  /* 0x000ca80001387983 */ /* 0x000f280000300a00 */
[----:B--2---:R-:W-:Y:S04]  /*3e4a0*/  @P0 STG.E.U8 desc[UR6][R48.64], R0 ;  /* 0x0000000030000986 */ /* 0x004fe8000c101106 */
[----:B------:R0:W-:Y:S04]  /*3e4b0*/  @P5 STG.E.U8 desc[UR6][R168.64], R59 ;  /* 0x0000003ba8005986 */ /* 0x0001e8000c101106 */
[----:B0-----:R-:W2:Y:S04]  /*3e4c0*/  LDL.LU.64 R58, [R1+0xcb0] ;  /* 0x000cb000013a7983 */ /* 0x001ea80000300a00 */
[----:B------:R-:W2:Y:S01]  /*3e4d0*/  LDL.LU.64 R54, [R1+0xca0] ;  /* 0x000ca00001367983 */ /* 0x000ea20000300a00 */
[----:B------:R-:W-:-:S03]  /*3e4e0*/  PRMT R0, R60, 0x7770, RZ ;  /* 0x000077703c007816 */ /* 0x000fc600000000ff */
[----:B------:R-:W2:Y:S04]  /*3e4f0*/  LDL.LU.64 R52, [R1+0xc98] ;  /* 0x000c980001347983 */ /* 0x000ea80000300a00 */
[----:B------:R0:W-:Y:S01]  /*3e500*/  @P4 STG.E.U8 desc[UR6][R170.64], R0 ;  /* 0x00000000aa004986 */ /* 0x0001e2000c101106 */
[----:B------:R-:W-:-:S03]  /*3e510*/  LOP3.LUT P4, RZ, R191, 0x40000000, RZ, 0xc0, !PT ;  /* 0x40000000bfff7812 */ /* 0x000fc6000788c0ff */
[----:B------:R-:W2:Y:S04]  /*3e520*/  LDL.LU.64 R50, [R1+0xc90] ;  /* 0x000c900001327983 */ /* 0x000ea80000300a00 */
[----:B------:R-:W2:Y:S01]  /*3e530*/  LDL.LU.64 R48, [R1+0xc88] ;  /* 0x000c880001307983 */ /* 0x000ea20000300a00 */
[----:B0-----:R-:W-:-:S03]  /*3e540*/  PRMT R0, R60, 0x7771, RZ ;  /* 0x000077713c007816 */ /* 0x001fc600000000ff */
[----:B------:R-:W2:Y:S04]  /*3e550*/  LDL.LU.64 R168, [R1+0xc80] ;  /* 0x000c800001a87983 */ /* 0x000ea80000300a00 */
[----:B------:R0:W-:Y:S01]  /*3e560*/  @P4 STG.E.U8 desc[UR6][R2.64], R0 ;  /* 0x0000000002004986 */ /* 0x0001e2000c101106 */
[----:B------:R-:W-:-:S03]  /*3e570*/  LOP3.LUT P4, RZ, R191, 0x20000000, RZ, 0xc0, !PT ;  /* 0x20000000bfff7812 */ /* 0x000fc6000788c0ff */
[----:B------:R-:W2:Y:S04]  /*3e580*/  LDL.LU.64 R170, [R1+0xc78] ;  /* 0x000c780001aa7983 */ /* 0x000ea80000300a00 */
[----:B0-----:R-:W2:Y:S01]  /*3e590*/  LDL.LU.64 R2, [R1+0xc70] ;  /* 0x000c700001027983 */ /* 0x001ea20000300a00 */
[----:B------:R-:W-:-:S05]  /*3e5a0*/  PRMT R0, R60, 0x7772, RZ ;  /* 0x000077723c007816 */ /* 0x000fca00000000ff */
[----:B------:R0:W-:Y:S04]  /*3e5b0*/  @P4 STG.E.U8 desc[UR6][R6.64], R0 ;  /* 0x0000000006004986 */ /* 0x0001e8000c101106 */
[----:B0-----:R-:W2:Y:S01]  /*3e5c0*/  LDL.LU.64 R6, [R1+0xc68] ;  /* 0x000c680001067983 */ /* 0x001ea20000300a00 */
[----:B------:R-:W-:Y:S02]  /*3e5d0*/  LOP3.LUT P4, RZ, R191, 0x10000000, RZ, 0xc0, !PT ;  /* 0x10000000bfff7812 */ /* 0x000fe4000788c0ff */
[----:B------:R-:W-:Y:S02]  /*3e5e0*/  PRMT R60, R60, 0x7773, RZ ;  /* 0x000077733c3c7816 */ /* 0x000fe400000000ff */
[----:B------:R-:W-:Y:S02]  /*3e5f0*/  PRMT R0, R61, 0x7770, RZ ;  /* 0x000077703d007816 */ /* 0x000fe400000000ff */
[----:B------:R-:W-:-:S02]  /*3e600*/  LOP3.LUT P3, RZ, R17, 0x4000, RZ, 0xc0, !PT ;  /* 0x0000400011ff7812 */ /* 0x000fc4000786c0ff */
[C---:B------:R-:W-:Y:S02]  /*3e610*/  LOP3.LUT P6, RZ, R17.reuse, 0x1000, RZ, 0xc0, !PT ;  /* 0x0000100011ff7812 */ /* 0x040fe400078cc0ff */
[C---:B------:R-:W-:Y:S02]  /*3e620*/  LOP3.LUT P2, RZ, R17.reuse, 0x200, RZ, 0xc0, !PT ;  /* 0x0000020011ff7812 */ /* 0x040fe4000784c0ff */
[C---:B------:R-:W-:Y:S02]  /*3e630*/  LOP3.LUT P1, RZ, R17.reuse, 0x80, RZ, 0xc0, !PT ;  /* 0x0000008011ff7812 */ /* 0x040fe4000782c0ff */
[C---:B------:R-:W-:Y:S02]  /*3e640*/  LOP3.LUT P0, RZ, R17.reuse, 0x40, RZ, 0xc0, !PT ;  /* 0x0000004011ff7812 */ /* 0x040fe4000780c0ff */
[----:B------:R-:W-:Y:S01]  /*3e650*/  LOP3.LUT P5, RZ, R17, 0x10, RZ, 0xc0, !PT ;  /* 0x0000001011ff7812 */ /* 0x000fe200078ac0ff */
[----:B---3--:R0:W-:Y:S01]  /*3e660*/  @P4 STG.E.U8 desc[UR6][R18.64], R60 ;  /* 0x0000003c12004986 */ /* 0x0081e2000c101106 */
[----:B------:R-:W-:-:S03]  /*3e670*/  LOP3.LUT P4, RZ, R191, 0x8000000, RZ, 0xc0, !PT ;  /* 0x08000000bfff7812 */ /* 0x000fc6000788c0ff */
[----:B0-----:R-:W3:Y:S10]  /*3e680*/  LDL.LU.64 R18, [R1+0x1278] ;  /* 0x0012780001127983 */ /* 0x001ef40000300a00 */
[----:B----4-:R0:W-:Y:S01]  /*3e690*/  @P4 STG.E.U8 desc[UR6][R4.64], R0 ;  /* 0x0000000004004986 */ /* 0x0101e2000c101106 */
[----:B------:R-:W-:-:S02]  /*3e6a0*/  LOP3.LUT P4, RZ, R191, 0x4000000, RZ, 0xc0, !PT ;  /* 0x04000000bfff7812 */ /* 0x000fc4000788c0ff */
[----:B0-----:R-:W-:Y:S01]  /*3e6b0*/  PRMT R0, R61, 0x7771, RZ ;  /* 0x000077713d007816 */ /* 0x001fe200000000ff */
[----:B------:R-:W4:Y:S10]  /*3e6c0*/  LDL.LU.64 R4, [R1+0x1270] ;  /* 0x0012700001047983 */ /* 0x000f340000300a00 */
[----:B--2---:R0:W-:Y:S01]  /*3e6d0*/  @P4 STG.E.U8 desc[UR6][R58.64], R0 ;  /* 0x000000003a004986 */ /* 0x0041e2000c101106 */
[----:B------:R-:W-:-:S02]  /*3e6e0*/  LOP3.LUT P4, RZ, R191, 0x2000000, RZ, 0xc0, !PT ;  /* 0x02000000bfff7812 */ /* 0x000fc4000788c0ff */
[----:B0-----:R-:W-:-:S11]  /*3e6f0*/  PRMT R0, R61, 0x7772, RZ ;  /* 0x000077723d007816 */ /* 0x001fd600000000ff */
[----:B------:R0:W-:Y:S01]  /*3e700*/  @P4 STG.E.U8 desc[UR6][R56.64], R0 ;  /* 0x0000000038004986 */ /* 0x0001e2000c101106 */
[----:B------:R-:W-:Y:S02]  /*3e710*/  LOP3.LUT P4, RZ, R191, 0x1000000, RZ, 0xc0, !PT ;  /* 0x01000000bfff7812 */ /* 0x000fe4000788c0ff */
[----:B------:R-:W-:-:S11]  /*3e720*/  PRMT R61, R61, 0x7773, RZ ;  /* 0x000077733d3d7816 */ /* 0x000fd600000000ff */
[----:B------:R-:W-:Y:S01]  /*3e730*/  @P4 STG.E.U8 desc[UR6][R54.64], R61 ;  /* 0x0000003d36004986 */ /* 0x000fe2000c101106 */
[----:B------:R-:W-:Y:S02]  /*3e740*/  LOP3.LUT P4, RZ, R191, 0x800000, RZ, 0xc0, !PT ;  /* 0x00800000bfff7812 */ /* 0x000fe4000788c0ff */
[----:B0-----:R-:W-:-:S11]  /*3e750*/  PRMT R0, R62, 0x7770, RZ ;  /* 0x000077703e007816 */ /* 0x001fd600000000ff */
        /* <DEDUP_REMOVED lines=48> */
[----:B------:R-:W-:-:S09]  /*3ea60*/  LOP3.LUT P5, RZ, R17, 0x1, RZ, 0xc0, !PT ;  /* 0x0000000111ff7812 */ /* 0x000fd200078ac0ff */
        /* <DEDUP_REMOVED lines=14> */
[----:B------:R-:W4:Y:S01]  /*3eb50*/  LDL.LU.64 R52, [R1+0xbf0] ;  /* 0x000bf00001347983 */ /* 0x000f220000300a00 */
[----:B------:R-:W-:-:S03]  /*3eb60*/  PRMT R64, R64, 0x7773, RZ ;  /* 0x0000777340407816 */ /* 0x000fc600000000ff */
[----:B------:R0:W-:Y:S04]  /*3eb70*/  @P5 STG.E.U8 desc[UR6][R50.64], R0 ;  /* 0x0000000032005986 */ /* 0x0001e8000c101106 */
[----:B------:R1:W-:Y:S01]  /*3eb80*/  @P4 STG.E.U8 desc[UR6][R48.64], R64 ;  /* 0x0000004030004986 */ /* 0x0003e2000c101106 */
[----:B------:R-:W-:Y:S02]  /*3eb90*/  LOP3.LUT P4, RZ, R191, 0x400000, RZ, 0xc0, !PT ;  /* 0x00400000bfff7812 */ /* 0x000fe4000788c0ff */
[----:B0-----:R-:W-:Y:S01]  /*3eba0*/  PRMT R0, R65, 0x7770, RZ ;  /* 0x0000777041007816 */ /* 0x001fe200000000ff */
[----:B------:R-:W4:Y:S04]  /*3ebb0*/  LDL.LU.64 R50, [R1+0xbe8] ;  /* 0x000be80001327983 */ /* 0x000f280000300a00 */
[----:B-1----:R-:W4:Y:S06]  /*3ebc0*/  LDL.LU.64 R48, [R1+0xbe0] ;  /* 0x000be00001307983 */ /* 0x002f2c0000300a00 */
[----:B------:R0:W-:Y:S01]  /*3ebd0*/  @P4 STG.E.U8 desc[UR6][R168.64], R0 ;  /* 0x00000000a8004986 */ /* 0x0001e2000c101106 */
[----:B------:R-:W-:-:S03]  /*3ebe0*/  LOP3.LUT P4, RZ, R191, 0x200000, RZ, 0xc0, !PT ;  /* 0x00200000bfff7812 */ /* 0x000fc6000788c0ff */
[----:B0-----:R-:W4:Y:S01]  /*3ebf0*/  LDL.LU.64 R168, [R1+0xbd8] ;  /* 0x000bd80001a87983 */ /* 0x001f220000300a00 */
[----:B------:R-:W-:-:S09]  /*3ec00*/  PRMT R0, R65, 0x7771, RZ ;  /* 0x0000777141007816 */ /* 0x000fd200000000ff */
[----:B------:R0:W-:Y:S04]  /*3ec10*/  @P4 STG.E.U8 desc[UR6][R170.64], R0 ;  /* 0x00000000aa004986 */ /* 0x0001e8000c101106 */
[----:B0-----:R-:W4:Y:S01]  /*3ec20*/  LDL.LU.64 R170, [R1+0xbd0] ;  /* 0x000bd00001aa7983 */ /* 0x001f220000300a00 */
[----:B------:R-:W-:Y:S02]  /*3ec30*/  LOP3.LUT P4, RZ, R191, 0x100000, RZ, 0xc0, !PT ;  /* 0x00100000bfff7812 */ /* 0x000fe4000788c0ff */
[C---:B------:R-:W-:Y:S02]  /*3ec40*/  PRMT R0, R65.reuse, 0x7772, RZ ;  /* 0x0000777241007816 */ /* 0x040fe400000000ff */
[----:B------:R-:W-:Y:S02]  /*3ec50*/  PRMT R65, R65, 0x7773, RZ ;  /* 0x0000777341417816 */ /* 0x000fe400000000ff */
[----:B------:R-:W-:-:S02]  /*3ec60*/  LOP3.LUT P3, RZ, R17, 0x80000, RZ, 0xc0, !PT ;  /* 0x0008000011ff7812 */ /* 0x000fc4000786c0ff */
[C---:B------:R-:W-:Y:S02]  /*3ec70*/  LOP3.LUT P6, RZ, R17.reuse, 0x200000, RZ, 0xc0, !PT ;  /* 0x0020000011ff7812 */ /* 0x040fe400078cc0ff */
[C---:B------:R-:W-:Y:S02]  /*3ec80*/  LOP3.LUT P2, RZ, R17.reuse, 0x1000000, RZ, 0xc0, !PT ;  /* 0x0100000011ff7812 */ /* 0x040fe4000784c0ff */
[C---:B------:R-:W-:Y:S02]  /*3ec90*/  LOP3.LUT P1, RZ, R17.reuse, 0x4000000, RZ, 0xc0, !PT ;  /* 0x0400000011ff7812 */ /* 0x040fe4000782c0ff */
[C---:B------:R-:W-:Y:S02]  /*3eca0*/  LOP3.LUT P0, RZ, R17.reuse, 0x8000000, RZ, 0xc0, !PT ;  /* 0x0800000011ff7812 */ /* 0x040fe4000780c0ff */
[----:B------:R-:W-:Y:S01]  /*3ecb0*/  LOP3.LUT P5, RZ, R17, 0x20000000, RZ, 0xc0, !PT ;  /* 0x2000000011ff7812 */ /* 0x000fe200078ac0ff */
[----:B--2---:R0:W-:Y:S01]  /*3ecc0*/  @P4 STG.E.U8 desc[UR6][R6.64], R0 ;  /* 0x0000000006004986 */ /* 0x0041e2000c101106 */
[----:B------:R-:W-:-:S02]  /*3ecd0*/  LOP3.LUT P4, RZ, R191, 0x80000, RZ, 0xc0, !PT ;  /* 0x00080000bfff7812 */ /* 0x000fc4000788c0ff */
[----:B0-----:R-:W-:Y:S01]  /*3ece0*/  PRMT R0, R66, 0x7770, RZ ;  /* 0x0000777042007816 */ /* 0x001fe200000000ff */
[----:B------:R-:W2:Y:S10]  /*3ecf0*/  LDL.LU.64 R6, [R1+0x1268] ;  /* 0x0012680001067983 */ /* 0x000eb40000300a00 */
[----:B---3--:R0:W-:Y:S01]  /*3ed00*/  @P4 STG.E.U8 desc[UR6][R2.64], R65 ;  /* 0x0000004102004986 */ /* 0x0081e2000c101106 */
[----:B------:R-:W-:-:S03]  /*3ed10*/  LOP3.LUT P4, RZ, R191, 0x40000, RZ, 0xc0, !PT ;  /* 0x00040000bfff7812 */ /* 0x000fc6000788c0ff */
[----:B0-----:R-:W3:Y:S10]  /*3ed20*/  LDL.LU.64 R2, [R1+0x1260] ;  /* 0x0012600001027983 */ /* 0x001ef40000300a00 */
[----:B------:R0:W-:Y:S01]  /*3ed30*/  @P4 STG.E.U8 desc[UR6][R62.64], R0 ;  /* 0x000000003e004986 */ /* 0x0001e2000c101106 */
[----:B------:R-:W-:-:S02]  /*3ed40*/  LOP3.LUT P4, RZ, R191, 0x20000, RZ, 0xc0, !PT ;  /* 0x00020000bfff7812 */ /* 0x000fc4000788c0ff */
[----:B0-----:R-:W-:-:S11]  /*3ed50*/  PRMT R0, R66, 0x7771, RZ ;  /* 0x0000777142007816 */ /* 0x001fd600000000ff */
[----:B------:R0:W-:Y:S01]  /*3ed60*/  @P4 STG.E.U8 desc[UR6][R60.64], R0 ;  /* 0x000000003c004986 */ /* 0x0001e2000c101106 */
[----:B------:R-:W-:Y:S02]  /*3ed70*/  LOP3.LUT P4, RZ, R191, 0x10000, RZ, 0xc0, !PT ;  /* 0x00010000bfff7812 */ /* 0x000fe4000788c0ff */
[----:B0-----:R-:W-:-:S11]  /*3ed80*/  PRMT R0, R66, 0x7772, RZ ;  /* 0x0000777242007816 */ /* 0x001fd600000000ff */
[----:B------:R0:W-:Y:S01]  /*3ed90*/  @P4 STG.E.U8 desc[UR6][R58.64], R0 ;  /* 0x000000003a004986 */ /* 0x0001e2000c101106 */
[----:B------:R-:W-:Y:S02]  /*3eda0*/  LOP3.LUT P4, RZ, R191, 0x8000, RZ, 0xc0, !PT ;  /* 0x00008000bfff7812 */ /* 0x000fe4000788c0ff */
[----:B------:R-:W-:Y:S02]  /*3edb0*/  PRMT R66, R66, 0x7773, RZ ;  /* 0x0000777342427816 */ /* 0x000fe400000000ff */
[----:B0-----:R-:W-:-:S09]  /*3edc0*/  PRMT R0, R67, 0x7770, RZ ;  /* 0x0000777043007816 */ /* 0x001fd200000000ff */
[----:B----4-:R-:W-:Y:S04]  /*3edd0*/  @P4 STG.E.U8 desc[UR6][R56.64], R66 ;  /* 0x0000004238004986 */ /* 0x010fe8000c101106 */
        /* <DEDUP_REMOVED lines=10> */
[----:B------:R0:W-:Y:S04]  /*3ee80*/  @P5 STG.E.U8 desc[UR6][R170.64], R0 ;  /* 0x00000000aa005986 */ /* 0x0001e8000c101106 */
[----:B0-----:R-:W4:Y:S04]  /*3ee90*/  LDL.LU.64 R170, [R1+0xbc8] ;  /* 0x000bc80001aa7983 */ /* 0x001f280000300a00 */
[----:B------:R-:W2:Y:S04]  /*3eea0*/  LDL.LU.64 R54, [R1+0xbc0] ;  /* 0x000bc00001367983 */ /* 0x000ea80000300a00 */
[----:B------:R-:W3:Y:S04]  /*3eeb0*/  LDL.LU.64 R52, [R1+0xbb8] ;  /* 0x000bb80001347983 */ /* 0x000ee80000300a00 */
[----:B------:R-:W3:Y:S04]  /*3eec0*/  LDL.LU.64 R50, [R1+0xbb0] ;  /* 0x000bb00001327983 */ /* 0x000ee80000300a00 */
[----:B------:R-:W3:Y:S01]  /*3eed0*/  LDL.LU.64 R48, [R1+0xba8] ;  /* 0x000ba80001307983 */ /* 0x000ee20000300a00 */
[----:B------:R-:W-:-:S03]  /*3eee0*/  LOP3.LUT P2, RZ, R16, 0x1, RZ, 0xc0, !PT ;  /* 0x0000000110ff7812 */ /* 0x000fc6000784c0ff */
[----:B------:R-:W3:Y:S01]  /*3eef0*/  LDL.LU.64 R168, [R1+0xba0] ;  /* 0x000ba00001a87983 */ /* 0x000ee20000300a00 */
[----:B------:R-:W-:Y:S02]  /*3ef00*/  PRMT R0, R68, 0x7772, RZ ;  /* 0x0000777244007816 */ /* 0x000fe400000000ff */
        /* <DEDUP_REMOVED lines=13> */
[----:B------:R-:W-:Y:S01]  /*3efe0*/  LOP3.LUT R191, R191, 0xfffff7ff, RZ, 0xc0, !PT ;  /* 0xfffff7ffbfbf7812 */ /* 0x000fe200078ec0ff */
[----:B----4-:R0:W-:Y:S04]  /*3eff0*/  @P2 STG.E.U8 desc[UR6][R170.64], R0 ;  /* 0x00000000aa002986 */ /* 0x0101e8000c101106 */
[----:B0-----:R-:W4:Y:S04]  /*3f000*/  LDL.LU.64 R170, [R1+0xb98] ;  /* 0x000b980001aa7983 */ /* 0x001f280000300a00 */
[----:B------:R-:W4:Y:S02]  /*3f010*/  LDL.LU.64 R66, [R1+0xb90] ;  /* 0x000b900001427983 */ /* 0x000f240000300a00 */
[----:B------:R-:W-:-:S02]  /*3f020*/  @P4 LOP3.LUT R191, R191, 0x800, RZ, 0xfc, !PT ;  /* 0x00000800bfbf4812 */ /* 0x000fc400078efcff */
[----:B------:R-:W-:Y:S01]  /*3f030*/  LOP3.LUT P4, RZ, R16, 0x2000, RZ, 0xc0, !PT ;  /* 0x0000200010ff7812 */ /* 0x000fe2000788c0ff */
[----:B------:R-:W4:Y:S01]  /*3f040*/  LDL.LU.64 R64, [R1+0xb88] ;  /* 0x000b880001407983 */ /* 0x000f220000300a00 */
[----:B------:R-:W-:-:S03]  /*3f050*/  LOP3.LUT R191, R191, 0xffffefff, RZ, 0xc0, !PT ;  /* 0xffffefffbfbf7812 */ /* 0x000fc600078ec0ff */
[----:B------:R-:W4:Y:S01]  /*3f060*/  LDL.LU.64 R62, [R1+0xb80] ;  /* 0x000b8000013e7983 */ /* 0x000f220000300a00 */
[C---:B------:R-:W-:Y:S02]  /*3f070*/  LOP3.LUT P1, RZ, R16.reuse, 0x4, RZ, 0xc0, !PT ;  /* 0x0000000410ff7812 */ /* 0x040fe4000782c0ff */
[C---:B------:R-:W-:Y:S01]  /*3f080*/  LOP3.LUT P0, RZ, R16.reuse, 0x8, RZ, 0xc0, !PT ;  /* 0x0000000810ff7812 */ /* 0x040fe2000780c0ff */
[----:B------:R-:W4:Y:S04]  /*3f090*/  LDL.LU.64 R60, [R1+0xb78] ;  /* 0x000b7800013c7983 */ /* 0x000f280000300a00 */
[----:B------:R-:W-:Y:S01]  /*3f0a0*/  @P4 LOP3.LUT R191, R191, 0x1000, RZ, 0xfc, !PT ;  /* 0x00001000bfbf4812 */ /* 0x000fe200078efcff */
[----:B------:R-:W4:Y:S01]  /*3f0b0*/  LDL.LU.64 R58, [R1+0xb70] ;  /* 0x000b7000013a7983 */ /* 0x000f220000300a00 */
[----:B------:R-:W-:-:S02]  /*3f0c0*/  LOP3.LUT P4, RZ, R16, 0x800, RZ, 0xc0, !PT ;  /* 0x0000080010ff7812 */ /* 0x000fc4000788c0ff */
[----:B------:R-:W-:Y:S01]  /*3f0d0*/  LOP3.LUT R191, R191, 0xffffdfff, RZ, 0xc0, !PT ;  /* 0xffffdfffbfbf7812 */ /* 0x000fe200078ec0ff */
[----:B------:R-:W4:Y:S01]  /*3f0e0*/  LDL.LU.64 R56, [R1+0xb68] ;  /* 0x000b680001387983 */ /* 0x000f220000300a00 */
[----:B------:R-:W-:-:S09]  /*3f0f0*/  LOP3.LUT P5, RZ, R16, 0x20, RZ, 0xc0, !PT ;  /* 0x0000002010ff7812 */ /* 0x000fd200078ac0ff */
[----:B------:R-:W-:Y:S02]  /*3f100*/  @P4 LOP3.LUT R191, R191, 0x2000, RZ, 0xfc, !PT ;  /* 0x00002000bfbf4812 */ /* 0x000fe400078efcff */
[----:B------:R-:W-:Y:S02]  /*3f110*/  LOP3.LUT P4, RZ, R16, 0x400, RZ, 0xc0, !PT ;  /* 0x0000040010ff7812 */ /* 0x000fe4000788c0ff */
[----:B------:R-:W-:Y:S02]  /*3f120*/  LOP3.LUT R191, R191, 0xffffbfff, RZ, 0xc0, !PT ;  /* 0xffffbfffbfbf7812 */ /* 0x000fe400078ec0ff */
[----:B------:R-:W-:Y:S02]  /*3f130*/  PRMT R68, R68, 0x7773, RZ ;  /* 0x0000777344447816 */ /* 0x000fe400000000ff */
[----:B------:R-:W-:-:S03]  /*3f140*/  PRMT R0, R69, 0x7770, RZ ;  /* 0x0000777045007816 */ /* 0x000fc600000000ff */
[----:B--2---:R0:W-:Y:S04]  /*3f150*/  @P1 STG.E.U8 desc[UR6][R54.64], R68 ;  /* 0x0000004436001986 */ /* 0x0041e8000c101106 */
[----:B------:R-:W-:Y:S01]  /*3f160*/  @P4 LOP3.LUT R191, R191, 0x4000, RZ, 0xfc, !PT ;  /* 0x00004000bfbf4812 */ /* 0x000fe200078efcff */
[----:B---3--:R1:W-:Y:S01]  /*3f170*/  @P0 STG.E.U8 desc[UR6][R52.64], R0 ;  /* 0x0000000034000986 */ /* 0x0083e2000c101106 */
[----:B------:R-:W-:-:S03]  /*3f180*/  LOP3.LUT P4, RZ, R16, 0x100, RZ, 0xc0, !PT ;  /* 0x0000010010ff7812 */ /* 0x000fc6000788c0ff */
[----:B0-----:R-:W2:Y:S01]  /*3f190*/  LDL.LU.64 R54, [R1+0xb60] ;  /* 0x000b600001367983 */ /* 0x001ea20000300a00 */
[----:B-1----:R-:W-:-:S03]  /*3f1a0*/  PRMT R0, R69, 0x7771, RZ ;  /* 0x0000777145007816 */ /* 0x002fc600000000ff */
[----:B------:R-:W3:Y:S04]  /*3f1b0*/  LDL.LU.64 R52, [R1+0xb58] ;  /* 0x000b580001347983 */ /* 0x000ee80000300a00 */
[----:B------:R0:W-:Y:S02]  /*3f1c0*/  @P5 STG.E.U8 desc[UR6][R50.64], R0 ;  /* 0x0000000032005986 */ /* 0x0001e4000c101106 */
[----:B0-----:R-:W-:Y:S02]  /*3f1d0*/  PRMT R0, R69, 0x7772, RZ ;  /* 0x0000777245007816 */ /* 0x001fe400000000ff */
[----:B------:R-:W3:Y:S04]  /*3f1e0*/  LDL.LU.64 R50, [R1+0xb50] ;  /* 0x000b500001327983 */ /* 0x000ee80000300a00 */
[----:B------:R0:W-:Y:S01]  /*3f1f0*/  @P4 STG.E.U8 desc[UR6][R48.64], R0 ;  /* 0x0000000030004986 */ /* 0x0001e2000c101106 */
[----:B------:R-:W-:-:S02]  /*3f200*/  LOP3.LUT P4, RZ, R191, 0x4000, RZ, 0xc0, !PT ;  /* 0x00004000bfff7812 */ /* 0x000fc4000788c0ff */
[----:B------:R-:W-:Y:S01]  /*3f210*/  PRMT R69, R69, 0x7773, RZ ;  /* 0x0000777345457816 */ /* 0x000fe200000000ff */
[----:B0-----:R-:W3:Y:S10]  /*3f220*/  LDL.LU.64 R48, [R1+0xb48] ;  /* 0x000b480001307983 */ /* 0x001ef40000300a00 */
[----:B------:R0:W-:Y:S01]  /*3f230*/  @P4 STG.E.U8 desc[UR6][R168.64], R69 ;  /* 0x00000045a8004986 */ /* 0x0001e2000c101106 */
[----:B------:R-:W-:-:S02]  /*3f240*/  LOP3.LUT P4, RZ, R191, 0x2000, RZ, 0xc0, !PT ;  /* 0x00002000bfff7812 */ /* 0x000fc4000788c0ff */
[----:B------:R-:W-:Y:S01]  /*3f250*/  PRMT R0, R70, 0x7770, RZ ;  /* 0x0000777046007816 */ /* 0x000fe200000000ff */
[----:B0-----:R-:W3:Y:S10]  /*3f260*/  LDL.LU.64 R168, [R1+0xb40] ;  /* 0x000b400001a87983 */ /* 0x001ef40000300a00 */
[----:B----4-:R0:W-:Y:S04]  /*3f270*/  @P4 STG.E.U8 desc[UR6][R170.64], R0 ;  /* 0x00000000aa004986 */ /* 0x0101e8000c101106 */
[----:B0-----:R-:W4:Y:S01]  /*3f280*/  LDL.LU.64 R170, [R1+0xb38] ;  /* 0x000b380001aa7983 */ /* 0x001f220000300a00 */
[----:B------:R-:W-:-:S02]  /*3f290*/  LOP3.LUT P4, RZ, R191, 0x1000, RZ, 0xc0, !PT ;  /* 0x00001000bfff7812 */ /* 0x000fc4000788c0ff */
[----:B------:R-:W-:-:S11]  /*3f2a0*/  PRMT R0, R70, 0x7771, RZ ;  /* 0x0000777146007816 */ /* 0x000fd600000000ff */
[----:B------:R0:W-:Y:S01]  /*3f2b0*/  @P4 STG.E.U8 desc[UR6][R66.64], R0 ;  /* 0x0000000042004986 */ /* 0x0001e2000c101106 */
[----:B------:R-:W-:Y:S02]  /*3f2c0*/  LOP3.LUT P4, RZ, R191, 0x800, RZ, 0xc0, !PT ;  /* 0x00000800bfff7812 */ /* 0x000fe4000788c0ff */
[----:B0-----:R-:W-:-:S11]  /*3f2d0*/  PRMT R0, R70, 0x7772, RZ ;  /* 0x0000777246007816 */ /* 0x001fd600000000ff */
[----:B------:R0:W-:Y:S01]  /*3f2e0*/  @P4 STG.E.U8 desc[UR6][R64.64], R0 ;  /* 0x0000000040004986 */ /* 0x0001e2000c101106 */
[----:B------:R-:W-:Y:S02]  /*3f2f0*/  LOP3.LUT P4, RZ, R191, 0x400, RZ, 0xc0, !PT ;  /* 0x00000400bfff7812 */ /* 0x000fe4000788c0ff */
[----:B------:R-:W-:-:S11]  /*3f300*/  PRMT R70, R70, 0x7773, RZ ;  /* 0x0000777346467816 */ /* 0x000fd600000000ff */
[----:B------:R-:W-:Y:S01]  /*3f310*/  @P4 STG.E.U8 desc[UR6][R62.64], R70 ;  /* 0x000000463e004986 */ /* 0x000fe2000c101106 */
[----:B------:R-:W-:Y:S02]  /*3f320*/  LOP3.LUT P4, RZ, R191, 0x200, RZ, 0xc0, !PT ;  /* 0x00000200bfff7812 */ /* 0x000fe4000788c0ff */
[----:B0-----:R-:W-:-:S11]  /*3f330*/  PRMT R0, R71, 0x7770, RZ ;  /* 0x0000777047007816 */ /* 0x001fd600000000ff */
[----:B------:R0:W-:Y:S01]  /*3f340*/  @P4 STG.E.U8 desc[UR6][R60.64], R0 ;  /* 0x000000003c004986 */ /* 0x0001e2000c101106 */
[----:B------:R-:W-:Y:S02]  /*3f350*/  LOP3.LUT P4, RZ, R191, 0x100, RZ, 0xc0, !PT ;  /* 0x00000100bfff7812 */ /* 0x000fe4000788c0ff */
[----:B0-----:R-:W-:-:S11]  /*3f360*/  PRMT R0, R71, 0x7771, RZ ;  /* 0x0000777147007816 */ /* 0x001fd600000000ff */
[----:B------:R0:W-:Y:S01]  /*3f370*/  @P4 STG.E.U8 desc[UR6][R58.64], R0 ;  /* 0x000000003a004986 */ /* 0x0001e2000c101106 */
[----:B------:R-:W-:Y:S02]  /*3f380*/  LOP3.LUT P4, RZ, R191, 0x80, RZ, 0xc0, !PT ;  /* 0x00000080bfff7812 */ /* 0x000fe4000788c0ff */
[C---:B------:R-:W-:Y:S02]  /*3f390*/  LOP3.LUT P3, RZ, R16.reuse, 0x4000000, RZ, 0xc0, !PT ;  /* 0x0400000010ff7812 */ /* 0x040fe4000786c0ff */
[C---:B------:R-:W-:Y:S02]  /*3f3a0*/  LOP3.LUT P6, RZ, R16.reuse, 0x8000000, RZ, 0xc0, !PT ;  /* 0x0800000010ff7812 */ /* 0x040fe400078cc0ff */
[----:B------:R-:W-:Y:S02]  /*3f3b0*/  LOP3.LUT P2, RZ, R16, 0x20000000, RZ, 0xc0, !PT ;  /* 0x2000000010ff7812 */ /* 0x000fe4000784c0ff */
[C---:B0-----:R-:W-:Y:S02]  /*3f3c0*/  PRMT R0, R71.reuse, 0x7772, RZ ;  /* 0x0000777247007816 */ /* 0x041fe400000000ff */
[----:B------:R-:W-:-:S03]  /*3f3d0*/  PRMT R71, R71, 0x7773, RZ ;  /* 0x0000777347477816 */ /* 0x000fc600000000ff */
[----:B------:R0:W-:Y:S01]  /*3f3e0*/  @P4 STG.E.U8 desc[UR6][R56.64], R0 ;  /* 0x0000000038004986 */ /* 0x0001e2000c101106 */
[----:B------:R-:W-:-:S03]  /*3f3f0*/  LOP3.LUT P1, RZ, R15, 0x1, RZ, 0xc0, !PT ;  /* 0x000000010fff7812 */ /* 0x000fc6000782c0ff */
[----:B--2---:R-:W-:Y:S01]  /*3f400*/  @P3 STG.E.U8 desc[UR6][R54.64], R71 ;  /* 0x0000004736003986 */ /* 0x004fe2000c101106 */
[----:B0-----:R-:W-:-:S05]  /*3f410*/  PRMT R0, R72, 0x7770, RZ ;  /* 0x0000777048007816 */ /* 0x001fca00000000ff */
[----:B---3--:R0:W-:Y:S01]  /*3f420*/  @P6 STG.E.U8 desc[UR6][R52.64], R0 ;  /* 0x0000000034006986 */ /* 0x0081e2000c101106 */
[C---:B------:R-:W-:Y:S02]  /*3f430*/  LOP3.LUT P0, RZ, R15.reuse, 0x4, RZ, 0xc0, !PT ;  /* 0x000000040fff7812 */ /* 0x040fe4000780c0ff */
[----:B------:R-:W-:Y:S02]  /*3f440*/  LOP3.LUT P5, RZ, R15, 0x8, RZ, 0xc0, !PT ;  /* 0x000000080fff7812 */ /* 0x000fe400078ac0ff */
[----:B0-----:R-:W-:-:S05]  /*3f450*/  PRMT R0, R72, 0x7771, RZ ;  /* 0x0000777148007816 */ /* 0x001fca00000000ff */
[----:B------:R0:W-:Y:S02]  /*3f460*/  @P2 STG.E.U8 desc[UR6][R50.64], R0 ;  /* 0x0000000032002986 */ /* 0x0001e4000c101106 */
[C---:B0-----:R-:W-:Y:S02]  /*3f470*/  PRMT R0, R72.reuse, 0x7772, RZ ;  /* 0x0000777248007816 */ /* 0x041fe400000000ff */
[----:B------:R-:W-:-:S03]  /*3f480*/  PRMT R72, R72, 0x7773, RZ ;  /* 0x0000777348487816 */ /* 0x000fc600000000ff */
[----:B------:R0:W-:Y:S04]  /*3f490*/  @P1 STG.E.U8 desc[UR6][R48.64], R0 ;  /* 0x0000000030001986 */ /* 0x0001e8000c101106 */
[----:B------:R-:W-:Y:S01]  /*3f4a0*/  @P0 STG.E.U8 desc[UR6][R168.64], R72 ;  /* 0x00000048a8000986 */ /* 0x000fe2000c101106 */
[----:B0-----:R-:W-:-:S05]  /*3f4b0*/  PRMT R0, R73, 0x7770, RZ ;  /* 0x0000777049007816 */ /* 0x001fca00000000ff */
[----:B----4-:R0:W-:Y:S04]  /*3f4c0*/  @P5 STG.E.U8 desc[UR6][R170.64], R0 ;  /* 0x00000000aa005986 */ /* 0x0101e8000c101106 */
[----:B0-----:R-:W2:Y:S04]  /*3f4d0*/  LDL.LU.64 R170, [R1+0xb30] ;  /* 0x000b300001aa7983 */ /* 0x001ea80000300a00 */
[----:B------:R-:W3:Y:S04]  /*3f4e0*/  LDL.LU.64 R54, [R1+0xb28] ;  /* 0x000b280001367983 */ /* 0x000ee80000300a00 */
[----:B------:R-:W4:Y:S04]  /*3f4f0*/  LDL.LU.64 R52, [R1+0xb20] ;  /* 0x000b200001347983 */ /* 0x000f280000300a00 */
[----:B------:R-:W4:Y:S04]  /*3f500*/  LDL.LU.64 R50, [R1+0xb18] ;  /* 0x000b180001327983 */ /* 0x000f280000300a00 */
[----:B------:R-:W4:Y:S01]  /*3f510*/  LDL.LU.64 R48, [R1+0xb10] ;  /* 0x000b100001307983 */ /* 0x000f220000300a00 */
[----:B------:R-:W-:-:S03]  /*3f520*/  LOP3.LUT P2, RZ, R15, 0x20, RZ, 0xc0, !PT ;  /* 0x000000200fff7812 */ /* 0x000fc6000784c0ff */
[----:B------:R-:W4:Y:S01]  /*3f530*/  LDL.LU.64 R168, [R1+0xb08] ;  /* 0x000b080001a87983 */ /* 0x000f220000300a00 */
        /* <DEDUP_REMOVED lines=15> */
[----:B--2---:R0:W-:Y:S04]  /*3f630*/  @P2 STG.E.U8 desc[UR6][R170.64], R0 ;  /* 0x00000000aa002986 */ /* 0x0041e8000c101106 */
[----:B0-----:R-:W2:Y:S04]  /*3f640*/  LDL.LU.64 R170, [R1+0xb00] ;  /* 0x000b000001aa7983 */ /* 0x001ea80000300a00 */
[----:B------:R-:W2:Y:S02]  /*3f650*/  LDL.LU.64 R66, [R1+0xaf8] ;  /* 0x000af80001427983 */ /* 0x000ea40000300a00 */
[----:B------:R-:W-:-:S02]  /*3f660*/  @P4 LOP3.LUT R191, R191, 0x8, RZ, 0xfc, !PT ;  /* 0x00000008bfbf4812 */ /* 0x000fc400078efcff */
[----:B------:R-:W-:Y:S01]  /*3f670*/  LOP3.LUT P4, RZ, R15, 0x80000, RZ, 0xc0, !PT ;  /* 0x000800000fff7812 */ /* 0x000fe2000788c0ff */
[----:B------:R-:W2:Y:S01]  /*3f680*/  LDL.LU.64 R64, [R1+0xaf0] ;  /* 0x000af00001407983 */ /* 0x000ea20000300a00 */
[----:B------:R-:W-:-:S03]  /*3f690*/  LOP3.LUT R191, R191, 0xffffffef, RZ, 0xc0, !PT ;  /* 0xffffffefbfbf7812 */ /* 0x000fc600078ec0ff */
[----:B------:R-:W2:Y:S01]  /*3f6a0*/  LDL.LU.64 R62, [R1+0xae8] ;  /* 0x000ae800013e7983 */ /* 0x000ea20000300a00 */
[----:B------:R-:W-:-:S03]  /*3f6b0*/  LOP3.LUT P1, RZ, R15, 0x100, RZ, 0xc0, !PT ;  /* 0x000001000fff7812 */ /* 0x000fc6000782c0ff */
[----:B------:R-:W2:Y:S04]  /*3f6c0*/  LDL.LU.64 R60, [R1+0xae0] ;  /* 0x000ae000013c7983 */ /* 0x000ea80000300a00 */
[----:B------:R-:W-:Y:S01]  /*3f6d0*/  @P4 LOP3.LUT R191, R191, 0x10, RZ, 0xfc, !PT ;  /* 0x00000010bfbf4812 */ /* 0x000fe200078efcff */
[----:B------:R-:W2:Y:S01]  /*3f6e0*/  LDL.LU.64 R58, [R1+0xad8] ;  /* 0x000ad800013a7983 */ /* 0x000ea20000300a00 */
[----:B------:R-:W-:Y:S02]  /*3f6f0*/  LOP3.LUT P4, RZ, R15, 0x40000, RZ, 0xc0, !PT ;  /* 0x000400000fff7812 */ /* 0x000fe4000788c0ff */
[----:B------:R-:W-:Y:S01]  /*3f700*/  LOP3.LUT R191, R191, 0xffffffdf, RZ, 0xc0, !PT ;  /* 0xffffffdfbfbf7812 */ /* 0x000fe200078ec0ff */
[----:B------:R-:W2:Y:S01]  /*3f710*/  LDL.LU.64 R56, [R1+0xad0] ;  /* 0x000ad00001387983 */ /* 0x000ea20000300a00 */
[----:B------:R-:W-:-:S09]  /*3f720*/  LOP3.LUT P0, RZ, R15, 0x400, RZ, 0xc0, !PT ;  /* 0x000004000fff7812 */ /* 0x000fd2000780c0ff */
[----:B------:R-:W-:Y:S02]  /*3f730*/  @P4 LOP3.LUT R191, R191, 0x20, RZ, 0xfc, !PT ;  /* 0x00000020bfbf4812 */ /* 0x000fe400078efcff */
[C---:B------:R-:W-:Y:S02]  /*3f740*/  LOP3.LUT P4, RZ, R15.reuse, 0x10000, RZ, 0xc0, !PT ;  /* 0x000100000fff7812 */ /* 0x040fe4000788c0ff */
[----:B------:R-:W-:Y:S02]  /*3f750*/  LOP3.LUT P5, RZ, R15, 0x800, RZ, 0xc0, !PT ;  /* 0x000008000fff7812 */ /* 0x000fe400078ac0ff */
[----:B------:R-:W-:Y:S02]  /*3f760*/  LOP3.LUT R191, R191, 0xffffffbf, RZ, 0xc0, !PT ;  /* 0xffffffbfbfbf7812 */ /* 0x000fe400078ec0ff */
[C---:B------:R-:W-:Y:S02]  /*3f770*/  PRMT R0, R73.reuse, 0x7772, RZ ;  /* 0x0000777249007816 */ /* 0x040fe400000000ff */
[----:B------:R-:W-:-:S03]  /*3f780*/  PRMT R73, R73, 0x7773, RZ ;  /* 0x0000777349497816 */ /* 0x000fc600000000ff */
[----:B---3--:R0:W-:Y:S02]  /*3f790*/  @P1 STG.E.U8 desc[UR6][R54.64], R0 ;  /* 0x0000000036001986 */ /* 0x0081e4000c101106 */
[----:B------:R-:W-:Y:S02]  /*3f7a0*/  @P4 LOP3.LUT R191, R191, 0x40, RZ, 0xfc, !PT ;  /* 0x00000040bfbf4812 */ /* 0x000fe400078efcff */
[----:B------:R-:W-:Y:S01]  /*3f7b0*/  LOP3.LUT P4, RZ, R15, 0x2000, RZ, 0xc0, !PT ;  /* 0x000020000fff7812 */ /* 0x000fe2000788c0ff */
[----:B----4-:R1:W-:Y:S01]  /*3f7c0*/  @P0 STG.E.U8 desc[UR6][R52.64], R73 ;  /* 0x0000004934000986 */ /* 0x0103e2000c101106 */
[----:B0-----:R-:W-:-:S03]  /*3f7d0*/  PRMT R0, R74, 0x7770, RZ ;  /* 0x000077704a007816 */ /* 0x001fc600000000ff */
[----:B------:R-:W3:Y:S04]  /*3f7e0*/  LDL.LU.64 R54, [R1+0xac8] ;  /* 0x000ac80001367983 */ /* 0x000ee80000300a00 */
[----:B------:R0:W-:Y:S04]  /*3f7f0*/  @P5 STG.E.U8 desc[UR6][R50.64], R0 ;  /* 0x0000000032005986 */ /* 0x0001e8000c101106 */
[----:B-1----:R-:W4:Y:S01]  /*3f800*/  LDL.LU.64 R52, [R1+0xac0] ;  /* 0x000ac00001347983 */ /* 0x002f220000300a00 */
[----:B0-----:R-:W-:-:S03]  /*3f810*/  PRMT R0, R74, 0x7771, RZ ;  /* 0x000077714a007816 */ /* 0x001fc600000000ff */
[----:B------:R-:W4:Y:S04]  /*3f820*/  LDL.LU.64 R50, [R1+0xab8] ;  /* 0x000ab80001327983 */ /* 0x000f280000300a00 */
[----:B------:R0:W-:Y:S01]  /*3f830*/  @P4 STG.E.U8 desc[UR6][R48.64], R0 ;  /* 0x0000000030004986 */ /* 0x0001e2000c101106 */
[C---:B------:R-:W-:Y:S02]  /*3f840*/  LOP3.LUT P4, RZ, R191.reuse, 0x40, RZ, 0xc0, !PT ;  /* 0x00000040bfff7812 */ /* 0x040fe4000788c0ff */
[----:B0-----:R-:W-:Y:S01]  /*3f850*/  PRMT R0, R74, 0x7772, RZ ;  /* 0x000077724a007816 */ /* 0x001fe200000000ff */
[----:B------:R-:W4:Y:S10]  /*3f860*/  LDL.LU.64 R48, [R1+0xab0] ;  /* 0x000ab00001307983 */ /* 0x000f340000300a00 */
[----:B------:R0:W-:Y:S01]  /*3f870*/  @P4 STG.E.U8 desc[UR6][R168.64], R0 ;  /* 0x00000000a8004986 */ /* 0x0001e2000c101106 */
[----:B------:R-:W-:-:S02]  /*3f880*/  LOP3.LUT P4, RZ, R191, 0x20, RZ, 0xc0, !PT ;  /* 0x00000020bfff7812 */ /* 0x000fc4000788c0ff */
[----:B------:R-:W-:Y:S01]  /*3f890*/  PRMT R74, R74, 0x7773, RZ ;  /* 0x000077734a4a7816 */ /* 0x000fe200000000ff */
[----:B0-----:R-:W4:Y:S10]  /*3f8a0*/  LDL.LU.64 R168, [R1+0xaa8] ;  /* 0x000aa80001a87983 */ /* 0x001f340000300a00 */
[----:B--2---:R0:W-:Y:S04]  /*3f8b0*/  @P4 STG.E.U8 desc[UR6][R170.64], R74 ;  /* 0x0000004aaa004986 */ /* 0x0041e8000c101106 */
[----:B0-----:R-:W2:Y:S01]  /*3f8c0*/  LDL.LU.64 R170, [R1+0xaa0] ;  /* 0x000aa00001aa7983 */ /* 0x001ea20000300a00 */
[----:B------:R-:W-:-:S02]  /*3f8d0*/  LOP3.LUT P4, RZ, R191, 0x10, RZ, 0xc0, !PT ;  /* 0x00000010bfff7812 */ /* 0x000fc4000788c0ff */
[----:B------:R-:W-:-:S11]  /*3f8e0*/  PRMT R0, R75, 0x7770, RZ ;  /* 0x000077704b007816 */ /* 0x000fd600000000ff */
[----:B------:R0:W-:Y:S01]  /*3f8f0*/  @P4 STG.E.U8 desc[UR6][R66.64], R0 ;  /* 0x0000000042004986 */ /* 0x0001e2000c101106 */
[----:B------:R-:W-:Y:S02]  /*3f900*/  LOP3.LUT P4, RZ, R191, 0x8, RZ, 0xc0, !PT ;  /* 0x00000008bfff7812 */ /* 0x000fe4000788c0ff */
[----:B0-----:R-:W-:-:S11]  /*3f910*/  PRMT R0, R75, 0x7771, RZ ;  /* 0x000077714b007816 */ /* 0x001fd600000000ff */
        /* <DEDUP_REMOVED lines=8> */
[----:B0-----:R-:W-:Y:S02]  /*3f9a0*/  PRMT R0, R76, 0x7770, RZ ;  /* 0x000077704c007816 */ /* 0x001fe400000000ff */
[----:B------:R-:W-:-:S09]  /*3f9b0*/  LOP3.LUT P3, RZ, R14, 0x1, RZ, 0xc0, !PT ;  /* 0x000000010eff7812 */ /* 0x000fd2000786c0ff */
[----:B------:R0:W-:Y:S01]  /*3f9c0*/  @P4 STG.E.U8 desc[UR6][R58.64], R0 ;  /* 0x000000003a004986 */ /* 0x0001e2000c101106 */
[----:B------:R-:W-:Y:S02]  /*3f9d0*/  LOP3.LUT P4, RZ, R16, 0x80000000, RZ, 0xc0, !PT ;  /* 0x8000000010ff7812 */ /* 0x000fe4000788c0ff */
[C---:B------:R-:W-:Y:S02]  /*3f9e0*/  LOP3.LUT P6, RZ, R14.reuse, 0x4, RZ, 0xc0, !PT ;  /* 0x000000040eff7812 */ /* 0x040fe400078cc0ff */
[----:B------:R-:W-:Y:S02]  /*3f9f0*/  LOP3.LUT P2, RZ, R14, 0x8, RZ, 0xc0, !PT ;  /* 0x000000080eff7812 */ /* 0x000fe4000784c0ff */
[----:B0-----:R-:W-:-:S07]  /*3fa00*/  PRMT R0, R76, 0x7771, RZ ;  /* 0x000077714c007816 */ /* 0x001fce00000000ff */
[----:B------:R0:W-:Y:S01]  /*3fa10*/  @P4 STG.E.U8 desc[UR6][R56.64], R0 ;  /* 0x0000000038004986 */ /* 0x0001e2000c101106 */
[----:B------:R-:W-:Y:S02]  /*3fa20*/  LOP3.LUT P1, RZ, R14, 0x20, RZ, 0xc0, !PT ;  /* 0x000000200eff7812 */ /* 0x000fe4000782c0ff */
[C---:B0-----:R-:W-:Y:S02]  /*3fa30*/  PRMT R0, R76.reuse, 0x7772, RZ ;  /* 0x000077724c007816 */ /* 0x041fe400000000ff */
[----:B------:R-:W-:-:S03]  /*3fa40*/  PRMT R76, R76, 0x7773, RZ ;  /* 0x000077734c4c7816 */ /* 0x000fc600000000ff */
[----:B---3--:R0:W-:Y:S01]  /*3fa50*/  @P3 STG.E.U8 desc[UR6][R54.64], R0 ;  /* 0x0000000036003986 */ /* 0x0081e2000c101106 */
[C---:B------:R-:W-:Y:S02]  /*3fa60*/  LOP3.LUT P0, RZ, R14.reuse, 0x100, RZ, 0xc0, !PT ;  /* 0x000001000eff7812 */ /* 0x040fe4000780c0ff */
[----:B------:R-:W-:Y:S01]  /*3fa70*/  LOP3.LUT P5, RZ, R14, 0x400, RZ, 0xc0, !PT ;  /* 0x000004000eff7812 */ /* 0x000fe200078ac0ff */
[----:B----4-:R-:W-:Y:S01]  /*3fa80*/  @P6 STG.E.U8 desc[UR6][R52.64], R76 ;  /* 0x0000004c34006986 */ /* 0x010fe2000c101106 */
[----:B0-----:R-:W-:-:S05]  /*3fa90*/  PRMT R0, R77, 0x7770, RZ ;  /* 0x000077704d007816 */ /* 0x001fca00000000ff */
[----:B------:R0:W-:Y:S02]  /*3faa0*/  @P2 STG.E.U8 desc[UR6][R50.64], R0 ;  /* 0x0000000032002986 */ /* 0x0001e4000c101106 */
[----:B0-----:R-:W-:-:S05]  /*3fab0*/  PRMT R0, R77, 0x7771, RZ ;  /* 0x000077714d007816 */ /* 0x001fca00000000ff */
[----:B------:R0:W-:Y:S02]  /*3fac0*/  @P1 STG.E.U8 desc[UR6][R48.64], R0 ;  /* 0x0000000030001986 */ /* 0x0001e4000c101106 */
[C---:B0-----:R-:W-:Y:S02]  /*3fad0*/  PRMT R0, R77.reuse, 0x7772, RZ ;  /* 0x000077724d007816 */ /* 0x041fe400000000ff */
[----:B------:R-:W-:-:S03]  /*3fae0*/  PRMT R77, R77, 0x7773, RZ ;  /* 0x000077734d4d7816 */ /* 0x000fc600000000ff */
[----:B------:R-:W-:Y:S04]  /*3faf0*/  @P0 STG.E.U8 desc[UR6][R168.64], R0 ;  /* 0x00000000a8000986 */ /* 0x000fe8000c101106 */
[----:B--2---:R0:W-:Y:S04]  /*3fb00*/  @P5 STG.E.U8 desc[UR6][R170.64], R77 ;  /* 0x0000004daa005986 */ /* 0x0041e8000c101106 */
        /* <DEDUP_REMOVED lines=26> */
[----:B------:R-:W2:Y:S01]  /*3fcb0*/  LDL.LU.64 R64, [R1+0xa58] ;  /* 0x000a580001407983 */ /* 0x000ea20000300a00 */
[----:B------:R-:W-:Y:S02]  /*3fcc0*/  LOP3.LUT P4, RZ, R9, 0x1000, RZ, 0xc0, !PT ;  /* 0x0000100009ff7812 */ /* 0x000fe4000788c0ff */
[----:B------:R-:W-:Y:S01]  /*3fcd0*/  LOP3.LUT R16, R16, 0xefffffff, RZ, 0xc0, !PT ;  /* 0xefffffff10107812 */ /* 0x000fe200078ec0ff */
[----:B------:R-:W2:Y:S04]  /*3fce0*/  LDL.LU.64 R62, [R1+0xa50] ;  /* 0x000a5000013e7983 */ /* 0x000ea80000300a00 */
[----:B------:R-:W2:Y:S01]  /*3fcf0*/  LDL.LU.64 R60, [R1+0xa48] ;  /* 0x000a4800013c7983 */ /* 0x000ea20000300a00 */
[C---:B------:R-:W-:Y:S02]  /*3fd00*/  LOP3.LUT P1, RZ, R14.reuse, 0x2000, RZ, 0xc0, !PT ;  /* 0x000020000eff7812 */ /* 0x040fe4000782c0ff */
[----:B------:R-:W-:Y:S01]  /*3fd10*/  LOP3.LUT P0, RZ, R14, 0x10000, RZ, 0xc0, !PT ;  /* 0x000100000eff7812 */ /* 0x000fe2000780c0ff */
[----:B------:R-:W2:Y:S02]  /*3fd20*/  LDL.LU.64 R58, [R1+0xa40] ;  /* 0x000a4000013a7983 */ /* 0x000ea40000300a00 */
[----:B------:R-:W-:-:S02]  /*3fd30*/  @P4 LOP3.LUT R16, R16, 0x10000000, RZ, 0xfc, !PT ;  /* 0x1000000010104812 */ /* 0x000fc400078efcff */
[----:B------:R-:W-:Y:S01]  /*3fd40*/  LOP3.LUT P4, RZ, R14, 0x1000000, RZ, 0xc0, !PT ;  /* 0x010000000eff7812 */ /* 0x000fe2000788c0ff */
[----:B------:R-:W2:Y:S01]  /*3fd50*/  LDL.LU.64 R56, [R1+0xa38] ;  /* 0x000a380001387983 */ /* 0x000ea20000300a00 */
[----:B------:R-:W-:-:S11]  /*3fd60*/  LOP3.LUT R16, R16, 0xdfffffff, RZ, 0xc0, !PT ;  /* 0xdfffffff10107812 */ /* 0x000fd600078ec0ff */
[----:B------:R-:W-:Y:S02]  /*3fd70*/  @P4 LOP3.LUT R16, R16, 0x20000000, RZ, 0xfc, !PT ;  /* 0x2000000010104812 */ /* 0x000fe400078efcff */
[----:B------:R-:W-:Y:S02]  /*3fd80*/  LOP3.LUT P4, RZ, R14, 0x200000, RZ, 0xc0, !PT ;  /* 0x002000000eff7812 */ /* 0x000fe4000788c0ff */
[----:B------:R-:W-:Y:S02]  /*3fd90*/  LOP3.LUT R16, R16, 0xbfffffff, RZ, 0xc0, !PT ;  /* 0xbfffffff10107812 */ /* 0x000fe400078ec0ff */
[----:B------:R-:W-:Y:S02]  /*3fda0*/  PRMT R0, R78, 0x7771, RZ ;  /* 0x000077714e007816 */ /* 0x000fe400000000ff */
[----:B------:R-:W-:-:S03]  /*3fdb0*/  LOP3.LUT P5, RZ, R14, 0x40000, RZ, 0xc0, !PT ;  /* 0x000400000eff7812 */ /* 0x000fc600078ac0ff */
[----:B---3--:R0:W-:Y:S04]  /*3fdc0*/  @P1 STG.E.U8 desc[UR6][R54.64], R0 ;  /* 0x0000000036001986 */ /* 0x0081e8000c101106 */
[----:B------:R-:W-:Y:S02]  /*3fdd0*/  @P4 LOP3.LUT R16, R16, 0x40000000, RZ, 0xfc, !PT ;  /* 0x4000000010104812 */ /* 0x000fe400078efcff */
[----:B------:R-:W-:Y:S02]  /*3fde0*/  LOP3.LUT P4, RZ, R14, 0x80000, RZ, 0xc0, !PT ;  /* 0x000800000eff7812 */ /* 0x000fe4000788c0ff */
[C---:B0-----:R-:W-:Y:S01]  /*3fdf0*/  PRMT R0, R78.reuse, 0x7772, RZ ;  /* 0x000077724e007816 */ /* 0x041fe200000000ff */
[----:B------:R-:W3:Y:S01]  /*3fe00*/  LDL.LU.64 R54, [R1+0xa30] ;  /* 0x000a300001367983 */ /* 0x000ee20000300a00 */
[----:B------:R-:W-:-:S03]  /*3fe10*/  PRMT R78, R78, 0x7773, RZ ;  /* 0x000077734e4e7816 */ /* 0x000fc600000000ff */
[----:B----4-:R0:W-:Y:S04]  /*3fe20*/  @P0 STG.E.U8 desc[UR6][R52.64], R0 ;  /* 0x0000000034000986 */ /* 0x0101e8000c101106 */
[----:B------:R1:W-:Y:S01]  /*3fe30*/  @P5 STG.E.U8 desc[UR6][R50.64], R78 ;  /* 0x0000004e32005986 */ /* 0x0003e2000c101106 */
[----:B0-----:R-:W-:-:S03]  /*3fe40*/  PRMT R0, R79, 0x7770, RZ ;  /* 0x000077704f007816 */ /* 0x001fc600000000ff */
[----:B------:R-:W4:Y:S04]  /*3fe50*/  LDL.LU.64 R52, [R1+0xa28] ;  /* 0x000a280001347983 */ /* 0x000f280000300a00 */
[----:B------:R0:W-:Y:S01]  /*3fe60*/  @P4 STG.E.U8 desc[UR6][R48.64], R0 ;  /* 0x0000000030004986 */ /* 0x0001e2000c101106 */
[----:B------:R-:W-:-:S03]  /*3fe70*/  LOP3.LUT P4, RZ, R16, 0x40000000, RZ, 0xc0, !PT ;  /* 0x4000000010ff7812 */ /* 0x000fc6000788c0ff */
[----:B-1----:R-:W4:Y:S01]  /*3fe80*/  LDL.LU.64 R50, [R1+0xa20] ;  /* 0x000a200001327983 */ /* 0x002f220000300a00 */
[----:B0-----:R-:W-:-:S03]  /*3fe90*/  PRMT R0, R79, 0x7771, RZ ;  /* 0x000077714f007816 */ /* 0x001fc600000000ff */
[----:B------:R-:W4:Y:S06]  /*3fea0*/  LDL.LU.64 R48, [R1+0xa18] ;  /* 0x000a180001307983 */ /* 0x000f2c0000300a00 */
[----:B------:R0:W-:Y:S01]  /*3feb0*/  @P4 STG.E.U8 desc[UR6][R168.64], R0 ;  /* 0x00000000a8004986 */ /* 0x0001e2000c101106 */
[----:B------:R-:W-:-:S03]  /*3fec0*/  LOP3.LUT P4, RZ, R16, 0x20000000, RZ, 0xc0, !PT ;  /* 0x2000000010ff7812 */ /* 0x000fc6000788c0ff */
[----:B0-----:R-:W4:Y:S01]  /*3fed0*/  LDL.LU.64 R168, [R1+0xa10] ;  /* 0x000a100001a87983 */ /* 0x001f220000300a00 */
[----:B------:R-:W-:-:S09]  /*3fee0*/  PRMT R0, R79, 0x7772, RZ ;  /* 0x000077724f007816 */ /* 0x000fd200000000ff */
[----:B--2---:R0:W-:Y:S04]  /*3fef0*/  @P4 STG.E.U8 desc[UR6][R170.64], R0 ;  /* 0x00000000aa004986 */ /* 0x0041e8000c101106 */
[----:B0-----:R-:W2:Y:S01]  /*3ff00*/  LDL.LU.64 R170, [R1+0xa08] ;  /* 0x000a080001aa7983 */ /* 0x001ea20000300a00 */
[----:B------:R-:W-:Y:S02]  /*3ff10*/  LOP3.LUT P4, RZ, R16, 0x10000000, RZ, 0xc0, !PT ;  /* 0x1000000010ff7812 */ /* 0x000fe4000788c0ff */
[----:B------:R-:W-:Y:S02]  /*3ff20*/  PRMT R79, R79, 0x7773, RZ ;  /* 0x000077734f4f7816 */ /* 0x000fe400000000ff */
[----:B------:R-:W-:-:S09]  /*3ff30*/  PRMT R0, R80, 0x7770, RZ ;  /* 0x0000777050007816 */ /* 0x000fd200000000ff */
[----:B------:R-:W-:Y:S01]  /*3ff40*/  @P4 STG.E.U8 desc[UR6][R66.64], R79 ;  /* 0x0000004f42004986 */ /* 0x000fe2000c101106 */
[----:B------:R-:W-:-:S13]  /*3ff50*/  LOP3.LUT P4, RZ, R16, 0x8000000, RZ, 0xc0, !PT ;  /* 0x0800000010ff7812 */ /* 0x000fda000788c0ff */
        /* <DEDUP_REMOVED lines=8> */
[----:B------:R-:W-:Y:S02]  /*3ffe0*/  PRMT R80, R80, 0x7773, RZ ;  /* 0x0000777350507816 */ /* 0x000fe400000000ff */
[----:B------:R-:W-:-:S09]  /*3fff0*/  LOP3.LUT P3, RZ, R13, 0x20000, RZ, 0xc0, !PT ;  /* 0x000200000dff7812 */ /* 0x000fd2000786c0ff */
[----:B------:R-:W-:Y:S01]  /*40000*/  @P4 STG.E.U8 desc[UR6][R58.64], R80 ;  /* 0x000000503a004986 */ /* 0x000fe2000c101106 */
[----:B------:R-:W-:Y:S02]  /*40010*/  LOP3.LUT P4, RZ, R16, 0x800000, RZ, 0xc0, !PT ;  /* 0x0080000010ff7812 */ /* 0x000fe4000788c0ff */
[----:B0-----:R-:W-:Y:S02]  /*40020*/  PRMT R0, R81, 0x7770, RZ ;  /* 0x0000777051007816 */ /* 0x001fe400000000ff */
[C---:B------:R-:W-:Y:S02]  /*40030*/  LOP3.LUT P6, RZ, R13.reuse, 0x2000, RZ, 0xc0, !PT ;  /* 0x000020000dff7812 */ /* 0x040fe400078cc0ff */
[C---:B------:R-:W-:Y:S02]  /*40040*/  LOP3.LUT P2, RZ, R13.reuse, 0x10000, RZ, 0xc0, !PT ;  /* 0x000100000dff7812 */ /* 0x040fe4000784c0ff */
[----:B------:R-:W-:-:S05]  /*40050*/  LOP3.LUT P1, RZ, R13, 0x800, RZ, 0xc0, !PT ;  /* 0x000008000dff7812 */ /* 0x000fca000782c0ff */
[----:B------:R0:W-:Y:S01]  /*40060*/  @P4 STG.E.U8 desc[UR6][R56.64], R0 ;  /* 0x0000000038004986 */ /* 0x0001e2000c101106 */
[----:B------:R-:W-:Y:S02]  /*40070*/  LOP3.LUT P0, RZ, R13, 0x4000, RZ, 0xc0, !PT ;  /* 0x000040000dff7812 */ /* 0x000fe4000780c0ff */
[----:B0-----:R-:W-:-:S05]  /*40080*/  PRMT R0, R81, 0x7771, RZ ;  /* 0x0000777151007816 */ /* 0x001fca00000000ff */
[----:B---3--:R0:W-:Y:S01]  /*40090*/  @P3 STG.E.U8 desc[UR6][R54.64], R0 ;  /* 0x0000000036003986 */ /* 0x0081e2000c101106 */
[----:B------:R-:W-:Y:S02]  /*400a0*/  LOP3.LUT P5, RZ, R13, 0x200, RZ, 0xc0, !PT ;  /* 0x000002000dff7812 */ /* 0x000fe400078ac0ff */
[C---:B0-----:R-:W-:Y:S02]  /*400b0*/  PRMT R0, R81.reuse, 0x7772, RZ ;  /* 0x0000777251007816 */ /* 0x041fe400000000ff */
[----:B------:R-:W-:-:S03]  /*400c0*/  PRMT R81, R81, 0x7773, RZ ;  /* 0x0000777351517816 */ /* 0x000fc600000000ff */
[----:B----4-:R0:W-:Y:S04]  /*400d0*/  @P6 STG.E.U8 desc[UR6][R52.64], R0 ;  /* 0x0000000034006986 */ /* 0x0101e8000c101106 */
[----:B------:R-:W-:Y:S01]  /*400e0*/  @P2 STG.E.U8 desc[UR6][R50.64], R81 ;  /* 0x0000005132002986 */ /* 0x000fe2000c101106 */
[----:B0-----:R-:W-:-:S05]  /*400f0*/  PRMT R0, R82, 0x7770, RZ ;  /* 0x0000777052007816 */ /* 0x001fca00000000ff */
[----:B------:R0:W-:Y:S02]  /*40100*/  @P1 STG.E.U8 desc[UR6][R48.64], R0 ;  /* 0x0000000030001986 */ /* 0x0001e4000c101106 */
[----:B0-----:R-:W-:-:S05]  /*40110*/  PRMT R0, R82, 0x7771, RZ ;  /* 0x0000777152007816 */ /* 0x001fca00000000ff */
[----:B------:R0:W-:Y:S02]  /*40120*/  @P0 STG.E.U8 desc[UR6][R168.64], R0 ;  /* 0x00000000a8000986 */ /* 0x0001e4000c101106 */
[----:B0-----:R-:W-:-:S05]  /*40130*/  PRMT R0, R82, 0x7772, RZ ;  /* 0x0000777252007816 */ /* 0x001fca00000000ff */
        /* <DEDUP_REMOVED lines=25> */
[----:B------:R-:W2:Y:S04]  /*402d0*/  LDL.LU.64 R66, [R1+0x9c8] ;  /* 0x0009c80001427983 */ /* 0x000ea80000300a00 */
[----:B------:R-:W2:Y:S04]  /*402e0*/  LDL.LU.64 R64, [R1+0x9c0] ;  /* 0x0009c00001407983 */ /* 0x000ea80000300a00 */
[----:B------:R-:W2:Y:S04]  /*402f0*/  LDL.LU.64 R62, [R1+0x9b8] ;  /* 0x0009b800013e7983 */ /* 0x000ea80000300a00 */
[----:B------:R-:W2:Y:S01]  /*40300*/  LDL.LU.64 R60, [R1+0x9b0] ;  /* 0x0009b000013c7983 */ /* 0x000ea20000300a00 */
[----:B------:R-:W-:-:S02]  /*40310*/  @P4 LOP3.LUT R16, R16, 0x80000, RZ, 0xfc, !PT ;  /* 0x0008000010104812 */ /* 0x000fc400078efcff */
[C---:B------:R-:W-:Y:S01]  /*40320*/  LOP3.LUT P4, RZ, R13.reuse, 0x40000, RZ, 0xc0, !PT ;  /* 0x000400000dff7812 */ /* 0x040fe2000788c0ff */
[----:B------:R-:W2:Y:S01]  /*40330*/  LDL.LU.64 R58, [R1+0x9a8] ;  /* 0x0009a800013a7983 */ /* 0x000ea20000300a00 */
[C---:B------:R-:W-:Y:S02]  /*40340*/  LOP3.LUT P1, RZ, R13.reuse, 0x80, RZ, 0xc0, !PT ;  /* 0x000000800dff7812 */ /* 0x040fe4000782c0ff */
[----:B------:R-:W-:Y:S01]  /*40350*/  LOP3.LUT R16, R16, 0xffefffff, RZ, 0xc0, !PT ;  /* 0xffefffff10107812 */ /* 0x000fe200078ec0ff */
[----:B------:R-:W2:Y:S01]  /*40360*/  LDL.LU.64 R56, [R1+0x9a0] ;  /* 0x0009a00001387983 */ /* 0x000ea20000300a00 */
[----:B------:R-:W-:Y:S02]  /*40370*/  LOP3.LUT P0, RZ, R13, 0x400, RZ, 0xc0, !PT ;  /* 0x000004000dff7812 */ /* 0x000fe4000780c0ff */
[----:B------:R-:W-:-:S05]  /*40380*/  PRMT R0, R83, 0x7770, RZ ;  /* 0x0000777053007816 */ /* 0x000fca00000000ff */
[----:B------:R-:W-:Y:S02]  /*40390*/  @P4 LOP3.LUT R16, R16, 0x100000, RZ, 0xfc, !PT ;  /* 0x0010000010104812 */ /* 0x000fe400078efcff */
[----:B------:R-:W-:Y:S01]  /*403a0*/  LOP3.LUT P4, RZ, R14, 0x8000000, RZ, 0xc0, !PT ;  /* 0x080000000eff7812 */ /* 0x000fe2000788c0ff */
[----:B---3--:R0:W-:Y:S01]  /*403b0*/  @P1 STG.E.U8 desc[UR6][R54.64], R0 ;  /* 0x0000000036001986 */ /* 0x0081e2000c101106 */
[----:B------:R-:W-:Y:S02]  /*403c0*/  LOP3.LUT R16, R16, 0xffdfffff, RZ, 0xc0, !PT ;  /* 0xffdfffff10107812 */ /* 0x000fe400078ec0ff */
[----:B------:R-:W-:Y:S02]  /*403d0*/  LOP3.LUT P5, RZ, R9, 0x800, RZ, 0xc0, !PT ;  /* 0x0000080009ff7812 */ /* 0x000fe400078ac0ff */
[----:B0-----:R-:W-:Y:S01]  /*403e0*/  PRMT R0, R83, 0x7771, RZ ;  /* 0x0000777153007816 */ /* 0x001fe200000000ff */
[----:B------:R-:W3:Y:S06]  /*403f0*/  LDL.LU.64 R54, [R1+0x998] ;  /* 0x0009980001367983 */ /* 0x000eec0000300a00 */
[----:B------:R-:W-:-:S02]  /*40400*/  @P4 LOP3.LUT R16, R16, 0x200000, RZ, 0xfc, !PT ;  /* 0x0020000010104812 */ /* 0x000fc400078efcff */
[----:B------:R-:W-:Y:S01]  /*40410*/  LOP3.LUT P4, RZ, R14, 0x4000000, RZ, 0xc0, !PT ;  /* 0x040000000eff7812 */ /* 0x000fe2000788c0ff */
[----:B----4-:R0:W-:Y:S01]  /*40420*/  @P0 STG.E.U8 desc[UR6][R52.64], R0 ;  /* 0x0000000034000986 */ /* 0x0101e2000c101106 */
[----:B------:R-:W-:-:S03]  /*40430*/  LOP3.LUT R16, R16, 0xffbfffff, RZ, 0xc0, !PT ;  /* 0xffbfffff10107812 */ /* 0x000fc600078ec0ff */
[----:B0-----:R-:W4:Y:S01]  /*40440*/  LDL.LU.64 R52, [R1+0x990] ;  /* 0x0009900001347983 */ /* 0x001f220000300a00 */
[----:B------:R-:W-:-:S07]  /*40450*/  PRMT R0, R83, 0x7772, RZ ;  /* 0x0000777253007816 */ /* 0x000fce00000000ff */
[----:B------:R-:W-:Y:S02]  /*40460*/  @P4 LOP3.LUT R16, R16, 0x400000, RZ, 0xfc, !PT ;  /* 0x0040000010104812 */ /* 0x000fe400078efcff */
[----:B------:R-:W-:Y:S01]  /*40470*/  LOP3.LUT P4, RZ, R9, 0x200, RZ, 0xc0, !PT ;  /* 0x0000020009ff7812 */ /* 0x000fe2000788c0ff */
[----:B------:R0:W-:Y:S01]  /*40480*/  @P5 STG.E.U8 desc[UR6][R50.64], R0 ;  /* 0x0000000032005986 */ /* 0x0001e2000c101106 */
[----:B------:R-:W-:-:S03]  /*40490*/  PRMT R83, R83, 0x7773, RZ ;  /* 0x0000777353537816 */ /* 0x000fc600000000ff */
[----:B0-----:R-:W4:Y:S08]  /*404a0*/  LDL.LU.64 R50, [R1+0x988] ;  /* 0x0009880001327983 */ /* 0x001f300000300a00 */
[----:B------:R0:W-:Y:S01]  /*404b0*/  @P4 STG.E.U8 desc[UR6][R48.64], R83 ;  /* 0x0000005330004986 */ /* 0x0001e2000c101106 */
[----:B------:R-:W-:Y:S02]  /*404c0*/  LOP3.LUT P4, RZ, R16, 0x400000, RZ, 0xc0, !PT ;  /* 0x0040000010ff7812 */ /* 0x000fe4000788c0ff */
[----:B------:R-:W-:Y:S01]  /*404d0*/  PRMT R0, R84, 0x7770, RZ ;  /* 0x0000777054007816 */ /* 0x000fe200000000ff */
[----:B0-----:R-:W4:Y:S10]  /*404e0*/  LDL.LU.64 R48, [R1+0x980] ;  /* 0x0009800001307983 */ /* 0x001f340000300a00 */
[----:B------:R0:W-:Y:S01]  /*404f0*/  @P4 STG.E.U8 desc[UR6][R168.64], R0 ;  /* 0x00000000a8004986 */ /* 0x0001e2000c101106 */
[----:B------:R-:W-:-:S03]  /*40500*/  LOP3.LUT P4, RZ, R16, 0x200000, RZ, 0xc0, !PT ;  /* 0x0020000010ff7812 */ /* 0x000fc6000788c0ff */
[----:B0-----:R-:W4:Y:S01]  /*40510*/  LDL.LU.64 R168, [R1+0x978] ;  /* 0x0009780001a87983 */ /* 0x001f220000300a00 */
[----:B------:R-:W-:-:S09]  /*40520*/  PRMT R0, R84, 0x7771, RZ ;  /* 0x0000777154007816 */ /* 0x000fd200000000ff */
[----:B--2---:R0:W-:Y:S04]  /*40530*/  @P4 STG.E.U8 desc[UR6][R170.64], R0 ;  /* 0x00000000aa004986 */ /* 0x0041e8000c101106 */
[----:B0-----:R-:W2:Y:S01]  /*40540*/  LDL.LU.64 R170, [R1+0x970] ;  /* 0x0009700001aa7983 */ /* 0x001ea20000300a00 */
[----:B------:R-:W-:Y:S02]  /*40550*/  LOP3.LUT P4, RZ, R16, 0x100000, RZ, 0xc0, !PT ;  /* 0x0010000010ff7812 */ /* 0x000fe4000788c0ff */
[C---:B------:R-:W-:Y:S02]  /*40560*/  PRMT R0, R84.reuse, 0x7772, RZ ;  /* 0x0000777254007816 */ /* 0x040fe400000000ff */
[----:B------:R-:W-:-:S09]  /*40570*/  PRMT R84, R84, 0x7773, RZ ;  /* 0x0000777354547816 */ /* 0x000fd200000000ff */
[----:B------:R0:W-:Y:S01]  /*40580*/  @P4 STG.E.U8 desc[UR6][R66.64], R0 ;  /* 0x0000000042004986 */ /* 0x0001e2000c101106 */
[----:B------:R-:W-:-:S13]  /*40590*/  LOP3.LUT P4, RZ, R16, 0x80000, RZ, 0xc0, !PT ;  /* 0x0008000010ff7812 */ /* 0x000fda000788c0ff */
[----:B------:R-:W-:Y:S01]  /*405a0*/  @P4 STG.E.U8 desc[UR6][R64.64], R84 ;  /* 0x0000005440004986 */ /* 0x000fe2000c101106 */
[----:B------:R-:W-:Y:S02]  /*405b0*/  LOP3.LUT P4, RZ, R16, 0x40000, RZ, 0xc0, !PT ;  /* 0x0004000010ff7812 */ /* 0x000fe4000788c0ff */
[----:B0-----:R-:W-:-:S11]  /*405c0*/  PRMT R0, R85, 0x7770, RZ ;  /* 0x0000777055007816 */ /* 0x001fd600000000ff */
[----:B------:R0:W-:Y:S01]  /*405d0*/  @P4 STG.E.U8 desc[UR6][R62.64], R0 ;  /* 0x000000003e004986 */ /* 0x0001e2000c101106 */
[----:B------:R-:W-:Y:S02]  /*405e0*/  LOP3.LUT P4, RZ, R16, 0x20000, RZ, 0xc0, !PT ;  /* 0x0002000010ff7812 */ /* 0x000fe4000788c0ff */
[----:B0-----:R-:W-:-:S11]  /*405f0*/  PRMT R0, R85, 0x7771, RZ ;  /* 0x0000777155007816 */ /* 0x001fd600000000ff */
[----:B------:R0:W-:Y:S01]  /*40600*/  @P4 STG.E.U8 desc[UR6][R60.64], R0 ;  /* 0x000000003c004986 */ /* 0x0001e2000c101106 */
[C---:B------:R-:W-:Y:S02]  /*40610*/  LOP3.LUT P4, RZ, R16.reuse, 0x10000, RZ, 0xc0, !PT ;  /* 0x0001000010ff7812 */ /* 0x040fe4000788c0ff */
[----:B0-----:R-:W-:Y:S01]  /*40620*/  PRMT R0, R85, 0x7772, RZ ;  /* 0x0000777255007816 */ /* 0x001fe200000000ff */
[----:B------:R-:W2:Y:S10]  /*40630*/  LDL.LU.64 R60, [R1+0x968] ;  /* 0x00096800013c7983 */ /* 0x000eb40000300a00 */
[----:B------:R0:W-:Y:S01]  /*40640*/  @P4 STG.E.U8 desc[UR6][R58.64], R0 ;  /* 0x000000003a004986 */ /* 0x0001e2000c101106 */
[----:B------:R-:W-:-:S02]  /*40650*/  LOP3.LUT P4, RZ, R16, 0x8000, RZ, 0xc0, !PT ;  /* 0x0000800010ff7812 */ /* 0x000fc4000788c0ff */
[C---:B------:R-:W-:Y:S02]  /*40660*/  LOP3.LUT P3, RZ, R14.reuse, 0x40000000, RZ, 0xc0, !PT ;  /* 0x400000000eff7812 */ /* 0x040fe4000786c0ff */
[----:B------:R-:W-:Y:S02]  /*40670*/  PRMT R85, R85, 0x7773, RZ ;  /* 0x0000777355557816 */ /* 0x000fe400000000ff */
[----:B------:R-:W-:Y:S01]  /*40680*/  LOP3.LUT P6, RZ, R14, 0x80000000, RZ, 0xc0, !PT ;  /* 0x800000000eff7812 */ /* 0x000fe200078cc0ff */
[----:B0-----:R-:W2:Y:S01]  /*40690*/  LDL.LU.64 R58, [R1+0x960] ;  /* 0x00096000013a7983 */ /* 0x001ea20000300a00 */
[----:B------:R-:W-:-:S05]  /*406a0*/  PRMT R0, R86, 0x7770, RZ ;  /* 0x0000777056007816 */ /* 0x000fca00000000ff */
[----:B------:R0:W-:Y:S04]  /*406b0*/  @P4 STG.E.U8 desc[UR6][R56.64], R85 ;  /* 0x0000005538004986 */ /* 0x0001e8000c101106 */
[----:B---3--:R1:W-:Y:S04]  /*406c0*/  @P3 STG.E.U8 desc[UR6][R54.64], R0 ;  /* 0x0000000036003986 */ /* 0x0083e8000c101106 */
[----:B0-----:R-:W3:Y:S01]  /*406d0*/  LDL.LU.64 R56, [R1+0x958] ;  /* 0x0009580001387983 */ /* 0x001ee20000300a00 */
[----:B-1----:R-:W-:-:S03]  /*406e0*/  PRMT R0, R86, 0x7771, RZ ;  /* 0x0000777156007816 */ /* 0x002fc600000000ff */
[----:B------:R-:W3:Y:S01]  /*406f0*/  LDL.LU.64 R54, [R1+0x950] ;  /* 0x0009500001367983 */ /* 0x000ee20000300a00 */
[----:B------:R-:W-:-:S03]  /*40700*/  LOP3.LUT P2, RZ, R13, 0x1, RZ, 0xc0, !PT ;  /* 0x000000010dff7812 */ /* 0x000fc6000784c0ff */
[----:B----4-:R0:W-:Y:S04]  /*40710*/  @P6 STG.E.U8 desc[UR6][R52.64], R0 ;  /* 0x0000000034006986 */ /* 0x0101e8000c101106 */
[----:B0-----:R-:W4:Y:S01]  /*40720*/  LDL.LU.64 R52, [R1+0x948] ;  /* 0x0009480001347983 */ /* 0x001f220000300a00 */
[----:B------:R-:W-:Y:S02]  /*40730*/  PRMT R0, R86, 0x7772, RZ ;  /* 0x0000777256007816 */ /* 0x000fe400000000ff */
[----:B------:R-:W-:-:S03]  /*40740*/  LOP3.LUT P1, RZ, R13, 0x2, RZ, 0xc0, !PT ;  /* 0x000000020dff7812 */ /* 0x000fc6000782c0ff */
[----:B------:R0:W-:Y:S01]  /*40750*/  @P2 STG.E.U8 desc[UR6][R50.64], R0 ;  /* 0x0000000032002986 */ /* 0x0001e2000c101106 */
[----:B------:R-:W-:-:S03]  /*40760*/  PRMT R86, R86, 0x7773, RZ ;  /* 0x0000777356567816 */ /* 0x000fc600000000ff */
[----:B0-----:R-:W4:Y:S01]  /*40770*/  LDL.LU.64 R50, [R1+0x940] ;  /* 0x0009400001327983 */ /* 0x001f220000300a00 */
[----:B------:R-:W-:-:S05]  /*40780*/  LOP3.LUT P0, RZ, R13, 0x800000, RZ, 0xc0, !PT ;  /* 0x008000000dff7812 */ /* 0x000fca000780c0ff */
[----:B------:R0:W-:Y:S01]  /*40790*/  @P1 STG.E.U8 desc[UR6][R48.64], R86 ;  /* 0x0000005630001986 */ /* 0x0001e2000c101106 */
[----:B------:R-:W-:-:S03]  /*407a0*/  PRMT R0, R87, 0x7770, RZ ;  /* 0x0000777057007816 */ /* 0x000fc600000000ff */
[----:B0-----:R-:W4:Y:S01]  /*407b0*/  LDL.LU.64 R48, [R1+0x938] ;  /* 0x0009380001307983 */ /* 0x001f220000300a00 */
[----:B------:R-:W-:-:S03]  /*407c0*/  LOP3.LUT P5, RZ, R13, 0x400000, RZ, 0xc0, !PT ;  /* 0x004000000dff7812 */ /* 0x000fc600078ac0ff */
[----:B------:R0:W-:Y:S04]  /*407d0*/  @P0 STG.E.U8 desc[UR6][R168.64], R0 ;  /* 0x00000000a8000986 */ /* 0x0001e8000c101106 */
[----:B0-----:R-:W4:Y:S01]  /*407e0*/  LDL.LU.64 R168, [R1+0x930] ;  /* 0x0009300001a87983 */ /* 0x001f220000300a00 */
[----:B------:R-:W-:Y:S02]  /*407f0*/  PRMT R0, R87, 0x7771, RZ ;  /* 0x0000777157007816 */ /* 0x000fe400000000ff */
[----:B------:R-:W-:-:S03]  /*40800*/  LOP3.LUT P4, RZ, R13, 0x40000000, RZ, 0xc0, !PT ;  /* 0x400000000dff7812 */ /* 0x000fc6000788c0ff */
[----:B--2---:R0:W-:Y:S04]  /*40810*/  @P5 STG.E.U8 desc[UR6][R170.64], R0 ;  /* 0x00000000aa005986 */ /* 0x0041e8000c101106 */
[----:B0-----:R-:W2:Y:S01]  /*40820*/  LDL.LU.64 R170, [R1+0x928] ;  /* 0x0009280001aa7983 */ /* 0x001ea20000300a00 */
[----:B------:R-:W-:-:S05]  /*40830*/  LOP3.LUT R16, R16, 0xffffff7f, RZ, 0xc0, !PT ;  /* 0xffffff7f10107812 */ /* 0x000fca00078ec0ff */
        /* <DEDUP_REMOVED lines=19> */
[C---:B------:R-:W-:Y:S02]  /*40970*/  LOP3.LUT P1, RZ, R13.reuse, 0x8, RZ, 0xc0, !PT ;  /* 0x000000080dff7812 */ /* 0x040fe4000782c0ff */
[----:B------:R-:W-:-:S05]  /*40980*/  LOP3.LUT P0, RZ, R13, 0x1000000, RZ, 0xc0, !PT ;  /* 0x010000000dff7812 */ /* 0x000fca000780c0ff */
[----:B------:R-:W-:Y:S02]  /*40990*/  @P4 LOP3.LUT R16, R16, 0x2000, RZ, 0xfc, !PT ;  /* 0x0000200010104812 */ /* 0x000fe400078efcff */
[----:B------:R-:W-:Y:S02]  /*409a0*/  LOP3.LUT P4, RZ, R13, 0x20, RZ, 0xc0, !PT ;  /* 0x000000200dff7812 */ /* 0x000fe4000788c0ff */
[----:B------:R-:W-:Y:S02]  /*409b0*/  PRMT R0, R87, 0x7772, RZ ;  /* 0x0000777257007816 */ /* 0x000fe400000000ff */
[----:B------:R-:W-:Y:S02]  /*409c0*/  LOP3.LUT P5, RZ, R13, 0x2000000, RZ, 0xc0, !PT ;  /* 0x020000000dff7812 */ /* 0x000fe400078ac0ff */
[----:B------:R-:W-:Y:S01]  /*409d0*/  LOP3.LUT R16, R16, 0xffffbfff, RZ, 0xc0, !PT ;  /* 0xffffbfff10107812 */ /* 0x000fe200078ec0ff */
[----:B------:R0:W-:Y:S01]  /*409e0*/  @P2 STG.E.U8 desc[UR6][R60.64], R0 ;  /* 0x000000003c002986 */ /* 0x0001e2000c101106 */
[----:B------:R-:W-:-:S05]  /*409f0*/  PRMT R87, R87, 0x7773, RZ ;  /* 0x0000777357577816 */ /* 0x000fca00000000ff */
[----:B------:R-:W-:Y:S01]  /*40a00*/  @P4 LOP3.LUT R16, R16, 0x4000, RZ, 0xfc, !PT ;  /* 0x0000400010104812 */ /* 0x000fe200078efcff */
[----:B------:R-:W-:Y:S01]  /*40a10*/  @P1 STG.E.U8 desc[UR6][R58.64], R87 ;  /* 0x000000573a001986 */ /* 0x000fe2000c101106 */
[----:B------:R-:W-:Y:S02]  /*40a20*/  LOP3.LUT P4, RZ, R13, 0x10, RZ, 0xc0, !PT ;  /* 0x000000100dff7812 */ /* 0x000fe4000788c0ff */
[----:B0-----:R-:W-:-:S05]  /*40a30*/  PRMT R0, R88, 0x7770, RZ ;  /* 0x0000777058007816 */ /* 0x001fca00000000ff */
[----:B---3--:R0:W-:Y:S02]  /*40a40*/  @P0 STG.E.U8 desc[UR6][R56.64], R0 ;  /* 0x0000000038000986 */ /* 0x0081e4000c101106 */
[----:B0-----:R-:W-:-:S05]  /*40a50*/  PRMT R0, R88, 0x7771, RZ ;  /* 0x0000777158007816 */ /* 0x001fca00000000ff */
[----:B------:R0:W-:Y:S02]  /*40a60*/  @P5 STG.E.U8 desc[UR6][R54.64], R0 ;  /* 0x0000000036005986 */ /* 0x0001e4000c101106 */
[----:B0-----:R-:W-:-:S05]  /*40a70*/  PRMT R0, R88, 0x7772, RZ ;  /* 0x0000777258007816 */ /* 0x001fca00000000ff */
[----:B----4-:R0:W-:Y:S01]  /*40a80*/  @P4 STG.E.U8 desc[UR6][R52.64], R0 ;  /* 0x0000000034004986 */ /* 0x0101e2000c101106 */
        /* <DEDUP_REMOVED lines=10> */
[----:B0-----:R-:W-:-:S11]  /*40b30*/  PRMT R0, R89, 0x7772, RZ ;  /* 0x0000777259007816 */ /* 0x001fd600000000ff */
[----:B--2---:R0:W-:Y:S04]  /*40b40*/  @P4 STG.E.U8 desc[UR6][R170.64], R0 ;  /* 0x00000000aa004986 */ /* 0x0041e8000c101106 */
[----:B0-----:R-:W2:Y:S04]  /*40b50*/  LDL.LU.64 R170, [R1+0x920] ;  /* 0x0009200001aa7983 */ /* 0x001ea80000300a00 */
[----:B------:R-:W3:Y:S04]  /*40b60*/  LDL.LU.64 R54, [R1+0x918] ;  /* 0x0009180001367983 */ /* 0x000ee80000300a00 */
[----:B------:R-:W4:Y:S04]  /*40b70*/  LDL.LU.64 R52, [R1+0x910] ;  /* 0x0009100001347983 */ /* 0x000f280000300a00 */
[----:B------:R-:W4:Y:S01]  /*40b80*/  LDL.LU.64 R50, [R1+0x908] ;  /* 0x0009080001327983 */ /* 0x000f220000300a00 */
[----:B------:R-:W-:-:S03]  /*40b90*/  LOP3.LUT P4, RZ, R16, 0x400, RZ, 0xc0, !PT ;  /* 0x0000040010ff7812 */ /* 0x000fc6000788c0ff */
[----:B------:R-:W4:Y:S01]  /*40ba0*/  LDL.LU.64 R48, [R1+0x900] ;  /* 0x0009000001307983 */ /* 0x000f220000300a00 */
[----:B------:R-:W-:Y:S02]  /*40bb0*/  PRMT R89, R89, 0x7773, RZ ;  /* 0x0000777359597816 */ /* 0x000fe400000000ff */
[----:B------:R-:W-:Y:S01]  /*40bc0*/  PRMT R0, R90, 0x7770, RZ ;  /* 0x000077705a007816 */ /* 0x000fe200000000ff */
[----:B------:R-:W4:Y:S06]  /*40bd0*/  LDL.LU.64 R168, [R1+0x8f8] ;  /* 0x0008f80001a87983 */ /* 0x000f2c0000300a00 */
[----:B------:R-:W-:Y:S01]  /*40be0*/  @P4 STG.E.U8 desc[UR6][R196.64], R89 ;  /* 0x00000059c4004986 */ /* 0x000fe2000c101106 */
[----:B------:R-:W-:-:S13]  /*40bf0*/  LOP3.LUT P4, RZ, R16, 0x200, RZ, 0xc0, !PT ;  /* 0x0000020010ff7812 */ /* 0x000fda000788c0ff */
[----:B------:R0:W-:Y:S01]  /*40c00*/  @P4 STG.E.U8 desc[UR6][R194.64], R0 ;  /* 0x00000000c2004986 */ /* 0x0001e2000c101106 */
[----:B------:R-:W-:Y:S02]  /*40c10*/  LOP3.LUT P4, RZ, R16, 0x100, RZ, 0xc0, !PT ;  /* 0x0000010010ff7812 */ /* 0x000fe4000788c0ff */
[----:B0-----:R-:W-:-:S11]  /*40c20*/  PRMT R0, R90, 0x7771, RZ ;  /* 0x000077715a007816 */ /* 0x001fd600000000ff */
[----:B------:R0:W-:Y:S01]  /*40c30*/  @P4 STG.E.U8 desc[UR6][R192.64], R0 ;  /* 0x00000000c0004986 */ /* 0x0001e2000c101106 */
[----:B------:R-:W-:Y:S02]  /*40c40*/  LOP3.LUT P4, RZ, R16, 0x80, RZ, 0xc0, !PT ;  /* 0x0000008010ff7812 */ /* 0x000fe4000788c0ff */
[----:B------:R-:W-:Y:S02]  /*40c50*/  LOP3.LUT P3, RZ, R13, 0x80000000, RZ, 0xc0, !PT ;  /* 0x800000000dff7812 */ /* 0x000fe4000786c0ff */
[C---:B------:R-:W-:Y:S02]  /*40c60*/  LOP3.LUT P6, RZ, R9.reuse, 0x1, RZ, 0xc0, !PT ;  /* 0x0000000109ff7812 */ /* 0x040fe400078cc0ff */
[----:B------:R-:W-:Y:S02]  /*40c70*/  LOP3.LUT P2, RZ, R9, 0x2, RZ, 0xc0, !PT ;  /* 0x0000000209ff7812 */ /* 0x000fe4000784c0ff */
[C---:B0-----:R-:W-:Y:S02]  /*40c80*/  PRMT R0, R90.reuse, 0x7772, RZ ;  /* 0x000077725a007816 */ /* 0x041fe400000000ff */
[----:B------:R-:W-:-:S03]  /*40c90*/  PRMT R90, R90, 0x7773, RZ ;  /* 0x000077735a5a7816 */ /* 0x000fc600000000ff */
[----:B------:R0:W-:Y:S01]  /*40ca0*/  @P4 STG.E.U8 desc[UR6][R188.64], R0 ;  /* 0x00000000bc004986 */ /* 0x0001e2000c101106 */
[----:B------:R-:W-:-:S03]  /*40cb0*/  LOP3.LUT P1, RZ, R9, 0x4, RZ, 0xc0, !PT ;  /* 0x0000000409ff7812 */ /* 0x000fc6000782c0ff */
[----:B------:R-:W-:Y:S01]  /*40cc0*/  @P3 STG.E.U8 desc[UR6][R186.64], R90 ;  /* 0x0000005aba003986 */ /* 0x000fe2000c101106 */
[----:B0-----:R-:W-:-:S05]  /*40cd0*/  PRMT R0, R91, 0x7770, RZ ;  /* 0x000077705b007816 */ /* 0x001fca00000000ff */
[----:B------:R0:W-:Y:S01]  /*40ce0*/  @P6 STG.E.U8 desc[UR6][R184.64], R0 ;  /* 0x00000000b8006986 */ /* 0x0001e2000c101106 */
[C---:B------:R-:W-:Y:S02]  /*40cf0*/  LOP3.LUT P0, RZ, R9.reuse, 0x8, RZ, 0xc0, !PT ;  /* 0x0000000809ff7812 */ /* 0x040fe4000780c0ff */
[----:B------:R-:W-:Y:S02]  /*40d00*/  LOP3.LUT P5, RZ, R9, 0x10, RZ, 0xc0, !PT ;  /* 0x0000001009ff7812 */ /* 0x000fe400078ac0ff */
[----:B0-----:R-:W-:-:S05]  /*40d10*/  PRMT R0, R91, 0x7771, RZ ;  /* 0x000077715b007816 */ /* 0x001fca00000000ff */
[----:B------:R0:W-:Y:S01]  /*40d20*/  @P2 STG.E.U8 desc[UR6][R182.64], R0 ;  /* 0x00000000b6002986 */ /* 0x0001e2000c101106 */
[----:B------:R-:W-:Y:S02]  /*40d30*/  LOP3.LUT P2, RZ, R9, 0x40, RZ, 0xc0, !PT ;  /* 0x0000004009ff7812 */ /* 0x000fe4000784c0ff */
[C---:B0-----:R-:W-:Y:S02]  /*40d40*/  PRMT R0, R91.reuse, 0x7772, RZ ;  /* 0x000077725b007816 */ /* 0x041fe400000000ff */
[----:B------:R-:W-:-:S03]  /*40d50*/  PRMT R91, R91, 0x7773, RZ ;  /* 0x000077735b5b7816 */ /* 0x000fc600000000ff */
[----:B------:R0:W-:Y:S04]  /*40d60*/  @P1 STG.E.U8 desc[UR6][R180.64], R0 ;  /* 0x00000000b4001986 */ /* 0x0001e8000c101106 */
[----:B------:R-:W-:Y:S01]  /*40d70*/  @P0 STG.E.U8 desc[UR6][R178.64], R91 ;  /* 0x0000005bb2000986 */ /* 0x000fe2000c101106 */
[----:B0-----:R-:W-:-:S05]  /*40d80*/  PRMT R0, R92, 0x7770, RZ ;  /* 0x000077705c007816 */ /* 0x001fca00000000ff */
[----:B------:R0:W-:Y:S02]  /*40d90*/  @P5 STG.E.U8 desc[UR6][R176.64], R0 ;  /* 0x00000000b0005986 */ /* 0x0001e4000c101106 */
[----:B0-----:R-:W-:Y:S02]  /*40da0*/  PRMT R0, R92, 0x7771, RZ ;  /* 0x000077715c007816 */ /* 0x001fe400000000ff */
[----:B------:R-:W-:Y:S02]  /*40db0*/  LOP3.LUT P4, RZ, R12, 0x40000, RZ, 0xc0, !PT ;  /* 0x000400000cff7812 */ /* 0x000fe4000788c0ff */
[----:B------:R-:W-:-:S11]  /*40dc0*/  LOP3.LUT R13, R13, 0x7fffffff, RZ, 0xc0, !PT ;  /* 0x7fffffff0d0d7812 */ /* 0x000fd600078ec0ff */
[----:B------:R-:W-:Y:S02]  /*40dd0*/  @P4 LOP3.LUT R13, R13, 0x80000000, RZ, 0xfc, !PT ;  /* 0x800000000d0d4812 */ /* 0x000fe400078efcff */
[----:B------:R-:W-:Y:S02]  /*40de0*/  LOP3.LUT P4, RZ, R12, 0x80000, RZ, 0xc0, !PT ;  /* 0x000800000cff7812 */ /* 0x000fe4000788c0ff */
[----:B------:R-:W-:-:S11]  /*40df0*/  LOP3.LUT R16, R16, 0xfffffffe, RZ, 0xc0, !PT ;  /* 0xfffffffe10107812 */ /* 0x000fd600078ec0ff */
[----:B------:R-:W-:Y:S01]  /*40e00*/  @P4 LOP3.LUT R16, R16, 0x1, RZ, 0xfc, !PT ;  /* 0x0000000110104812 */ /* 0x000fe200078efcff */
[----:B--2---:R0:W-:Y:S04]  /*40e10*/  @P2 STG.E.U8 desc[UR6][R170.64], R0 ;  /* 0x00000000aa002986 */ /* 0x0041e8000c101106 */
[----:B0-----:R-:W2:Y:S01]  /*40e20*/  LDL.LU.64 R170, [R1+0x8f0] ;  /* 0x0008f00001aa7983 */ /* 0x001ea20000300a00 */
[----:B------:R-:W-:-:S03]  /*40e30*/  LOP3.LUT P4, RZ, R12, 0x100000, RZ, 0xc0, !PT ;  /* 0x001000000cff7812 */ /* 0x000fc6000788c0ff */
[----:B------:R-:W2:Y:S01]  /*40e40*/  LDL.LU.64 R66, [R1+0x8e8] ;  /* 0x0008e80001427983 */ /* 0x000ea20000300a00 */
[----:B------:R-:W-:-:S03]  /*40e50*/  LOP3.LUT R16, R16, 0xfffffffd, RZ, 0xc0, !PT ;  /* 0xfffffffd10107812 */ /* 0x000fc600078ec0ff */
[----:B------:R-:W2:Y:S04]  /*40e60*/  LDL.LU.64 R64, [R1+0x8e0] ;  /* 0x0008e00001407983 */ /* 0x000ea80000300a00 */
[----:B------:R-:W2:Y:S02]  /*40e70*/  LDL.LU.64 R62, [R1+0x8d8] ;  /* 0x0008d800013e7983 */ /* 0x000ea40000300a00 */
[----:B------:R-:W-:Y:S02]  /*40e80*/  @P4 LOP3.LUT R16, R16, 0x2, RZ, 0xfc, !PT ;  /* 0x0000000210104812 */ /* 0x000fe400078efcff */
[----:B------:R-:W-:Y:S01]  /*40e90*/  LOP3.LUT P4, RZ, R12, 0x200000, RZ, 0xc0, !PT ;  /* 0x002000000cff7812 */ /* 0x000fe2000788c0ff */
[----:B------:R-:W2:Y:S01]  /*40ea0*/  LDL.LU.64 R60, [R1+0x8d0] ;  /* 0x0008d000013c7983 */ /* 0x000ea20000300a00 */
[----:B------:R-:W-:-:S03]  /*40eb0*/  LOP3.LUT R16, R16, 0xfffffffb, RZ, 0xc0, !PT ;  /* 0xfffffffb10107812 */ /* 0x000fc600078ec0ff */
[----:B------:R-:W2:Y:S01]  /*40ec0*/  LDL.LU.64 R58, [R1+0x8c8] ;  /* 0x0008c800013a7983 */ /* 0x000ea20000300a00 */
[C---:B------:R-:W-:Y:S02]  /*40ed0*/  LOP3.LUT P1, RZ, R12.reuse, 0x20000000, RZ, 0xc0, !PT ;  /* 0x200000000cff7812 */ /* 0x040fe4000782c0ff */
[----:B------:R-:W-:Y:S01]  /*40ee0*/  LOP3.LUT P0, RZ, R12, 0x10000000, RZ, 0xc0, !PT ;  /* 0x100000000cff7812 */ /* 0x000fe2000780c0ff */
[----:B------:R-:W2:Y:S04]  /*40ef0*/  LDL.LU.64 R56, [R1+0x8c0] ;  /* 0x0008c00001387983 */ /* 0x000ea80000300a00 */
[----:B------:R-:W-:Y:S02]  /*40f00*/  @P4 LOP3.LUT R16, R16, 0x4, RZ, 0xfc, !PT ;  /* 0x0000000410104812 */ /* 0x000fe400078efcff */
        /* <DEDUP_REMOVED lines=11> */
[----:B------:R-:W-:Y:S01]  /*40fc0*/  LOP3.LUT P4, RZ, R12, 0x2000000, RZ, 0xc0, !PT ;  /* 0x020000000cff7812 */ /* 0x000fe2000788c0ff */
[----:B---3--:R0:W-:Y:S01]  /*40fd0*/  @P1 STG.E.U8 desc[UR6][R54.64], R0 ;  /* 0x0000000036001986 */ /* 0x0081e2000c101106 */
[----:B------:R-:W-:Y:S02]  /*40fe0*/  PRMT R92, R92, 0x7773, RZ ;  /* 0x000077735c5c7816 */ /* 0x000fe400000000ff */
[----:B------:R-:W-:-:S03]  /*40ff0*/  LOP3.LUT R16, R16, 0xffffffbf, RZ, 0xc0, !PT ;  /* 0xffffffbf10107812 */ /* 0x000fc600078ec0ff */
[----:B----4-:R1:W-:Y:S01]  /*41000*/  @P0 STG.E.U8 desc[UR6][R52.64], R92 ;  /* 0x0000005c34000986 */ /* 0x0103e2000c101106 */
[----:B0-----:R-:W-:-:S03]  /*41010*/  PRMT R0, R93, 0x7770, RZ ;  /* 0x000077705d007816 */ /* 0x001fc600000000ff */
[----:B------:R-:W3:Y:S02]  /*41020*/  LDL.LU.64 R54, [R1+0x8b8] ;  /* 0x0008b80001367983 */ /* 0x000ee40000300a00 */
[----:B------:R-:W-:Y:S02]  /*41030*/  @P4 LOP3.LUT R16, R16, 0x40, RZ, 0xfc, !PT ;  /* 0x0000004010104812 */ /* 0x000fe400078efcff */
[----:B------:R-:W-:Y:S01]  /*41040*/  LOP3.LUT P4, RZ, R12, 0x4000000, RZ, 0xc0, !PT ;  /* 0x040000000cff7812 */ /* 0x000fe2000788c0ff */
[----:B------:R0:W-:Y:S04]  /*41050*/  @P5 STG.E.U8 desc[UR6][R50.64], R0 ;  /* 0x0000000032005986 */ /* 0x0001e8000c101106 */
[----:B-1----:R-:W4:Y:S04]  /*41060*/  LDL.LU.64 R52, [R1+0x98] ;  /* 0x0000980001347983 */ /* 0x002f280000300a00 */
[----:B0-----:R-:W4:Y:S01]  /*41070*/  LDL.LU.64 R50, [R1+0x90] ;  /* 0x0000900001327983 */ /* 0x001f220000300a00 */
[----:B------:R-:W-:-:S05]  /*41080*/  PRMT R0, R93, 0x7771, RZ ;  /* 0x000077715d007816 */ /* 0x000fca00000000ff */
[----:B------:R0:W-:Y:S04]  /*41090*/  @P4 STG.E.U8 desc[UR6][R48.64], R0 ;  /* 0x0000000030004986 */ /* 0x0001e8000c101106 */
[----:B0-----:R-:W4:Y:S01]  /*410a0*/  LDL.LU.64 R48, [R1+0x88] ;  /* 0x0000880001307983 */ /* 0x001f220000300a00 */
[----:B------:R-:W-:Y:S02]  /*410b0*/  LOP3.LUT P4, RZ, R16, 0x40, RZ, 0xc0, !PT ;  /* 0x0000004010ff7812 */ /* 0x000fe4000788c0ff */
[C---:B------:R-:W-:Y:S02]  /*410c0*/  PRMT R0, R93.reuse, 0x7772, RZ ;  /* 0x000077725d007816 */ /* 0x040fe400000000ff */
[----:B------:R-:W-:-:S09]  /*410d0*/  PRMT R93, R93, 0x7773, RZ ;  /* 0x000077735d5d7816 */ /* 0x000fd200000000ff */
[----:B------:R0:W-:Y:S01]  /*410e0*/  @P4 STG.E.U8 desc[UR6][R168.64], R0 ;  /* 0x00000000a8004986 */ /* 0x0001e2000c101106 */
[----:B------:R-:W-:-:S03]  /*410f0*/  LOP3.LUT P4, RZ, R16, 0x20, RZ, 0xc0, !PT ;  /* 0x0000002010ff7812 */ /* 0x000fc6000788c0ff */
[----:B0-----:R-:W4:Y:S01]  /*41100*/  LDL.LU.64 R168, [R1+0x80] ;  /* 0x0000800001a87983 */ /* 0x001f220000300a00 */
[----:B------:R-:W-:-:S09]  /*41110*/  PRMT R0, R94, 0x7770, RZ ;  /* 0x000077705e007816 */ /* 0x000fd200000000ff */
[----:B--2---:R0:W-:Y:S04]  /*41120*/  @P4 STG.E.U8 desc[UR6][R170.64], R93 ;  /* 0x0000005daa004986 */ /* 0x0041e8000c101106 */
[----:B0-----:R-:W2:Y:S01]  /*41130*/  LDL.LU.64 R170, [R1+0x78] ;  /* 0x0000780001aa7983 */ /* 0x001ea20000300a00 */
        /* <DEDUP_REMOVED lines=19> */
[----:B------:R0:W-:Y:S02]  /*41270*/  @P4 STG.E.U8 desc[UR6][R56.64], R0 ;  /* 0x0000000038004986 */ /* 0x0001e4000c101106 */
[C---:B0-----:R-:W-:Y:S02]  /*41280*/  PRMT R0, R95.reuse, 0x7772, RZ ;  /* 0x000077725f007816 */ /* 0x041fe400000000ff */
[----:B------:R-:W-:-:S03]  /*41290*/  PRMT R95, R95, 0x7773, RZ ;  /* 0x000077735f5f7816 */ /* 0x000fc600000000ff */
[----:B---3--:R0:W-:Y:S01]  /*412a0*/  @P3 STG.E.U8 desc[UR6][R54.64], R0 ;  /* 0x0000000036003986 */ /* 0x0081e2000c101106 */
[----:B------:R-:W-:-:S03]  /*412b0*/  LOP3.LUT P1, RZ, R12, 0x4000, RZ, 0xc0, !PT ;  /* 0x000040000cff7812 */ /* 0x000fc6000782c0ff */
[----:B----4-:R-:W-:Y:S01]  /*412c0*/  @P6 STG.E.U8 desc[UR6][R52.64], R95 ;  /* 0x0000005f34006986 */ /* 0x010fe2000c101106 */
[----:B0-----:R-:W-:-:S05]  /*412d0*/  PRMT R0, R96, 0x7770, RZ ;  /* 0x0000777060007816 */ /* 0x001fca00000000ff */
[----:B------:R0:W-:Y:S04]  /*412e0*/  @P2 STG.E.U8 desc[UR6][R50.64], R0 ;  /* 0x0000000032002986 */ /* 0x0001e8000c101106 */
[----:B0-----:R-:W3:Y:S01]  /*412f0*/  LDL.LU.64 R50, [R1+0x70] ;  /* 0x0000700001327983 */ /* 0x001ee20000300a00 */
[----:B------:R-:W-:-:S05]  /*41300*/  PRMT R0, R96, 0x7771, RZ ;  /* 0x0000777160007816 */ /* 0x000fca00000000ff */
[----:B------:R0:W-:Y:S04]  /*41310*/  @P1 STG.E.U8 desc[UR6][R48.64], R0 ;  /* 0x0000000030001986 */ /* 0x0001e8000c101106 */
[----:B0-----:R-:W4:Y:S01]  /*41320*/  LDL.LU.64 R48, [R1+0x68] ;  /* 0x0000680001307983 */ /* 0x001f220000300a00 */
[C---:B------:R-:W-:Y:S02]  /*41330*/  LOP3.LUT P0, RZ, R12.reuse, 0x2000, RZ, 0xc0, !PT ;  /* 0x000020000cff7812 */ /* 0x040fe4000780c0ff */
[----:B------:R-:W-:Y:S02]  /*41340*/  LOP3.LUT P5, RZ, R12, 0x1000, RZ, 0xc0, !PT ;  /* 0x000010000cff7812 */ /* 0x000fe400078ac0ff */
[C---:B------:R-:W-:Y:S02]  /*41350*/  PRMT R0, R96.reuse, 0x7772, RZ ;  /* 0x0000777260007816 */ /* 0x040fe400000000ff */
[----:B------:R-:W-:-:S07]  /*41360*/  PRMT R96, R96, 0x7773, RZ ;  /* 0x0000777360607816 */ /* 0x000fce00000000ff */
[----:B------:R0:W-:Y:S04]  /*41370*/  @P0 STG.E.U8 desc[UR6][R168.64], R0 ;  /* 0x00000000a8000986 */ /* 0x0001e8000c101106 */
[----:B0-----:R-:W4:Y:S04]  /*41380*/  LDL.LU.64 R168, [R1+0x60] ;  /* 0x0000600001a87983 */ /* 0x001f280000300a00 */
[----:B--2---:R0:W-:Y:S04]  /*41390*/  @P5 STG.E.U8 desc[UR6][R170.64], R96 ;  /* 0x00000060aa005986 */ /* 0x0041e8000c101106 */
[----:B0-----:R-:W2:Y:S04]  /*413a0*/  LDL.LU.64 R170, [R1+0x58] ;  /* 0x0000580001aa7983 */ /* 0x001ea80000300a00 */
[----:B------:R-:W2:Y:S04]  /*413b0*/  LDL.LU.64 R64, [R1+0x50] ;  /* 0x0000500001407983 */ /* 0x000ea80000300a00 */
[----:B------:R-:W2:Y:S04]  /*413c0*/  LDL.LU.64 R62, [R1+0x48] ;  /* 0x00004800013e7983 */ /* 0x000ea80000300a00 */
[----:B------:R-:W2:Y:S04]  /*413d0*/  LDL.LU.64 R60, [R1+0x40] ;  /* 0x00004000013c7983 */ /* 0x000ea80000300a00 */
[----:B------:R-:W2:Y:S04]  /*413e0*/  LDL.LU.64 R58, [R1+0x38] ;  /* 0x00003800013a7983 */ /* 0x000ea80000300a00 */
[----:B------:R-:W2:Y:S04]  /*413f0*/  LDL.LU.64 R56, [R1+0x30] ;  /* 0x0000300001387983 */ /* 0x000ea80000300a00 */
[----:B------:R-:W2:Y:S01]  /*41400*/  LDL.LU.64 R54, [R1+0x28] ;  /* 0x0000280001367983 */ /* 0x000ea20000300a00 */
[----:B------:R-:W-:-:S03]  /*41410*/  LOP3.LUT P2, RZ, R12, 0x800, RZ, 0xc0, !PT ;  /* 0x000008000cff7812 */ /* 0x000fc6000784c0ff */
[----:B------:R-:W2:Y:S01]  /*41420*/  LDL.LU.64 R52, [R1+0x20] ;  /* 0x0000200001347983 */ /* 0x000ea20000300a00 */
[----:B------:R-:W-:Y:S02]  /*41430*/  PRMT R0, R97, 0x7770, RZ ;  /* 0x0000777061007816 */ /* 0x000fe400000000ff */
[----:B------:R-:W-:Y:S02]  /*41440*/  LOP3.LUT P1, RZ, R12, 0x400, RZ, 0xc0, !PT ;  /* 0x000004000cff7812 */ /* 0x000fe4000782c0ff */
[----:B------:R-:W-:Y:S02]  /*41450*/  LOP3.LUT P4, RZ, R10, 0x80000000, RZ, 0xc0, !PT ;  /* 0x800000000aff7812 */ /* 0x000fe4000788c0ff */
[----:B------:R-:W-:Y:S02]  /*41460*/  LOP3.LUT P0, RZ, R12, 0x200, RZ, 0xc0, !PT ;  /* 0x000002000cff7812 */ /* 0x000fe4000780c0ff */
[----:B------:R-:W-:Y:S01]  /*41470*/  LOP3.LUT R13, R13, 0xff7fffff, RZ, 0xc0, !PT ;  /* 0xff7fffff0d0d7812 */ /* 0x000fe200078ec0ff */
[----:B---3--:R0:W-:Y:S04]  /*41480*/  @P2 STG.E.U8 desc[UR6][R50.64], R0 ;  /* 0x0000000032002986 */ /* 0x0081e8000c101106 */
[----:B0-----:R-:W3:Y:S01]  /*41490*/  LDL.LU.64 R50, [R1+0x18] ;  /* 0x0000180001327983 */ /* 0x001ee20000300a00 */
[----:B------:R-:W-:-:S05]  /*414a0*/  PRMT R0, R97, 0x7771, RZ ;  /* 0x0000777161007816 */ /* 0x000fca00000000ff */
[----:B----4-:R0:W-:Y:S04]  /*414b0*/  @P1 STG.E.U8 desc[UR6][R48.64], R0 ;  /* 0x0000000030001986 */ /* 0x0101e8000c101106 */
[----:B0-----:R-:W4:Y:S01]  /*414c0*/  LDL.LU.64 R48, [R1+0x10] ;  /* 0x0000100001307983 */ /* 0x001f220000300a00 */
[C---:B------:R-:W-:Y:S02]  /*414d0*/  LOP3.LUT P5, RZ, R12.reuse, 0x100, RZ, 0xc0, !PT ;  /* 0x000001000cff7812 */ /* 0x040fe400078ac0ff */
[----:B------:R-:W-:Y:S02]  /*414e0*/  @P4 LOP3.LUT R13, R13, 0x800000, RZ, 0xfc, !PT ;  /* 0x008000000d0d4812 */ /* 0x000fe400078efcff */
[----:B------:R-:W-:Y:S02]  /*414f0*/  LOP3.LUT P4, RZ, R12, 0x1, RZ, 0xc0, !PT ;  /* 0x000000010cff7812 */ /* 0x000fe4000788c0ff */
[----:B------:R-:W-:-:S02]  /*41500*/  PRMT R0, R97, 0x7772, RZ ;  /* 0x0000777261007816 */ /* 0x000fc400000000ff */
[----:B------:R-:W-:-:S03]  /*41510*/  PRMT R97, R97, 0x7773, RZ ;  /* 0x0000777361617816 */ /* 0x000fc600000000ff */
[----:B------:R0:W-:Y:S01]  /*41520*/  @P0 STG.E.U8 desc[UR6][R168.64], R0 ;  /* 0x00000000a8000986 */ /* 0x0001e2000c101106 */
[----:B------:R-:W-:-:S05]  /*41530*/  LOP3.LUT R13, R13, 0xfeffffff, RZ, 0xc0, !PT ;  /* 0xfeffffff0d0d7812 */ /* 0x000fca00078ec0ff */
[----:B------:R-:W-:Y:S01]  /*41540*/  @P4 LOP3.LUT R13, R13, 0x1000000, RZ, 0xfc, !PT ;  /* 0x010000000d0d4812 */ /* 0x000fe200078efcff */
[----:B0-----:R-:W4:Y:S01]  /*41550*/  LDL.LU.64 R168, [R1+0x8] ;  /* 0x0000080001a87983 */ /* 0x001f220000300a00 */
        /* <DEDUP_REMOVED lines=11> */
[----:B------:R-:W-:Y:S01]  /*41610*/  @P4 LOP3.LUT R13, R13, 0x10000000, RZ, 0xfc, !PT ;  /* 0x100000000d0d4812 */ /* 0x000fe200078efcff */
[----:B--2---:R0:W-:Y:S04]  /*41620*/  @P5 STG.E.U8 desc[UR6][R170.64], R97 ;  /* 0x00000061aa005986 */ /* 0x0041e8000c101106 */
[----:B0-----:R-:W2:Y:S01]  /*41630*/  LDL.LU.64 R170, [R1] ;  /* 0x0000000001aa7983 */ /* 0x001ea20000300a00 */
[----:B------:R-:W-:Y:S02]  /*41640*/  LOP3.LUT P4, RZ, R12, 0x20, RZ, 0xc0, !PT ;  /* 0x000000200cff7812 */ /* 0x000fe4000788c0ff */
[----:B------:R-:W-:-:S11]  /*41650*/  LOP3.LUT R13, R13, 0xdfffffff, RZ, 0xc0, !PT ;  /* 0xdfffffff0d0d7812 */ /* 0x000fd600078ec0ff */
[----:B------:R-:W-:Y:S02]  /*41660*/  @P4 LOP3.LUT R13, R13, 0x20000000, RZ, 0xfc, !PT ;  /* 0x200000000d0d4812 */ /* 0x000fe400078efcff */
[----:B------:R-:W-:Y:S02]  /*41670*/  LOP3.LUT P4, RZ, R12, 0x40, RZ, 0xc0, !PT ;  /* 0x000000400cff7812 */ /* 0x000fe4000788c0ff */
[----:B------:R-:W-:Y:S02]  /*41680*/  LOP3.LUT R13, R13, 0xbfffffff, RZ, 0xc0, !PT ;  /* 0xbfffffff0d0d7812 */ /* 0x000fe400078ec0ff */
[----:B------:R-:W-:-:S09]  /*41690*/  PRMT R0, R98, 0x7770, RZ ;  /* 0x0000777062007816 */ /* 0x000fd200000000ff */
[----:B------:R-:W-:Y:S02]  /*416a0*/  @P4 LOP3.LUT R13, R13, 0x40000000, RZ, 0xfc, !PT ;  /* 0x400000000d0d4812 */ /* 0x000fe400078efcff */
        /* <DEDUP_REMOVED lines=22> */
[----:B---3--:R-:W-:Y:S01]  /*41810*/  @P4 STG.E.U8 desc[UR6][R50.64], R99 ;  /* 0x0000006332004986 */ /* 0x008fe2000c101106 */
[----:B------:R-:W-:Y:S02]  /*41820*/  LOP3.LUT P4, RZ, R13, 0x800000, RZ, 0xc0, !PT ;  /* 0x008000000dff7812 */ /* 0x000fe4000788c0ff */
[----:B0-----:R-:W-:-:S11]  /*41830*/  PRMT R0, R100, 0x7770, RZ ;  /* 0x0000777064007816 */ /* 0x001fd600000000ff */
[----:B----4-:R0:W-:Y:S01]  /*41840*/  @P4 STG.E.U8 desc[UR6][R48.64], R0 ;  /* 0x0000000030004986 */ /* 0x0101e2000c101106 */
        /* <DEDUP_REMOVED lines=15> */
[----:B------:R-:W-:-:S07]  /*41940*/  LOP3.LUT P6, RZ, R10, 0x20000000, RZ, 0xc0, !PT ;  /* 0x200000000aff7812 */ /* 0x000fce00078cc0ff */
[----:B------:R-:W-:Y:S02]  /*41950*/  @P4 LOP3.LUT R13, R13, 0x80000, RZ, 0xfc, !PT ;  /* 0x000800000d0d4812 */ /* 0x000fe400078efcff */
[----:B------:R-:W-:Y:S02]  /*41960*/  LOP3.LUT P4, RZ, R10, 0x20000, RZ, 0xc0, !PT ;  /* 0x000200000aff7812 */ /* 0x000fe4000788c0ff */
[----:B0-----:R-:W-:Y:S02]  /*41970*/  PRMT R0, R100, 0x7771, RZ ;  /* 0x0000777164007816 */ /* 0x001fe400000000ff */
[----:B------:R-:W-:Y:S02]  /*41980*/  LOP3.LUT R13, R13, 0xffefffff, RZ, 0xc0, !PT ;  /* 0xffefffff0d0d7812 */ /* 0x000fe400078ec0ff */
[C---:B------:R-:W-:Y:S01]  /*41990*/  LOP3.LUT P2, RZ, R10.reuse, 0x10000000, RZ, 0xc0, !PT ;  /* 0x100000000aff7812 */ /* 0x040fe2000784c0ff */
[----:B------:R0:W-:Y:S01]  /*419a0*/  @P3 STG.E.U8 desc[UR6][R168.64], R0 ;  /* 0x00000000a8003986 */ /* 0x0001e2000c101106 */
[----:B------:R-:W-:-:S05]  /*419b0*/  LOP3.LUT P1, RZ, R10, 0x8000000, RZ, 0xc0, !PT ;  /* 0x080000000aff7812 */ /* 0x000fca000782c0ff */
[----:B------:R-:W-:Y:S02]  /*419c0*/  @P4 LOP3.LUT R13, R13, 0x100000, RZ, 0xfc, !PT ;  /* 0x001000000d0d4812 */ /* 0x000fe400078efcff */
[----:B------:R-:W-:Y:S02]  /*419d0*/  LOP3.LUT P4, RZ, R10, 0x40000, RZ, 0xc0, !PT ;  /* 0x000400000aff7812 */ /* 0x000fe4000788c0ff */
[----:B0-----:R-:W-:Y:S02]  /*419e0*/  PRMT R0, R100, 0x7772, RZ ;  /* 0x0000777264007816 */ /* 0x001fe400000000ff */
[----:B------:R-:W-:Y:S02]  /*419f0*/  LOP3.LUT P0, RZ, R10, 0x4000000, RZ, 0xc0, !PT ;  /* 0x040000000aff7812 */ /* 0x000fe4000780c0ff */
[----:B------:R-:W-:Y:S02]  /*41a00*/  PRMT R100, R100, 0x7773, RZ ;  /* 0x0000777364647816 */ /* 0x000fe400000000ff */
[----:B------:R-:W-:-:S02]  /*41a10*/  LOP3.LUT P5, RZ, R10, 0x2000000, RZ, 0xc0, !PT ;  /* 0x020000000aff7812 */ /* 0x000fc400078ac0ff */
[----:B------:R-:W-:-:S04]  /*41a20*/  LOP3.LUT R13, R13, 0xffdfffff, RZ, 0xc0, !PT ;  /* 0xffdfffff0d0d7812 */ /* 0x000fc800078ec0ff */
[----:B------:R-:W-:Y:S02]  /*41a30*/  @P4 LOP3.LUT R13, R13, 0x200000, RZ, 0xfc, !PT ;  /* 0x002000000d0d4812 */ /* 0x000fe400078efcff */
[----:B------:R-:W-:Y:S02]  /*41a40*/  LOP3.LUT P4, RZ, R10, 0x80000, RZ, 0xc0, !PT ;  /* 0x000800000aff7812 */ /* 0x000fe4000788c0ff */
[----:B------:R-:W-:Y:S01]  /*41a50*/  LOP3.LUT R13, R13, 0xffbfffff, RZ, 0xc0, !PT ;  /* 0xffbfffff0d0d7812 */ /* 0x000fe200078ec0ff */
[----:B--2---:R0:W-:Y:S04]  /*41a60*/  @P6 STG.E.U8 desc[UR6][R170.64], R0 ;  /* 0x00000000aa006986 */ /* 0x0041e8000c101106 */
[----:B------:R-:W-:Y:S01]  /*41a70*/  @P2 STG.E.U8 desc[UR6][R250.64], R100 ;  /* 0x00000064fa002986 */ /* 0x000fe2000c101106 */
[----:B0-----:R-:W-:-:S03]  /*41a80*/  PRMT R0, R101, 0x7770, RZ ;  /* 0x0000777065007816 */ /* 0x001fc600000000ff */
[----:B------:R-:W2:Y:S04]  /*41a90*/  LDL.LU.64 R170, [R1+0x8b0] ;  /* 0x0008b00001aa7983 */ /* 0x000ea80000300a00 */
[----:B------:R0:W-:Y:S01]  /*41aa0*/  @P1 STG.E.U8 desc[UR6][R248.64], R0 ;  /* 0x00000000f8001986 */ /* 0x0001e2000c101106 */
[C---:B------:R-:W-:Y:S02]  /*41ab0*/  LOP3.LUT P2, RZ, R10.reuse, 0x1000000, RZ, 0xc0, !PT ;  /* 0x010000000aff7812 */ /* 0x040fe4000784c0ff */
[C---:B------:R-:W-:Y:S01]  /*41ac0*/  LOP3.LUT P1, RZ, R10.reuse, 0x800000, RZ, 0xc0, !PT ;  /* 0x008000000aff7812 */ /* 0x040fe2000782c0ff */
[----:B------:R-:W3:Y:S01]  /*41ad0*/  LDL.LU.64 R54, [R1+0x8a8] ;  /* 0x0008a80001367983 */ /* 0x000ee20000300a00 */
[----:B------:R-:W-:Y:S02]  /*41ae0*/  @P4 LOP3.LUT R13, R13, 0x400000, RZ, 0xfc, !PT ;  /* 0x004000000d0d4812 */ /* 0x000fe400078efcff */
[----:B0-----:R-:W-:Y:S01]  /*41af0*/  PRMT R0, R101, 0x7771, RZ ;  /* 0x0000777165007816 */ /* 0x001fe200000000ff */
[----:B------:R-:W4:Y:S04]  /*41b00*/  LDL.LU.64 R52, [R1+0x8a0] ;  /* 0x0008a00001347983 */ /* 0x000f280000300a00 */
[----:B------:R0:W-:Y:S01]  /*41b10*/  @P0 STG.E.U8 desc[UR6][R246.64], R0 ;  /* 0x00000000f6000986 */ /* 0x0001e2000c101106 */
[----:B------:R-:W-:-:S02]  /*41b20*/  LOP3.LUT P0, RZ, R10, 0x400000, RZ, 0xc0, !PT ;  /* 0x004000000aff7812 */ /* 0x000fc4000780c0ff */
[C---:B------:R-:W-:Y:S01]  /*41b30*/  LOP3.LUT P4, RZ, R10.reuse, 0x100000, RZ, 0xc0, !PT ;  /* 0x001000000aff7812 */ /* 0x040fe2000788c0ff */
[----:B------:R-:W4:Y:S01]  /*41b40*/  LDL.LU.64 R50, [R1+0x898] ;  /* 0x0008980001327983 */ /* 0x000f220000300a00 */
[C---:B------:R-:W-:Y:S02]  /*41b50*/  LOP3.LUT P3, RZ, R10.reuse, 0x800, RZ, 0xc0, !PT ;  /* 0x000008000aff7812 */ /* 0x040fe4000786c0ff */
[----:B------:R-:W-:Y:S01]  /*41b60*/  LOP3.LUT P6, RZ, R10, 0x400, RZ, 0xc0, !PT ;  /* 0x000004000aff7812 */ /* 0x000fe200078cc0ff */
[----:B------:R-:W4:Y:S01]  /*41b70*/  LDL.LU.64 R48, [R1+0x890] ;  /* 0x0008900001307983 */ /* 0x000f220000300a00 */
[----:B0-----:R-:W-:-:S03]  /*41b80*/  PRMT R0, R101, 0x7772, RZ ;  /* 0x0000777265007816 */ /* 0x001fc600000000ff */
[----:B------:R-:W4:Y:S01]  /*41b90*/  LDL.LU.64 R168, [R1+0x888] ;  /* 0x0008880001a87983 */ /* 0x000f220000300a00 */
[----:B------:R-:W-:-:S03]  /*41ba0*/  PRMT R101, R101, 0x7773, RZ ;  /* 0x0000777365657816 */ /* 0x000fc600000000ff */
[----:B------:R0:W-:Y:S01]  /*41bb0*/  @P5 STG.E.U8 desc[UR6][R244.64], R0 ;  /* 0x00000000f4005986 */ /* 0x0001e2000c101106 */
[----:B------:R-:W-:-:S03]  /*41bc0*/  LOP3.LUT P5, RZ, R10, 0x200000, RZ, 0xc0, !PT ;  /* 0x002000000aff7812 */ /* 0x000fc600078ac0ff */
        /* <DEDUP_REMOVED lines=46> */
[----:B------:R-:W-:Y:S02]  /*41eb0*/  LOP3.LUT R13, R13, 0xfffff7ff, RZ, 0xc0, !PT ;  /* 0xfffff7ff0d0d7812 */ /* 0x000fe400078ec0ff */
[----:B0-----:R-:W-:Y:S02]  /*41ec0*/  PRMT R0, R105, 0x7770, RZ ;  /* 0x0000777069007816 */ /* 0x001fe400000000ff */
[----:B------:R-:W-:-:S07]  /*41ed0*/  LOP3.LUT P2, RZ, R10, 0x200, RZ, 0xc0, !PT ;  /* 0x000002000aff7812 */ /* 0x000fce000784c0ff */
[----:B------:R-:W-:Y:S02]  /*41ee0*/  @P4 LOP3.LUT R13, R13, 0x800, RZ, 0xfc, !PT ;  /* 0x000008000d0d4812 */ /* 0x000fe400078efcff */
[----:B------:R-:W-:Y:S01]  /*41ef0*/  LOP3.LUT P4, RZ, R11, 0x40000000, RZ, 0xc0, !PT ;  /* 0x400000000bff7812 */ /* 0x000fe2000788c0ff */
[----:B------:R0:W-:Y:S01]  /*41f00*/  @P3 STG.E.U8 desc[UR6][R216.64], R0 ;  /* 0x00000000d8003986 */ /* 0x0001e2000c101106 */
[----:B------:R-:W-:Y:S02]  /*41f10*/  LOP3.LUT R13, R13, 0xffffefff, RZ, 0xc0, !PT ;  /* 0xffffefff0d0d7812 */ /* 0x000fe400078ec0ff */
[C---:B------:R-:W-:Y:S02]  /*41f20*/  LOP3.LUT P1, RZ, R10.reuse, 0x100, RZ, 0xc0, !PT ;  /* 0x000001000aff7812 */ /* 0x040fe4000782c0ff */
[----:B------:R-:W-:Y:S02]  /*41f30*/  LOP3.LUT P0, RZ, R10, 0x80, RZ, 0xc0, !PT ;  /* 0x000000800aff7812 */ /* 0x000fe4000780c0ff */
[----:B0-----:R-:W-:-:S05]  /*41f40*/  PRMT R0, R105, 0x7771, RZ ;  /* 0x0000777169007816 */ /* 0x001fca00000000ff */
[----:B------:R-:W-:Y:S02]  /*41f50*/  @P4 LOP3.LUT R13, R13, 0x1000, RZ, 0xfc, !PT ;  /* 0x000010000d0d4812 */ /* 0x000fe400078efcff */
[----:B------:R-:W-:Y:S01]  /*41f60*/  LOP3.LUT P4, RZ, R11, 0x80000000, RZ, 0xc0, !PT ;  /* 0x800000000bff7812 */ /* 0x000fe2000788c0ff */
[----:B------:R0:W-:Y:S01]  /*41f70*/  @P6 STG.E.U8 desc[UR6][R214.64], R0 ;  /* 0x00000000d6006986 */ /* 0x0001e2000c101106 */
[----:B------:R-:W-:Y:S02]  /*41f80*/  LOP3.LUT P5, RZ, R10, 0x40, RZ, 0xc0, !PT ;  /* 0x000000400aff7812 */ /* 0x000fe400078ac0ff */
[----:B------:R-:W-:Y:S02]  /*41f90*/  LOP3.LUT R13, R13, 0xffffdfff, RZ, 0xc0, !PT ;  /* 0xffffdfff0d0d7812 */ /* 0x000fe400078ec0ff */
[C---:B0-----:R-:W-:Y:S02]  /*41fa0*/  PRMT R0, R105.reuse, 0x7772, RZ ;  /* 0x0000777269007816 */ /* 0x041fe400000000ff */
[----:B------:R-:W-:-:S03]  /*41fb0*/  PRMT R105, R105, 0x7773, RZ ;  /* 0x0000777369697816 */ /* 0x000fc600000000ff */
[----:B------:R0:W-:Y:S01]  /*41fc0*/  @P2 STG.E.U8 desc[UR6][R212.64], R0 ;  /* 0x00000000d4002986 */ /* 0x0001e2000c101106 */
[----:B------:R-:W-:-:S03]  /*41fd0*/  LOP3.LUT P2, RZ, R10, 0x20, RZ, 0xc0, !PT ;  /* 0x000000200aff7812 */ /* 0x000fc6000784c0ff */
[----:B------:R-:W-:Y:S01]  /*41fe0*/  @P1 STG.E.U8 desc[UR6][R210.64], R105 ;  /* 0x00000069d2001986 */ /* 0x000fe2000c101106 */
[----:B------:R-:W-:Y:S02]  /*41ff0*/  @P4 LOP3.LUT R13, R13, 0x2000, RZ, 0xfc, !PT ;  /* 0x000020000d0d4812 */ /* 0x000fe400078efcff */
[----:B0-----:R-:W-:Y:S02]  /*42000*/  PRMT R0, R106, 0x7770, RZ ;  /* 0x000077706a007816 */ /* 0x001fe400000000ff */
[----:B------:R-:W-:-:S03]  /*42010*/  LOP3.LUT P4, RZ, R10, 0x1, RZ, 0xc0, !PT ;  /* 0x000000010aff7812 */ /* 0x000fc6000788c0ff */
[----:B------:R0:W-:Y:S01]  /*42020*/  @P0 STG.E.U8 desc[UR6][R208.64], R0 ;  /* 0x00000000d0000986 */ /* 0x0001e2000c101106 */
[C---:B------:R-:W-:Y:S02]  /*42030*/  LOP3.LUT P1, RZ, R10.reuse, 0x10, RZ, 0xc0, !PT ;  /* 0x000000100aff7812 */ /* 0x040fe4000782c0ff */
[----:B------:R-:W-:Y:S02]  /*42040*/  LOP3.LUT P0, RZ, R10, 0x8, RZ, 0xc0, !PT ;  /* 0x000000080aff7812 */ /* 0x000fe4000780c0ff */
[----:B0-----:R-:W-:-:S05]  /*42050*/  PRMT R0, R106, 0x7771, RZ ;  /* 0x000077716a007816 */ /* 0x001fca00000000ff */
[----:B------:R0:W-:Y:S01]  /*42060*/  @P5 STG.E.U8 desc[UR6][R206.64], R0 ;  /* 0x00000000ce005986 */ /* 0x0001e2000c101106 */
[----:B------:R-:W-:Y:S02]  /*42070*/  LOP3.LUT P5, RZ, R10, 0x4, RZ, 0xc0, !PT ;  /* 0x000000040aff7812 */ /* 0x000fe400078ac0ff */
[----:B------:R-:W-:Y:S02]  /*42080*/  LOP3.LUT R13, R13, 0xffffbfff, RZ, 0xc0, !PT ;  /* 0xffffbfff0d0d7812 */ /* 0x000fe400078ec0ff */
[C---:B0-----:R-:W-:Y:S02]  /*42090*/  PRMT R0, R106.reuse, 0x7772, RZ ;  /* 0x000077726a007816 */ /* 0x041fe400000000ff */
[----:B------:R-:W-:-:S03]  /*420a0*/  PRMT R106, R106, 0x7773, RZ ;  /* 0x000077736a6a7816 */ /* 0x000fc600000000ff */
[----:B------:R0:W-:Y:S01]  /*420b0*/  @P2 STG.E.U8 desc[UR6][R204.64], R0 ;  /* 0x00000000cc002986 */ /* 0x0001e2000c101106 */
[----:B------:R-:W-:Y:S02]  /*420c0*/  @P4 LOP3.LUT R13, R13, 0x4000, RZ, 0xfc, !PT ;  /* 0x000040000d0d4812 */ /* 0x000fe400078efcff */
[----:B------:R-:W-:Y:S01]  /*420d0*/  LOP3.LUT P4, RZ, R10, 0x2, RZ, 0xc0, !PT ;  /* 0x000000020aff7812 */ /* 0x000fe2000788c0ff */
[----:B------:R-:W-:Y:S01]  /*420e0*/  @P1 STG.E.U8 desc[UR6][R202.64], R106 ;  /* 0x0000006aca001986 */ /* 0x000fe2000c101106 */
[----:B0-----:R-:W-:-:S05]  /*420f0*/  PRMT R0, R107, 0x7770, RZ ;  /* 0x000077706b007816 */ /* 0x001fca00000000ff */
[----:B------:R0:W-:Y:S02]  /*42100*/  @P0 STG.E.U8 desc[UR6][R200.64], R0 ;  /* 0x00000000c8000986 */ /* 0x0001e4000c101106 */
[----:B0-----:R-:W-:-:S05]  /*42110*/  PRMT R0, R107, 0x7771, RZ ;  /* 0x000077716b007816 */ /* 0x001fca00000000ff */
[----:B------:R0:W-:Y:S02]  /*42120*/  @P5 STG.E.U8 desc[UR6][R198.64], R0 ;  /* 0x00000000c6005986 */ /* 0x0001e4000c101106 */
[----:B0-----:R-:W-:-:S05]  /*42130*/  PRMT R0, R107, 0x7772, RZ ;  /* 0x000077726b007816 */ /* 0x001fca00000000ff */
        /* <DEDUP_REMOVED lines=44> */
[----:B0-----:R-:W-:-:S05]  /*42400*/  PRMT R0, R111, 0x7771, RZ ;  /* 0x000077716f007816 */ /* 0x001fca00000000ff */
[----:B--2---:R0:W-:Y:S04]  /*42410*/  @P2 STG.E.U8 desc[UR6][R170.64], R0 ;  /* 0x00000000aa002986 */ /* 0x0041e8000c101106 */
[----:B0-----:R-:W2:Y:S01]  /*42420*/  LDL.LU.64 R170, [R1+0x880] ;  /* 0x0008800001aa7983 */ /* 0x001ea20000300a00 */
[----:B------:R-:W-:Y:S02]  /*42430*/  LOP3.LUT P4, RZ, R11, 0x40, RZ, 0xc0, !PT ;  /* 0x000000400bff7812 */ /* 0x000fe4000788c0ff */
[----:B------:R-:W-:Y:S01]  /*42440*/  LOP3.LUT R10, R10, 0x7fffffff, RZ, 0xc0, !PT ;  /* 0x7fffffff0a0a7812 */ /* 0x000fe200078ec0ff */
[----:B------:R-:W2:Y:S01]  /*42450*/  LDL.LU.64 R66, [R1+0x878] ;  /* 0x0008780001427983 */ /* 0x000ea20000300a00 */
[----:B------:R-:W-:-:S03]  /*42460*/  LOP3.LUT R13, R13, 0xfffffffe, RZ, 0xc0, !PT ;  /* 0xfffffffe0d0d7812 */ /* 0x000fc600078ec0ff */
[----:B------:R-:W2:Y:S04]  /*42470*/  LDL.LU.64 R64, [R1+0x870] ;  /* 0x0008700001407983 */ /* 0x000ea80000300a00 */
[----:B------:R-:W2:Y:S02]  /*42480*/  LDL.LU.64 R62, [R1+0x868] ;  /* 0x00086800013e7983 */ /* 0x000ea40000300a00 */
[----:B------:R-:W-:Y:S02]  /*42490*/  @P4 LOP3.LUT R10, R10, 0x80000000, RZ, 0xfc, !PT ;  /* 0x800000000a0a4812 */ /* 0x000fe400078efcff */
[C---:B------:R-:W-:Y:S01]  /*424a0*/  LOP3.LUT P4, RZ, R11.reuse, 0x80, RZ, 0xc0, !PT ;  /* 0x000000800bff7812 */ /* 0x040fe2000788c0ff */
[----:B------:R-:W2:Y:S01]  /*424b0*/  LDL.LU.64 R60, [R1+0x860] ;  /* 0x00086000013c7983 */ /* 0x000ea20000300a00 */
[----:B------:R-:W-:-:S02]  /*424c0*/  LOP3.LUT P1, RZ, R11, 0x20000, RZ, 0xc0, !PT ;  /* 0x000200000bff7812 */ /* 0x000fc4000782c0ff */
[C---:B------:R-:W-:Y:S01]  /*424d0*/  LOP3.LUT P0, RZ, R11.reuse, 0x10000, RZ, 0xc0, !PT ;  /* 0x000100000bff7812 */ /* 0x040fe2000780c0ff */
[----:B------:R-:W2:Y:S01]  /*424e0*/  LDL.LU.64 R58, [R1+0x858] ;  /* 0x00085800013a7983 */ /* 0x000ea20000300a00 */
[----:B------:R-:W-:Y:S02]  /*424f0*/  LOP3.LUT P5, RZ, R11, 0x8000, RZ, 0xc0, !PT ;  /* 0x000080000bff7812 */ /* 0x000fe400078ac0ff */
[----:B------:R-:W-:Y:S01]  /*42500*/  PRMT R0, R111, 0x7772, RZ ;  /* 0x000077726f007816 */ /* 0x000fe200000000ff */
        /* <DEDUP_REMOVED lines=19> */
[----:B---3--:R0:W-:Y:S01]  /*42640*/  @P1 STG.E.U8 desc[UR6][R54.64], R0 ;  /* 0x0000000036001986 */ /* 0x0081e2000c101106 */
[----:B------:R-:W-:-:S09]  /*42650*/  PRMT R111, R111, 0x7773, RZ ;  /* 0x000077736f6f7816 */ /* 0x000fd200000000ff */
[----:B------:R-:W-:Y:S02]  /*42660*/  @P4 LOP3.LUT R13, R13, 0x40, RZ, 0xfc, !PT ;  /* 0x000000400d0d4812 */ /* 0x000fe400078efcff */
[----:B------:R-:W-:Y:S02]  /*42670*/  LOP3.LUT P4, RZ, R11, 0x4000, RZ, 0xc0, !PT ;  /* 0x000040000bff7812 */ /* 0x000fe4000788c0ff */
[C---:B0-----:R-:W-:Y:S01]  /*42680*/  PRMT R0, R112.reuse, 0x7770, RZ ;  /* 0x0000777070007816 */ /* 0x041fe200000000ff */
[----:B----4-:R0:W-:Y:S04]  /*42690*/  @P0 STG.E.U8 desc[UR6][R52.64], R111 ;  /* 0x0000006f34000986 */ /* 0x0101e8000c101106 */
[----:B------:R1:W-:Y:S04]  /*426a0*/  @P5 STG.E.U8 desc[UR6][R50.64], R0 ;  /* 0x0000000032005986 */ /* 0x0003e8000c101106 */
[----:B------:R-:W3:Y:S04]  /*426b0*/  LDL.LU.64 R54, [R1+0x848] ;  /* 0x0008480001367983 */ /* 0x000ee80000300a00 */
[----:B0-----:R-:W4:Y:S01]  /*426c0*/  LDL.LU.64 R52, [R1+0x840] ;  /* 0x0008400001347983 */ /* 0x001f220000300a00 */
[----:B-1----:R-:W-:-:S03]  /*426d0*/  PRMT R0, R112, 0x7771, RZ ;  /* 0x0000777170007816 */ /* 0x002fc600000000ff */
        /* <DEDUP_REMOVED lines=32> */
[C---:B------:R-:W-:Y:S02]  /*428e0*/  LOP3.LUT P1, RZ, R11.reuse, 0x4, RZ, 0xc0, !PT ;  /* 0x000000040bff7812 */ /* 0x040fe4000782c0ff */
[C---:B0-----:R-:W-:Y:S02]  /*428f0*/  PRMT R0, R114.reuse, 0x7772, RZ ;  /* 0x0000777272007816 */ /* 0x041fe400000000ff */
[----:B------:R-:W-:Y:S02]  /*42900*/  PRMT R114, R114, 0x7773, RZ ;  /* 0x0000777372727816 */ /* 0x000fe400000000ff */
[C---:B------:R-:W-:Y:S02]  /*42910*/  LOP3.LUT P0, RZ, R11.reuse, 0x2, RZ, 0xc0, !PT ;  /* 0x000000020bff7812 */ /* 0x040fe4000780c0ff */
[----:B------:R-:W-:Y:S01]  /*42920*/  LOP3.LUT P5, RZ, R11, 0x1, RZ, 0xc0, !PT ;  /* 0x000000010bff7812 */ /* 0x000fe200078ac0ff */
[----:B---3--:R0:W-:Y:S04]  /*42930*/  @P3 STG.E.U8 desc[UR6][R54.64], R0 ;  /* 0x0000000036003986 */ /* 0x0081e8000c101106 */
        /* <DEDUP_REMOVED lines=156> */
[----:B------:R-:W3:Y:S04]  /*43300*/  LDL.LU.64 R54, [R1+0x718] ;  /* 0x0007180001367983 */ /* 0x000ee80000300a00 */
[----:B----4-:R0:W-:Y:S02]  /*43310*/  @P0 STG.E.U8 desc[UR6][R52.64], R0 ;  /* 0x0000000034000986 */ /* 0x0101e4000c101106 */
[----:B0-----:R-:W-:-:S02]  /*43320*/  PRMT R0, R121, 0x7772, RZ ;  /* 0x0000777279007816 */ /* 0x001fc400000000ff */
        /* <DEDUP_REMOVED lines=27> */
[----:B------:R-:W-:Y:S02]  /*434e0*/  LOP3.LUT P3, RZ, R5, 0x1000, RZ, 0xc0, !PT ;  /* 0x0000100005ff7812 */ /* 0x000fe4000786c0ff */
[----:B0-----:R-:W-:-:S09]  /*434f0*/  PRMT R0, R123, 0x7772, RZ ;  /* 0x000077727b007816 */ /* 0x001fd200000000ff */
[----:B------:R0:W-:Y:S01]  /*43500*/  @P4 STG.E.U8 desc[UR6][R58.64], R0 ;  /* 0x000000003a004986 */ /* 0x0001e2000c101106 */
[----:B------:R-:W-:Y:S02]  /*43510*/  LOP3.LUT P4, RZ, R10, 0x8000, RZ, 0xc0, !PT ;  /* 0x000080000aff7812 */ /* 0x000fe4000788c0ff */
[----:B------:R-:W-:Y:S02]  /*43520*/  LOP3.LUT P6, RZ, R5, 0x400, RZ, 0xc0, !PT ;  /* 0x0000040005ff7812 */ /* 0x000fe400078cc0ff */
[----:B------:R-:W-:Y:S02]  /*43530*/  PRMT R123, R123, 0x7773, RZ ;  /* 0x000077737b7b7816 */ /* 0x000fe400000000ff */
[----:B------:R-:W-:Y:S02]  /*43540*/  LOP3.LUT P2, RZ, R5, 0x200, RZ, 0xc0, !PT ;  /* 0x0000020005ff7812 */ /* 0x000fe4000784c0ff */
[----:B0-----:R-:W-:-:S05]  /*43550*/  PRMT R0, R124, 0x7770, RZ ;  /* 0x000077707c007816 */ /* 0x001fca00000000ff */
[----:B------:R-:W-:Y:S04]  /*43560*/  @P4 STG.E.U8 desc[UR6][R56.64], R123 ;  /* 0x0000007b38004986 */ /* 0x000fe8000c101106 */
[----:B---3--:R0:W-:Y:S01]  /*43570*/  @P3 STG.E.U8 desc[UR6][R54.64], R0 ;  /* 0x0000000036003986 */ /* 0x0081e2000c101106 */
[C---:B------:R-:W-:Y:S02]  /*43580*/  LOP3.LUT P1, RZ, R5.reuse, 0x40, RZ, 0xc0, !PT ;  /* 0x0000004005ff7812 */ /* 0x040fe4000782c0ff */
[----:B------:R-:W-:Y:S02]  /*43590*/  LOP3.LUT P0, RZ, R5, 0x20, RZ, 0xc0, !PT ;  /* 0x0000002005ff7812 */ /* 0x000fe4000780c0ff */
[----:B0-----:R-:W-:-:S05]  /*435a0*/  PRMT R0, R124, 0x7771, RZ ;  /* 0x000077717c007816 */ /* 0x001fca00000000ff */
[----:B----4-:R0:W-:Y:S01]  /*435b0*/  @P6 STG.E.U8 desc[UR6][R52.64], R0 ;  /* 0x0000000034006986 */ /* 0x0101e2000c101106 */
        /* <DEDUP_REMOVED lines=39> */
[----:B------:R-:W-:Y:S02]  /*43830*/  LOP3.LUT P1, RZ, R5, 0x1, RZ, 0xc0, !PT ;  /* 0x0000000105ff7812 */ /* 0x000fe4000782c0ff */
[----:B------:R-:W-:Y:S01]  /*43840*/  LOP3.LUT P0, RZ, R6, 0x40000000, RZ, 0xc0, !PT ;  /* 0x4000000006ff7812 */ /* 0x000fe2000780c0ff */
[----:B------:R-:W2:Y:S04]  /*43850*/  LDL.LU.64 R60, [R1+0x450] ;  /* 0x00045000013c7983 */ /* 0x000ea80000300a00 */
[----:B------:R-:W-:Y:S01]  /*43860*/  @P4 LOP3.LUT R10, R10, 0x1000, RZ, 0xfc, !PT ;  /* 0x000010000a0a4812 */ /* 0x000fe200078efcff */
[----:B------:R-:W2:Y:S01]  /*43870*/  LDL.LU.64 R58, [R1+0x448] ;  /* 0x00044800013a7983 */ /* 0x000ea20000300a00 */
[----:B------:R-:W-:-:S02]  /*43880*/  LOP3.LUT P4, RZ, R6, 0x400000, RZ, 0xc0, !PT ;  /* 0x0040000006ff7812 */ /* 0x000fc4000788c0ff */
[----:B------:R-:W-:Y:S01]  /*43890*/  LOP3.LUT R10, R10, 0xffffdfff, RZ, 0xc0, !PT ;  /* 0xffffdfff0a0a7812 */ /* 0x000fe200078ec0ff */
[----:B------:R-:W2:Y:S01]  /*438a0*/  LDL.LU.64 R56, [R1+0x440] ;  /* 0x0004400001387983 */ /* 0x000ea20000300a00 */
[----:B------:R-:W-:-:S09]  /*438b0*/  LOP3.LUT P5, RZ, R6, 0x10000000, RZ, 0xc0, !PT ;  /* 0x1000000006ff7812 */ /* 0x000fd200078ac0ff */
[----:B------:R-:W-:Y:S02]  /*438c0*/  @P4 LOP3.LUT R10, R10, 0x2000, RZ, 0xfc, !PT ;  /* 0x000020000a0a4812 */ /* 0x000fe400078efcff */
[----:B------:R-:W-:Y:S02]  /*438d0*/  LOP3.LUT P4, RZ, R6, 0x1000000, RZ, 0xc0, !PT ;  /* 0x0100000006ff7812 */ /* 0x000fe4000788c0ff */
[----:B------:R-:W-:Y:S02]  /*438e0*/  LOP3.LUT R10, R10, 0xffffbfff, RZ, 0xc0, !PT ;  /* 0xffffbfff0a0a7812 */ /* 0x000fe400078ec0ff */
[----:B------:R-:W-:Y:S02]  /*438f0*/  PRMT R125, R125, 0x7773, RZ ;  /* 0x000077737d7d7816 */ /* 0x000fe400000000ff */
[----:B------:R-:W-:-:S03]  /*43900*/  PRMT R0, R126, 0x7770, RZ ;  /* 0x000077707e007816 */ /* 0x000fc600000000ff */
[----:B---3--:R0:W-:Y:S04]  /*43910*/  @P1 STG.E.U8 desc[UR6][R54.64], R125 ;  /* 0x0000007d36001986 */ /* 0x0081e8000c101106 */
[----:B------:R-:W-:Y:S01]  /*43920*/  @P4 LOP3.LUT R10, R10, 0x4000, RZ, 0xfc, !PT ;  /* 0x000040000a0a4812 */ /* 0x000fe200078efcff */
[----:B----4-:R1:W-:Y:S01]  /*43930*/  @P0 STG.E.U8 desc[UR6][R52.64], R0 ;  /* 0x0000000034000986 */ /* 0x0103e2000c101106 */
[----:B------:R-:W-:-:S03]  /*43940*/  LOP3.LUT P4, RZ, R6, 0x4000000, RZ, 0xc0, !PT ;  /* 0x0400000006ff7812 */ /* 0x000fc6000788c0ff */
[----:B0-----:R-:W3:Y:S01]  /*43950*/  LDL.LU.64 R54, [R1+0x438] ;  /* 0x0004380001367983 */ /* 0x001ee20000300a00 */
[----:B-1----:R-:W-:-:S03]  /*43960*/  PRMT R0, R126, 0x7771, RZ ;  /* 0x000077717e007816 */ /* 0x002fc600000000ff */
        /* <DEDUP_REMOVED lines=37> */
[----:B---3--:R-:W-:Y:S01]  /*43bc0*/  @P3 STG.E.U8 desc[UR6][R54.64], R128 ;  /* 0x0000008036003986 */ /* 0x008fe2000c101106 */
[----:B0-----:R-:W-:-:S05]  /*43bd0*/  PRMT R0, R129, 0x7770, RZ ;  /* 0x0000777081007816 */ /* 0x001fca00000000ff */
[----:B----4-:R0:W-:Y:S01]  /*43be0*/  @P6 STG.E.U8 desc[UR6][R52.64], R0 ;  /* 0x0000000034006986 */ /* 0x0101e2000c101106 */
        /* <DEDUP_REMOVED lines=42> */
[----:B------:R-:W-:Y:S01]  /*43e90*/  LOP3.LUT P0, RZ, R7, 0x4000000, RZ, 0xc0, !PT ;  /* 0x0400000007ff7812 */ /* 0x000fe2000780c0ff */
[----:B------:R-:W2:Y:S01]  /*43ea0*/  LDL.LU.64 R56, [R1+0x5b8] ;  /* 0x0005b80001387983 */ /* 0x000ea20000300a00 */
[----:B------:R-:W-:Y:S02]  /*43eb0*/  LOP3.LUT R10, R10, 0xffffffef, RZ, 0xc0, !PT ;  /* 0xffffffef0a0a7812 */ /* 0x000fe400078ec0ff */
[C---:B------:R-:W-:Y:S02]  /*43ec0*/  PRMT R0, R130.reuse, 0x7772, RZ ;  /* 0x0000777282007816 */ /* 0x040fe400000000ff */
[----:B------:R-:W-:-:S03]  /*43ed0*/  PRMT R130, R130, 0x7773, RZ ;  /* 0x0000777382827816 */ /* 0x000fc600000000ff */
[----:B------:R-:W-:Y:S02]  /*43ee0*/  @P4 LOP3.LUT R10, R10, 0x10, RZ, 0xfc, !PT ;  /* 0x000000100a0a4812 */ /* 0x000fe400078efcff */
[C---:B------:R-:W-:Y:S01]  /*43ef0*/  LOP3.LUT P4, RZ, R7.reuse, 0x100000, RZ, 0xc0, !PT ;  /* 0x0010000007ff7812 */ /* 0x040fe2000788c0ff */
[----:B---3--:R0:W-:Y:S01]  /*43f00*/  @P1 STG.E.U8 desc[UR6][R54.64], R0 ;  /* 0x0000000036001986 */ /* 0x0081e2000c101106 */
[----:B------:R-:W-:-:S03]  /*43f10*/  LOP3.LUT P5, RZ, R7, 0x2000000, RZ, 0xc0, !PT ;  /* 0x0200000007ff7812 */ /* 0x000fc600078ac0ff */
[----:B----4-:R1:W-:Y:S01]  /*43f20*/  @P0 STG.E.U8 desc[UR6][R52.64], R130 ;  /* 0x0000008234000986 */ /* 0x0103e2000c101106 */
[----:B------:R-:W-:-:S03]  /*43f30*/  LOP3.LUT R10, R10, 0xffffffdf, RZ, 0xc0, !PT ;  /* 0xffffffdf0a0a7812 */ /* 0x000fc600078ec0ff */
[----:B0-----:R-:W3:Y:S04]  /*43f40*/  LDL.LU.64 R54, [R1+0x6b0] ;  /* 0x0006b00001367983 */ /* 0x001ee80000300a00 */
[----:B-1----:R-:W4:Y:S01]  /*43f50*/  LDL.LU.64 R52, [R1+0x488] ;  /* 0x0004880001347983 */ /* 0x002f220000300a00 */
[----:B------:R-:W-:Y:S02]  /*43f60*/  @P4 LOP3.LUT R10, R10, 0x20, RZ, 0xfc, !PT ;  /* 0x000000200a0a4812 */ /* 0x000fe400078efcff */
[----:B------:R-:W-:Y:S02]  /*43f70*/  LOP3.LUT P4, RZ, R7, 0x400000, RZ, 0xc0, !PT ;  /* 0x0040000007ff7812 */ /* 0x000fe4000788c0ff */
[----:B------:R-:W-:Y:S02]  /*43f80*/  PRMT R0, R131, 0x7770, RZ ;  /* 0x0000777083007816 */ /* 0x000fe400000000ff */
[----:B------:R-:W-:-:S03]  /*43f90*/  LOP3.LUT R10, R10, 0xffffffbf, RZ, 0xc0, !PT ;  /* 0xffffffbf0a0a7812 */ /* 0x000fc600078ec0ff */
[----:B------:R0:W-:Y:S06]  /*43fa0*/  @P5 STG.E.U8 desc[UR6][R50.64], R0 ;  /* 0x0000000032005986 */ /* 0x0001ec000c101106 */
[----:B------:R-:W-:Y:S01]  /*43fb0*/  @P4 LOP3.LUT R10, R10, 0x40, RZ, 0xfc, !PT ;  /* 0x000000400a0a4812 */ /* 0x000fe200078efcff */
[----:B0-----:R-:W4:Y:S01]  /*43fc0*/  LDL.LU.64 R50, [R1+0x6a8] ;  /* 0x0006a80001327983 */ /* 0x001f220000300a00 */
[----:B------:R-:W-:Y:S02]  /*43fd0*/  LOP3.LUT P4, RZ, R7, 0x800000, RZ, 0xc0, !PT ;  /* 0x0080000007ff7812 */ /* 0x000fe4000788c0ff */
[----:B------:R-:W-:-:S11]  /*43fe0*/  PRMT R0, R131, 0x7771, RZ ;  /* 0x0000777183007816 */ /* 0x000fd600000000ff */
[----:B------:R0:W-:Y:S01]  /*43ff0*/  @P4 STG.E.U8 desc[UR6][R48.64], R0 ;  /* 0x0000000030004986 */ /* 0x0001e2000c101106 */
[----:B------:R-:W-:-:S03]  /*44000*/  LOP3.LUT P4, RZ, R10, 0x40, RZ, 0xc0, !PT ;  /* 0x000000400aff7812 */ /* 0x000fc6000788c0ff */
[----:B0-----:R-:W4:Y:S01]  /*44010*/  LDL.LU.64 R48, [R1+0x5b0] ;  /* 0x0005b00001307983 */ /* 0x001f220000300a00 */
[----:B------:R-:W-:-:S09]  /*44020*/  PRMT R0, R131, 0x7772, RZ ;  /* 0x0000777283007816 */ /* 0x000fd200000000ff */
[----:B------:R0:W-:Y:S01]  /*44030*/  @P4 STG.E.U8 desc[UR6][R168.64], R0 ;  /* 0x00000000a8004986 */ /* 0x0001e2000c101106 */
[----:B------:R-:W-:Y:S02]  /*44040*/  LOP3.LUT P4, RZ, R10, 0x20, RZ, 0xc0, !PT ;  /* 0x000000200aff7812 */ /* 0x000fe4000788c0ff */
[----:B------:R-:W-:Y:S01]  /*44050*/  PRMT R131, R131, 0x7773, RZ ;  /* 0x0000777383837816 */ /* 0x000fe200000000ff */
        /* <DEDUP_REMOVED lines=20> */
[----:B------:R-:W-:Y:S02]  /*441a0*/  LOP3.LUT P6, RZ, R7, 0x10, RZ, 0xc0, !PT ;  /* 0x0000001007ff7812 */ /* 0x000fe400078cc0ff */
[----:B0-----:R-:W-:-:S09]  /*441b0*/  PRMT R0, R133, 0x7771, RZ ;  /* 0x0000777185007816 */ /* 0x001fd200000000ff */
[----:B------:R0:W-:Y:S01]  /*441c0*/  @P4 STG.E.U8 desc[UR6][R56.64], R0 ;  /* 0x0000000038004986 */ /* 0x0001e2000c101106 */
[----:B------:R-:W-:Y:S02]  /*441d0*/  LOP3.LUT P2, RZ, R7, 0x8, RZ, 0xc0, !PT ;  /* 0x0000000807ff7812 */ /* 0x000fe4000784c0ff */
[C---:B0-----:R-:W-:Y:S02]  /*441e0*/  PRMT R0, R133.reuse, 0x7772, RZ ;  /* 0x0000777285007816 */ /* 0x041fe400000000ff */
[----:B------:R-:W-:-:S03]  /*441f0*/  PRMT R133, R133, 0x7773, RZ ;  /* 0x0000777385857816 */ /* 0x000fc600000000ff */
[----:B---3--:R-:W-:Y:S04]  /*44200*/  @P3 STG.E.U8 desc[UR6][R54.64], R0 ;  /* 0x0000000036003986 */ /* 0x008fe8000c101106 */
[----:B----4-:R0:W-:Y:S04]  /*44210*/  @P6 STG.E.U8 desc[UR6][R52.64], R133 ;  /* 0x0000008534006986 */ /* 0x0101e8000c101106 */
[----:B0-----:R-:W3:Y:S01]  /*44220*/  LDL.LU.64 R52, [R1+0x698] ;  /* 0x0006980001347983 */ /* 0x001ee20000300a00 */
[----:B------:R-:W-:-:S05]  /*44230*/  PRMT R0, R134, 0x7770, RZ ;  /* 0x0000777086007816 */ /* 0x000fca00000000ff */
[----:B------:R0:W-:Y:S01]  /*44240*/  @P2 STG.E.U8 desc[UR6][R50.64], R0 ;  /* 0x0000000032002986 */ /* 0x0001e2000c101106 */
[----:B------:R-:W-:-:S03]  /*44250*/  LOP3.LUT P1, RZ, R7, 0x2, RZ, 0xc0, !PT ;  /* 0x0000000207ff7812 */ /* 0x000fc6000782c0ff */
[----:B0-----:R-:W4:Y:S01]  /*44260*/  LDL.LU.64 R50, [R1+0x5a8] ;  /* 0x0005a80001327983 */ /* 0x001f220000300a00 */
[C---:B------:R-:W-:Y:S02]  /*44270*/  PRMT R0, R134.reuse, 0x7771, RZ ;  /* 0x0000777186007816 */ /* 0x040fe400000000ff */
[----:B------:R-:W-:Y:S01]  /*44280*/  LOP3.LUT P0, RZ, R7, 0x1, RZ, 0xc0, !PT ;  /* 0x0000000107ff7812 */ /* 0x000fe2000780c0ff */
[----:B------:R-:W4:Y:S06]  /*44290*/  LDL.LU.64 R58, [R1+0x690] ;  /* 0x00069000013a7983 */ /* 0x000f2c0000300a00 */
[----:B------:R0:W-:Y:S04]  /*442a0*/  @P1 STG.E.U8 desc[UR6][R48.64], R0 ;  /* 0x0000000030001986 */ /* 0x0001e8000c101106 */
[----:B0-----:R-:W4:Y:S01]  /*442b0*/  LDL.LU.64 R48, [R1+0x4a0] ;  /* 0x0004a00001307983 */ /* 0x001f220000300a00 */
[----:B------:R-:W-:-:S02]  /*442c0*/  PRMT R0, R134, 0x7772, RZ ;  /* 0x0000777286007816 */ /* 0x000fc400000000ff */
[----:B------:R-:W-:-:S03]  /*442d0*/  LOP3.LUT P5, RZ, R8, 0x40000000, RZ, 0xc0, !PT ;  /* 0x4000000008ff7812 */ /* 0x000fc600078ac0ff */
[----:B------:R0:W-:Y:S01]  /*442e0*/  @P0 STG.E.U8 desc[UR6][R168.64], R0 ;  /* 0x00000000a8000986 */ /* 0x0001e2000c101106 */
[----:B------:R-:W-:-:S03]  /*442f0*/  PRMT R134, R134, 0x7773, RZ ;  /* 0x0000777386867816 */ /* 0x000fc600000000ff */
[----:B0-----:R-:W4:Y:S06]  /*44300*/  LDL.LU.64 R168, [R1+0x688] ;  /* 0x0006880001a87983 */ /* 0x001f2c0000300a00 */
[----:B--2---:R0:W-:Y:S04]  /*44310*/  @P5 STG.E.U8 desc[UR6][R170.64], R134 ;  /* 0x00000086aa005986 */ /* 0x0041e8000c101106 */
[----:B0-----:R-:W2:Y:S01]  /*44320*/  LDL.LU.64 R170, [R1+0x5a0] ;  /* 0x0005a00001aa7983 */ /* 0x001ea20000300a00 */
[----:B------:R-:W-:-:S02]  /*44330*/  LOP3.LUT P3, RZ, R8, 0x800, RZ, 0xc0, !PT ;  /* 0x0000080008ff7812 */ /* 0x000fc4000786c0ff */
[----:B------:R-:W-:Y:S01]  /*44340*/  LOP3.LUT R9, R9, 0xfdffffff, RZ, 0xc0, !PT ;  /* 0xfdffffff09097812 */ /* 0x000fe200078ec0ff */
[----:B------:R-:W2:Y:S01]  /*44350*/  LDL.LU.64 R56, [R1+0x680] ;  /* 0x0006800001387983 */ /* 0x000ea20000300a00 */
[----:B------:R-:W-:-:S03]  /*44360*/  LOP3.LUT P1, RZ, R8, 0x10000000, RZ, 0xc0, !PT ;  /* 0x1000000008ff7812 */ /* 0x000fc6000782c0ff */
[----:B------:R-:W2:Y:S06]  /*44370*/  LDL.LU.64 R54, [R1+0x4b0] ;  /* 0x0004b00001367983 */ /* 0x000eac0000300a00 */
        /* <DEDUP_REMOVED lines=12> */
[----:B------:R-:W-:Y:S02]  /*44440*/  PRMT R0, R135, 0x7770, RZ ;  /* 0x0000777087007816 */ /* 0x000fe400000000ff */
[----:B------:R-:W-:-:S07]  /*44450*/  LOP3.LUT P0, RZ, R8, 0x4000000, RZ, 0xc0, !PT ;  /* 0x0400000008ff7812 */ /* 0x000fce000780c0ff */
[----:B------:R-:W-:Y:S02]  /*44460*/  @P3 LOP3.LUT R9, R9, 0x20000000, RZ, 0xfc, !PT ;  /* 0x2000000009093812 */ /* 0x000fe400078efcff */
[C---:B------:R-:W-:Y:S02]  /*44470*/  LOP3.LUT P3, RZ, R8.reuse, 0x100000, RZ, 0xc0, !PT ;  /* 0x0010000008ff7812 */ /* 0x040fe4000786c0ff */
[----:B------:R-:W-:Y:S02]  /*44480*/  LOP3.LUT P5, RZ, R8, 0x80, RZ, 0xc0, !PT ;  /* 0x0000008008ff7812 */ /* 0x000fe400078ac0ff */
[----:B------:R-:W-:-:S09]  /*44490*/  LOP3.LUT R9, R9, 0xbfffffff, RZ, 0xc0, !PT ;  /* 0xbfffffff09097812 */ /* 0x000fd200078ec0ff */
[----:B------:R-:W-:-:S04]  /*444a0*/  @P3 LOP3.LUT R9, R9, 0x40000000, RZ, 0xfc, !PT ;  /* 0x4000000009093812 */ /* 0x000fc800078efcff */
[----:B------:R-:W-:-:S04]  /*444b0*/  LOP3.LUT R9, R9, 0xff7fffff, RZ, 0xc0, !PT ;  /* 0xff7fffff09097812 */ /* 0x000fc800078ec0ff */
[----:B------:R-:W-:Y:S01]  /*444c0*/  @P5 LOP3.LUT R9, R9, 0x800000, RZ, 0xfc, !PT ;  /* 0x0080000009095812 */ /* 0x000fe200078efcff */
[----:B---3--:R0:W-:Y:S04]  /*444d0*/  @P1 STG.E.U8 desc[UR6][R52.64], R0 ;  /* 0x0000000034001986 */ /* 0x0081e8000c101106 */
[----:B0-----:R-:W3:Y:S01]  /*444e0*/  LDL.LU.64 R52, [R1+0x678] ;  /* 0x0006780001347983 */ /* 0x001ee20000300a00 */
[----:B------:R-:W-:-:S05]  /*444f0*/  PRMT R0, R135, 0x7771, RZ ;  /* 0x0000777187007816 */ /* 0x000fca00000000ff */
[----:B----4-:R0:W-:Y:S01]  /*44500*/  @P0 STG.E.U8 desc[UR6][R50.64], R0 ;  /* 0x0000000032000986 */ /* 0x0101e2000c101106 */
[C---:B------:R-:W-:Y:S02]  /*44510*/  LOP3.LUT P5, RZ, R8.reuse, 0x100, RZ, 0xc0, !PT ;  /* 0x0000010008ff7812 */ /* 0x040fe400078ac0ff */
[C---:B------:R-:W-:Y:S02]  /*44520*/  LOP3.LUT P2, RZ, R8.reuse, 0x1000000, RZ, 0xc0, !PT ;  /* 0x0100000008ff7812 */ /* 0x040fe4000784c0ff */
[----:B------:R-:W-:Y:S01]  /*44530*/  LOP3.LUT P3, RZ, R8, 0x400000, RZ, 0xc0, !PT ;  /* 0x0040000008ff7812 */ /* 0x000fe2000786c0ff */
[----:B0-----:R-:W4:Y:S04]  /*44540*/  LDL.LU.64 R50, [R1+0x598] ;  /* 0x0005980001327983 */ /* 0x001f280000300a00 */
[----:B------:R-:W4:Y:S01]  /*44550*/  LDL.LU.64 R60, [R1+0x670] ;  /* 0x00067000013c7983 */ /* 0x000f220000300a00 */
[----:B------:R-:W-:-:S02]  /*44560*/  LOP3.LUT R9, R9, 0xfeffffff, RZ, 0xc0, !PT ;  /* 0xfeffffff09097812 */ /* 0x000fc400078ec0ff */
[C---:B------:R-:W-:Y:S02]  /*44570*/  PRMT R0, R135.reuse, 0x7772, RZ ;  /* 0x0000777287007816 */ /* 0x040fe400000000ff */
[----:B------:R-:W-:Y:S02]  /*44580*/  PRMT R135, R135, 0x7773, RZ ;  /* 0x0000777387877816 */ /* 0x000fe400000000ff */
[----:B------:R-:W-:Y:S01]  /*44590*/  @P5 LOP3.LUT R9, R9, 0x1000000, RZ, 0xfc, !PT ;  /* 0x0100000009095812 */ /* 0x000fe200078efcff */
[----:B------:R-:W-:Y:S04]  /*445a0*/  @P2 STG.E.U8 desc[UR6][R58.64], R0 ;  /* 0x000000003a002986 */ /* 0x000fe8000c101106 */
[----:B------:R0:W-:Y:S01]  /*445b0*/  @P3 STG.E.U8 desc[UR6][R48.64], R135 ;  /* 0x0000008730003986 */ /* 0x0001e2000c101106 */
[----:B------:R-:W-:-:S03]  /*445c0*/  LOP3.LUT P3, RZ, R9, 0x40000000, RZ, 0xc0, !PT ;  /* 0x4000000009ff7812 */ /* 0x000fc6000786c0ff */
[----:B0-----:R-:W4:Y:S01]  /*445d0*/  LDL.LU.64 R48, [R1+0x4b8] ;  /* 0x0004b80001307983 */ /* 0x001f220000300a00 */
[----:B------:R-:W-:-:S09]  /*445e0*/  PRMT R0, R136, 0x7770, RZ ;  /* 0x0000777088007816 */ /* 0x000fd200000000ff */
[----:B------:R0:W-:Y:S01]  /*445f0*/  @P3 STG.E.U8 desc[UR6][R168.64], R0 ;  /* 0x00000000a8003986 */ /* 0x0001e2000c101106 */
[----:B------:R-:W-:-:S03]  /*44600*/  LOP3.LUT P3, RZ, R9, 0x20000000, RZ, 0xc0, !PT ;  /* 0x2000000009ff7812 */ /* 0x000fc6000786c0ff */
[----:B0-----:R-:W4:Y:S01]  /*44610*/  LDL.LU.64 R168, [R1+0x668] ;  /* 0x0006680001a87983 */ /* 0x001f220000300a00 */
[----:B------:R-:W-:-:S03]  /*44620*/  PRMT R0, R136, 0x7771, RZ ;  /* 0x0000777188007816 */ /* 0x000fc600000000ff */
[----:B------:R-:W4:Y:S06]  /*44630*/  LDL.LU.64 R58, [R1+0x590] ;  /* 0x00059000013a7983 */ /* 0x000f2c0000300a00 */
[----:B--2---:R0:W-:Y:S04]  /*44640*/  @P3 STG.E.U8 desc[UR6][R170.64], R0 ;  /* 0x00000000aa003986 */ /* 0x0041e8000c101106 */
[----:B0-----:R-:W2:Y:S01]  /*44650*/  LDL.LU.64 R170, [R1+0x660] ;  /* 0x0006600001aa7983 */ /* 0x001ea20000300a00 */
[----:B------:R-:W-:-:S02]  /*44660*/  LOP3.LUT P3, RZ, R9, 0x10000000, RZ, 0xc0, !PT ;  /* 0x1000000009ff7812 */ /* 0x000fc4000786c0ff */
[C---:B------:R-:W-:Y:S02]  /*44670*/  PRMT R0, R136.reuse, 0x7772, RZ ;  /* 0x0000777288007816 */ /* 0x040fe400000000ff */
[----:B------:R-:W-:-:S09]  /*44680*/  PRMT R136, R136, 0x7773, RZ ;  /* 0x0000777388887816 */ /* 0x000fd200000000ff */
[----:B------:R0:W-:Y:S01]  /*44690*/  @P3 STG.E.U8 desc[UR6][R56.64], R0 ;  /* 0x0000000038003986 */ /* 0x0001e2000c101106 */
[----:B------:R-:W-:-:S03]  /*446a0*/  LOP3.LUT P3, RZ, R9, 0x8000000, RZ, 0xc0, !PT ;  /* 0x0800000009ff7812 */ /* 0x000fc6000786c0ff */
[----:B0-----:R-:W2:Y:S10]  /*446b0*/  LDL.LU.64 R56, [R1+0x4c8] ;  /* 0x0004c80001387983 */ /* 0x001eb40000300a00 */
[----:B------:R0:W-:Y:S01]  /*446c0*/  @P3 STG.E.U8 desc[UR6][R54.64], R136 ;  /* 0x0000008836003986 */ /* 0x0001e2000c101106 */
[----:B------:R-:W-:-:S02]  /*446d0*/  LOP3.LUT P3, RZ, R9, 0x4000000, RZ, 0xc0, !PT ;  /* 0x0400000009ff7812 */ /* 0x000fc4000786c0ff */
[----:B------:R-:W-:Y:S01]  /*446e0*/  PRMT R0, R137, 0x7770, RZ ;  /* 0x0000777089007816 */ /* 0x000fe200000000ff */
[----:B0-----:R-:W2:Y:S01]  /*446f0*/  LDL.LU.64 R54, [R1+0x658] ;  /* 0x0006580001367983 */ /* 0x001ea20000300a00 */
[C---:B------:R-:W-:Y:S02]  /*44700*/  LOP3.LUT P5, RZ, R8.reuse, 0x400, RZ, 0xc0, !PT ;  /* 0x0000040008ff7812 */ /* 0x040fe400078ac0ff */
[C---:B------:R-:W-:Y:S02]  /*44710*/  LOP3.LUT P1, RZ, R8.reuse, 0x40, RZ, 0xc0, !PT ;  /* 0x0000004008ff7812 */ /* 0x040fe4000782c0ff */
[----:B------:R-:W-:-:S05]  /*44720*/  LOP3.LUT P0, RZ, R8, 0x10, RZ, 0xc0, !PT ;  /* 0x0000001008ff7812 */ /* 0x000fca000780c0ff */
[----:B---3--:R0:W-:Y:S01]  /*44730*/  @P3 STG.E.U8 desc[UR6][R52.64], R0 ;  /* 0x0000000034003986 */ /* 0x0081e2000c101106 */
[----:B------:R-:W-:-:S03]  /*44740*/  LOP3.LUT P3, RZ, R9, 0x2000000, RZ, 0xc0, !PT ;  /* 0x0200000009ff7812 */ /* 0x000fc6000786c0ff */
[----:B0-----:R-:W3:Y:S01]  /*44750*/  LDL.LU.64 R52, [R1+0x588] ;  /* 0x0005880001347983 */ /* 0x001ee20000300a00 */
[----:B------:R-:W-:-:S09]  /*44760*/  PRMT R0, R137, 0x7771, RZ ;  /* 0x0000777189007816 */ /* 0x000fd200000000ff */
[----:B----4-:R0:W-:Y:S02]  /*44770*/  @P3 STG.E.U8 desc[UR6][R50.64], R0 ;  /* 0x0000000032003986 */ /* 0x0101e4000c101106 */
[----:B0-----:R-:W-:Y:S02]  /*44780*/  PRMT R0, R137, 0x7772, RZ ;  /* 0x0000777289007816 */ /* 0x001fe400000000ff */
[----:B------:R-:W4:Y:S04]  /*44790*/  LDL.LU.64 R50, [R1+0x650] ;  /* 0x0006500001327983 */ /* 0x000f280000300a00 */
[----:B------:R0:W-:Y:S01]  /*447a0*/  @P5 STG.E.U8 desc[UR6][R60.64], R0 ;  /* 0x000000003c005986 */ /* 0x0001e2000c101106 */
[----:B------:R-:W-:Y:S02]  /*447b0*/  LOP3.LUT P5, RZ, R9, 0x1000000, RZ, 0xc0, !PT ;  /* 0x0100000009ff7812 */ /* 0x000fe400078ac0ff */
[----:B------:R-:W-:-:S11]  /*447c0*/  PRMT R137, R137, 0x7773, RZ ;  /* 0x0000777389897816 */ /* 0x000fd600000000ff */
[----:B------:R1:W-:Y:S01]  /*447d0*/  @P5 STG.E.U8 desc[UR6][R48.64], R137 ;  /* 0x0000008930005986 */ /* 0x0003e2000c101106 */
[----:B------:R-:W-:Y:S02]  /*447e0*/  LOP3.LUT P5, RZ, R9, 0x800000, RZ, 0xc0, !PT ;  /* 0x0080000009ff7812 */ /* 0x000fe400078ac0ff */
[C---:B0-----:R-:W-:Y:S01]  /*447f0*/  PRMT R0, R138.reuse, 0x7770, RZ ;  /* 0x000077708a007816 */ /* 0x041fe200000000ff */
[----:B-1----:R-:W4:Y:S10]  /*44800*/  LDL.LU.64 R48, [R1+0x4d0] ;  /* 0x0004d00001307983 */ /* 0x002f340000300a00 */
[----:B------:R0:W-:Y:S04]  /*44810*/  @P5 STG.E.U8 desc[UR6][R168.64], R0 ;  /* 0x00000000a8005986 */ /* 0x0001e8000c101106 */
[----:B0-----:R-:W4:Y:S01]  /*44820*/  LDL.LU.64 R168, [R1+0x648] ;  /* 0x0006480001a87983 */ /* 0x001f220000300a00 */
[----:B------:R-:W-:-:S05]  /*44830*/  PRMT R0, R138, 0x7771, RZ ;  /* 0x000077718a007816 */ /* 0x000fca00000000ff */
[----:B------:R0:W-:Y:S02]  /*44840*/  @P1 STG.E.U8 desc[UR6][R58.64], R0 ;  /* 0x000000003a001986 */ /* 0x0001e4000c101106 */
[----:B0-----:R-:W-:-:S05]  /*44850*/  PRMT R0, R138, 0x7772, RZ ;  /* 0x000077728a007816 */ /* 0x001fca00000000ff */
[----:B--2---:R0:W-:Y:S04]  /*44860*/  @P0 STG.E.U8 desc[UR6][R170.64], R0 ;  /* 0x00000000aa000986 */ /* 0x0041e8000c101106 */
[----:B0-----:R-:W2:Y:S01]  /*44870*/  LDL.LU.64 R170, [R1+0x580] ;  /* 0x0005800001aa7983 */ /* 0x001ea20000300a00 */
[C---:B------:R-:W-:Y:S02]  /*44880*/  LOP3.LUT P4, RZ, R8.reuse, 0x8, RZ, 0xc0, !PT ;  /* 0x0000000808ff7812 */ /* 0x040fe4000788c0ff */
[----:B------:R-:W-:Y:S02]  /*44890*/  LOP3.LUT P6, RZ, R8, 0x4, RZ, 0xc0, !PT ;  /* 0x0000000408ff7812 */ /* 0x000fe400078cc0ff */
[----:B------:R-:W-:Y:S02]  /*448a0*/  PRMT R138, R138, 0x7773, RZ ;  /* 0x000077738a8a7816 */ /* 0x000fe400000000ff */
[----:B------:R-:W-:-:S02]  /*448b0*/  PRMT R0, R139, 0x7770, RZ ;  /* 0x000077708b007816 */ /* 0x000fc400000000ff */
[----:B------:R-:W-:-:S05]  /*448c0*/  LOP3.LUT P2, RZ, R8, 0x1, RZ, 0xc0, !PT ;  /* 0x0000000108ff7812 */ /* 0x000fca000784c0ff */
[----:B------:R-:W-:Y:S01]  /*448d0*/  @P4 STG.E.U8 desc[UR6][R56.64], R138 ;  /* 0x0000008a38004986 */ /* 0x000fe2000c101106 */
[----:B------:R-:W-:Y:S02]  /*448e0*/  ISETP.LT.AND P4, PT, R3, UR18, !P2 ;  /* 0x0000001203007c0c */ /* 0x000fe4000d781270 */
[----:B------:R-:W-:Y:S01]  /*448f0*/  LOP3.LUT P5, RZ, R9, 0x400000, RZ, 0xc0, !PT ;  /* 0x0040000009ff7812 */ /* 0x000fe200078ac0ff */
[----:B------:R0:W-:Y:S04]  /*44900*/  @P6 STG.E.U8 desc[UR6][R54.64], R0 ;  /* 0x0000000036006986 */ /* 0x0001e8000c101106 */
[----:B0-----:R-:W2:Y:S01]  /*44910*/  LDL.LU.64 R54, [R1+0x640] ;  /* 0x0006400001367983 */ /* 0x001ea20000300a00 */
[----:B------:R-:W-:Y:S02]  /*44920*/  PRMT R0, R139, 0x7771, RZ ;  /* 0x000077718b007816 */ /* 0x000fe400000000ff */
[----:B------:R-:W-:-:S03]  /*44930*/  LOP3.LUT P3, RZ, R8, 0x2, RZ, 0xc0, !PT ;  /* 0x0000000208ff7812 */ /* 0x000fc6000786c0ff */
[----:B---3--:R0:W-:Y:S01]  /*44940*/  @P4 STG.E.U8 desc[UR6][R52.64], R0 ;  /* 0x0000000034004986 */ /* 0x0081e2000c101106 */
[----:B------:R-:W-:Y:S01]  /*44950*/  ISETP.LT.AND P4, PT, R2, UR4, !P5 ;  /* 0x0000000402007c0c */ /* 0x000fe2000ef81270 */
[----:B------:R-:W-:Y:S02]  /*44960*/  ULDC UR4, c[0x0][0x228] ;  /* 0x00008a0000047ab9 */ /* 0x000fe40000000800 */
[----:B0-----:R-:W3:Y:S01]  /*44970*/  LDL.LU.64 R52, [R1+0x4e0] ;  /* 0x0004e00001347983 */ /* 0x001ee20000300a00 */
[----:B------:R-:W-:Y:S02]  /*44980*/  PRMT R0, R139, 0x7772, RZ ;  /* 0x000077728b007816 */ /* 0x000fe400000000ff */
[----:B------:R-:W-:Y:S01]  /*44990*/  ISETP.LT.AND P5, PT, R3, UR4, !P5 ;  /* 0x0000000403007c0c */ /* 0x000fe2000efa1270 */
[----:B------:R-:W-:-:S06]  /*449a0*/  ULDC UR4, c[0x0][0x228] ;  /* 0x00008a0000047ab9 */ /* 0x000fcc0000000800 */
[----:B----4-:R0:W-:Y:S01]  /*449b0*/  @P4 STG.E.U8 desc[UR6][R50.64], R0 ;  /* 0x0000000032004986 */ /* 0x0101e2000c101106 */
[----:B------:R-:W-:-:S03]  /*449c0*/  PRMT R139, R139, 0x7773, RZ ;  /* 0x000077738b8b7816 */ /* 0x000fc600000000ff */
[----:B0-----:R-:W4:Y:S01]  /*449d0*/  LDL.LU.64 R50, [R1+0x638] ;  /* 0x0006380001327983 */ /* 0x001f220000300a00 */
[----:B------:R-:W-:-:S03]  /*449e0*/  PRMT R0, R140, 0x7770, RZ ;  /* 0x000077708c007816 */ /* 0x000fc600000000ff */
[----:B------:R0:W-:Y:S01]  /*449f0*/  @P5 STG.E.U8 desc[UR6][R48.64], R139 ;  /* 0x0000008b30005986 */ /* 0x0001e2000c101106 */
[----:B------:R-:W-:Y:S01]  /*44a00*/  ISETP.LT.AND P5, PT, R2, UR4, !P3 ;  /* 0x0000000402007c0c */ /* 0x000fe2000dfa1270 */
[----:B------:R-:W-:Y:S02]  /*44a10*/  ULDC UR4, c[0x0][0x228] ;  /* 0x00008a0000047ab9 */ /* 0x000fe40000000800 */
[----:B0-----:R-:W4:Y:S10]  /*44a20*/  LDL.LU.64 R48, [R1+0x578] ;  /* 0x0005780001307983 */ /* 0x001f340000300a00 */
[----:B------:R0:W-:Y:S01]  /*44a30*/  @P5 STG.E.U8 desc[UR6][R168.64], R0 ;  /* 0x00000000a8005986 */ /* 0x0001e2000c101106 */
[----:B------:R-:W-:Y:S01]  /*44a40*/  ISETP.LT.AND P5, PT, R3, UR4, !P3 ;  /* 0x0000000403007c0c */ /* 0x000fe2000dfa1270 */
[----:B------:R-:W-:-:S02]  /*44a50*/  ULDC UR4, c[0x0][0x228] ;  /* 0x00008a0000047ab9 */ /* 0x000fc40000000800 */
[----:B0-----:R-:W4:Y:S01]  /*44a60*/  LDL.LU.64 R168, [R1+0x630] ;  /* 0x0006300001a87983 */ /* 0x001f220000300a00 */
[----:B------:R-:W-:-:S09]  /*44a70*/  PRMT R0, R140, 0x7771, RZ ;  /* 0x000077718c007816 */ /* 0x000fd200000000ff */
[----:B--2---:R0:W-:Y:S04]  /*44a80*/  @P5 STG.E.U8 desc[UR6][R170.64], R0 ;  /* 0x00000000aa005986 */ /* 0x0041e8000c101106 */
[----:B0-----:R-:W2:Y:S01]  /*44a90*/  LDL.LU.64 R170, [R1+0x4e8] ;  /* 0x0004e80001aa7983 */ /* 0x001ea20000300a00 */
[----:B------:R-:W-:-:S04]  /*44aa0*/  LOP3.LUT P1, RZ, R8, 0x20, RZ, 0xc0, !PT ;  /* 0x0000002008ff7812 */ /* 0x000fc8000782c0ff */
[----:B------:R-:W-:Y:S01]  /*44ab0*/  ISETP.LT.AND P5, PT, R2, UR4, !P1 ;  /* 0x0000000402007c0c */ /* 0x000fe2000cfa1270 */
[----:B------:R-:W-:Y:S01]  /*44ac0*/  ULDC UR4, c[0x0][0x228] ;  /* 0x00008a0000047ab9 */ /* 0x000fe20000000800 */
[C---:B------:R-:W-:Y:S02]  /*44ad0*/  PRMT R0, R140.reuse, 0x7772, RZ ;  /* 0x000077728c007816 */ /* 0x040fe400000000ff */
[----:B------:R-:W-:Y:S02]  /*44ae0*/  PRMT R140, R140, 0x7773, RZ ;  /* 0x000077738c8c7816 */ /* 0x000fe400000000ff */
[----:B------:R-:W-:-:S07]  /*44af0*/  LOP3.LUT P2, RZ, R8, 0x200, RZ, 0xc0, !PT ;  /* 0x0000020008ff7812 */ /* 0x000fce000784c0ff */
[----:B------:R0:W-:Y:S01]  /*44b00*/  @P5 STG.E.U8 desc[UR6][R54.64], R0 ;  /* 0x0000000036005986 */ /* 0x0001e2000c101106 */
[----:B------:R-:W-:Y:S01]  /*44b10*/  ISETP.LT.AND P5, PT, R3, UR4, !P1 ;  /* 0x0000000403007c0c */ /* 0x000fe2000cfa1270 */
[----:B------:R-:W-:Y:S02]  /*44b20*/  ULDC UR4, c[0x0][0x228] ;  /* 0x00008a0000047ab9 */ /* 0x000fe40000000800 */
[----:B0-----:R-:W2:Y:S01]  /*44b30*/  LDL.LU.64 R54, [R1+0x628] ;  /* 0x0006280001367983 */ /* 0x001ea20000300a00 */
[----:B------:R-:W-:Y:S02]  /*44b40*/  PRMT R0, R141, 0x7770, RZ ;  /* 0x000077708d007816 */ /* 0x000fe400000000ff */
[----:B------:R-:W-:-:S07]  /*44b50*/  LOP3.LUT P6, RZ, R8, 0x1000, RZ, 0xc0, !PT ;  /* 0x0000100008ff7812 */ /* 0x000fce00078cc0ff */
[----:B---3--:R0:W-:Y:S01]  /*44b60*/  @P5 STG.E.U8 desc[UR6][R52.64], R140 ;  /* 0x0000008c34005986 */ /* 0x0081e2000c101106 */
[----:B------:R-:W-:Y:S01]  /*44b70*/  ISETP.LT.AND P5, PT, R2, UR4, !P2 ;  /* 0x0000000402007c0c */ /* 0x000fe2000d7a1270 */
[----:B------:R-:W-:Y:S02]  /*44b80*/  ULDC UR4, c[0x0][0x228] ;  /* 0x00008a0000047ab9 */ /* 0x000fe40000000800 */
[----:B0-----:R-:W3:Y:S10]  /*44b90*/  LDL.LU.64 R52, [R1+0x570] ;  /* 0x0005700001347983 */ /* 0x001ef40000300a00 */
[----:B----4-:R0:W-:Y:S01]  /*44ba0*/  @P5 STG.E.U8 desc[UR6][R50.64], R0 ;  /* 0x0000000032005986 */ /* 0x0101e2000c101106 */
[----:B------:R-:W-:Y:S01]  /*44bb0*/  ISETP.LT.AND P5, PT, R3, UR4, !P2 ;  /* 0x0000000403007c0c */ /* 0x000fe2000d7a1270 */
[----:B------:R-:W-:-:S02]  /*44bc0*/  ULDC UR4, c[0x0][0x228] ;  /* 0x00008a0000047ab9 */ /* 0x000fc40000000800 */
[----:B0-----:R-:W4:Y:S01]  /*44bd0*/  LDL.LU.64 R50, [R1+0x620] ;  /* 0x0006200001327983 */ /* 0x001f220000300a00 */
[----:B------:R-:W-:-:S09]  /*44be0*/  PRMT R0, R141, 0x7771, RZ ;  /* 0x000077718d007816 */ /* 0x000fd200000000ff */
[----:B------:R0:W-:Y:S01]  /*44bf0*/  @P5 STG.E.U8 desc[UR6][R48.64], R0 ;  /* 0x0000000030005986 */ /* 0x0001e2000c101106 */
[----:B------:R-:W-:Y:S01]  /*44c00*/  ISETP.LT.AND P5, PT, R2, UR4, !P6 ;  /* 0x0000000402007c0c */ /* 0x000fe2000f7a1270 */
[----:B------:R-:W-:Y:S02]  /*44c10*/  ULDC UR4, c[0x0][0x228] ;  /* 0x00008a0000047ab9 */ /* 0x000fe40000000800 */
[----:B0-----:R-:W4:Y:S01]  /*44c20*/  LDL.LU.64 R48, [R1+0x4f8] ;  /* 0x0004f80001307983 */ /* 0x001f220000300a00 */
[----:B------:R-:W-:-:S09]  /*44c30*/  PRMT R0, R141, 0x7772, RZ ;  /* 0x000077728d007816 */ /* 0x000fd200000000ff */
[----:B------:R0:W-:Y:S01]  /*44c40*/  @P5 STG.E.U8 desc[UR6][R168.64], R0 ;  /* 0x00000000a8005986 */ /* 0x0001e2000c101106 */
[----:B------:R-:W-:Y:S01]  /*44c50*/  ISETP.LT.AND P5, PT, R3, UR4, !P6 ;  /* 0x0000000403007c0c */ /* 0x000fe2000f7a1270 */
[----:B------:R-:W-:Y:S01]  /*44c60*/  ULDC UR4, c[0x0][0x228] ;  /* 0x00008a0000047ab9 */ /* 0x000fe20000000800 */
[----:B------:R-:W-:Y:S01]  /*44c70*/  PRMT R141, R141, 0x7773, RZ ;  /* 0x000077738d8d7816 */ /* 0x000fe200000000ff */
[----:B0-----:R-:W4:Y:S10]  /*44c80*/  LDL.LU.64 R168, [R1+0x618] ;  /* 0x0006180001a87983 */ /* 0x001f340000300a00 */
[----:B--2---:R0:W-:Y:S04]  /*44c90*/  @P5 STG.E.U8 desc[UR6][R170.64], R141 ;  /* 0x0000008daa005986 */ /* 0x0041e8000c101106 */
[----:B0-----:R-:W2:Y:S01]  /*44ca0*/  LDL.LU.64 R170, [R1+0x568] ;  /* 0x0005680001aa7983 */ /* 0x001ea20000300a00 */
[----:B------:R-:W-:-:S04]  /*44cb0*/  LOP3.LUT P3, RZ, R8, 0x8000, RZ, 0xc0, !PT ;  /* 0x0000800008ff7812 */ /* 0x000fc8000786c0ff */
[----:B------:R-:W-:Y:S01]  /*44cc0*/  ISETP.LT.AND P5, PT, R2, UR4, !P3 ;  /* 0x0000000402007c0c */ /* 0x000fe2000dfa1270 */
[----:B------:R-:W-:Y:S01]  /*44cd0*/  ULDC UR4, c[0x0][0x228] ;  /* 0x00008a0000047ab9 */ /* 0x000fe20000000800 */
[----:B------:R-:W-:Y:S02]  /*44ce0*/  PRMT R0, R142, 0x7770, RZ ;  /* 0x000077708e007816 */ /* 0x000fe400000000ff */
[----:B------:R-:W-:-:S09]  /*44cf0*/  LOP3.LUT P1, RZ, R8, 0x10000, RZ, 0xc0, !PT ;  /* 0x0001000008ff7812 */ /* 0x000fd2000782c0ff */
        /* <DEDUP_REMOVED lines=9> */
[----:B0-----:R-:W3:Y:S01]  /*44d90*/  LDL.LU.64 R52, [R1+0x500] ;  /* 0x0005000001347983 */ /* 0x001ee20000300a00 */
[----:B------:R-:W-:-:S09]  /*44da0*/  PRMT R0, R142, 0x7772, RZ ;  /* 0x000077728e007816 */ /* 0x000fd200000000ff */
[----:B----4-:R0:W-:Y:S01]  /*44db0*/  @P5 STG.E.U8 desc[UR6][R50.64], R0 ;  /* 0x0000000032005986 */ /* 0x0101e2000c101106 */
[----:B------:R-:W-:Y:S01]  /*44dc0*/  ISETP.LT.AND P5, PT, R3, UR4, !P1 ;  /* 0x0000000403007c0c */ /* 0x000fe2000cfa1270 */
[----:B------:R-:W-:Y:S01]  /*44dd0*/  ULDC UR4, c[0x0][0x228] ;  /* 0x00008a0000047ab9 */ /* 0x000fe20000000800 */
[----:B------:R-:W-:Y:S01]  /*44de0*/  PRMT R142, R142, 0x7773, RZ ;  /* 0x000077738e8e7816 */ /* 0x000fe200000000ff */
[----:B0-----:R-:W4:Y:S01]  /*44df0*/  LDL.LU.64 R50, [R1+0x608] ;  /* 0x0006080001327983 */ /* 0x001f220000300a00 */
[----:B------:R-:W-:-:S09]  /*44e00*/  PRMT R0, R143, 0x7770, RZ ;  /* 0x000077708f007816 */ /* 0x000fd200000000ff */
        /* <DEDUP_REMOVED lines=120> */
[----:B------:R-:W-:Y:S02]  /*45590*/  LOP3.LUT P2, RZ, R7, 0x2000, RZ, 0xc0, !PT ;  /* 0x0000200007ff7812 */ /* 0x000fe4000784c0ff */
[----:B------:R-:W-:-:S05]  /*455a0*/  PRMT R8, R149, 0x7770, RZ ;  /* 0x0000777095087816 */ /* 0x000fca00000000ff */
        /* <DEDUP_REMOVED lines=9> */
[----:B0-----:R-:W4:Y:S10]  /*45640*/  LDL.LU.64 R50, [R1+0x4a8] ;  /* 0x0004a80001327983 */ /* 0x001f340000300a00 */
[----:B------:R0:W-:Y:S01]  /*45650*/  @P5 STG.E.U8 desc[UR6][R48.64], R148 ;  /* 0x0000009430005986 */ /* 0x0001e2000c101106 */
[----:B------:R-:W-:Y:S01]  /*45660*/  ISETP.LT.AND P5, PT, R2, UR4, !P2 ;  /* 0x0000000402007c0c */ /* 0x000fe2000d7a1270 */
[----:B------:R-:W-:-:S02]  /*45670*/  ULDC UR4, c[0x0][0x228] ;  /* 0x00008a0000047ab9 */ /* 0x000fc40000000800 */
[----:B0-----:R-:W4:Y:S10]  /*45680*/  LDL.LU.64 R48, [R1+0x490] ;  /* 0x0004900001307983 */ /* 0x001f340000300a00 */
        /* <DEDUP_REMOVED lines=17> */
[C---:B------:R-:W-:Y:S02]  /*457a0*/  PRMT R8, R150.reuse, 0x7770, RZ ;  /* 0x0000777096087816 */ /* 0x040fe400000000ff */
[C---:B------:R-:W-:Y:S02]  /*457b0*/  PRMT R0, R150.reuse, 0x7771, RZ ;  /* 0x0000777196007816 */ /* 0x040fe400000000ff */
[----:B------:R-:W-:Y:S02]  /*457c0*/  LOP3.LUT P1, RZ, R7, 0x80000, RZ, 0xc0, !PT ;  /* 0x0008000007ff7812 */ /* 0x000fe4000782c0ff */
[----:B------:R-:W-:-:S02]  /*457d0*/  PRMT R10, R150, 0x7772, RZ ;  /* 0x00007772960a7816 */ /* 0x000fc400000000ff */
[----:B------:R-:W-:Y:S01]  /*457e0*/  PRMT R150, R150, 0x7773, RZ ;  /* 0x0000777396967816 */ /* 0x000fe200000000ff */
[----:B---3--:R0:W-:Y:S01]  /*457f0*/  @P5 STG.E.U8 desc[UR6][R52.64], R149 ;  /* 0x0000009534005986 */ /* 0x0081e2000c101106 */
[----:B------:R-:W-:Y:S01]  /*45800*/  ISETP.LT.AND P5, PT, R2, UR4, !P3 ;  /* 0x0000000402007c0c */ /* 0x000fe2000dfa1270 */
[----:B------:R-:W-:Y:S02]  /*45810*/  ULDC UR4, c[0x0][0x228] ;  /* 0x00008a0000047ab9 */ /* 0x000fe40000000800 */
[----:B0-----:R-:W3:Y:S10]  /*45820*/  LDL.LU.64 R52, [R1+0x3b0] ;  /* 0x0003b00001347983 */ /* 0x001ef40000300a00 */
[----:B----4-:R0:W-:Y:S01]  /*45830*/  @P5 STG.E.U8 desc[UR6][R50.64], R8 ;  /* 0x0000000832005986 */ /* 0x0101e2000c101106 */
[----:B------:R-:W-:Y:S01]  /*45840*/  ISETP.LT.AND P5, PT, R3, UR4, !P3 ;  /* 0x0000000403007c0c */ /* 0x000fe2000dfa1270 */
[----:B------:R-:W-:-:S02]  /*45850*/  ULDC UR4, c[0x0][0x228] ;  /* 0x00008a0000047ab9 */ /* 0x000fc40000000800 */
[----:B0-----:R-:W4:Y:S10]  /*45860*/  LDL.LU.64 R50, [R1+0x3a8] ;  /* 0x0003a80001327983 */ /* 0x001f340000300a00 */
[----:B------:R0:W-:Y:S01]  /*45870*/  @P5 STG.E.U8 desc[UR6][R48.64], R0 ;  /* 0x0000000030005986 */ /* 0x0001e2000c101106 */
[----:B------:R-:W-:Y:S01]  /*45880*/  ISETP.LT.AND P5, PT, R2, UR4, !P1 ;  /* 0x0000000402007c0c */ /* 0x000fe2000cfa1270 */
[----:B------:R-:W-:-:S02]  /*45890*/  ULDC UR4, c[0x0][0x228] ;  /* 0x00008a0000047ab9 */ /* 0x000fc40000000800 */
[----:B0-----:R-:W4:Y:S10]  /*458a0*/  LDL.LU.64 R48, [R1+0x3a0] ;  /* 0x0003a00001307983 */ /* 0x001f340000300a00 */
[----:B------:R0:W-:Y:S01]  /*458b0*/  @P5 STG.E.U8 desc[UR6][R168.64], R10 ;  /* 0x0000000aa8005986 */ /* 0x0001e2000c101106 */
[----:B------:R-:W-:Y:S01]  /*458c0*/  ISETP.LT.AND P5, PT, R3, UR4, !P1 ;  /* 0x0000000403007c0c */ /* 0x000fe2000cfa1270 */
[----:B------:R-:W-:-:S02]  /*458d0*/  ULDC UR4, c[0x0][0x228] ;  /* 0x00008a0000047ab9 */ /* 0x000fc40000000800 */
        /* <DEDUP_REMOVED lines=13> */
[C---:B------:R-:W-:Y:S02]  /*459b0*/  LOP3.LUT P3, RZ, R7.reuse, 0x8000000, RZ, 0xc0, !PT ;  /* 0x0800000007ff7812 */ /* 0x040fe4000786c0ff */
[C---:B------:R-:W-:Y:S02]  /*459c0*/  LOP3.LUT P1, RZ, R7.reuse, 0x10000000, RZ, 0xc0, !PT ;  /* 0x1000000007ff7812 */ /* 0x040fe4000782c0ff */
[----:B------:R-:W-:Y:S02]  /*459d0*/  LOP3.LUT P2, RZ, R7, 0x80000000, RZ, 0xc0, !PT ;  /* 0x8000000007ff7812 */ /* 0x000fe4000784c0ff */
[----:B------:R-:W-:-:S02]  /*459e0*/  PRMT R7, R151, 0x7772, RZ ;  /* 0x0000777297077816 */ /* 0x000fc400000000ff */
[----:B------:R-:W-:Y:S02]  /*459f0*/  PRMT R151, R151, 0x7773, RZ ;  /* 0x0000777397977816 */ /* 0x000fe400000000ff */
        /* <DEDUP_REMOVED lines=20> */
[----:B------:R-:W-:Y:S01]  /*45b40*/  ISETP.LT.AND P5, PT, R2, UR4, !P1 ;  /* 0x0000000402007c0c */ /* 0x000fe2000cfa1270 */
[----:B------:R-:W-:Y:S01]  /*45b50*/  ULDC UR4, c[0x0][0x228] ;  /* 0x00008a0000047ab9 */ /* 0x000fe20000000800 */
[----:B------:R-:W-:-:S02]  /*45b60*/  PRMT R7, R152, 0x7772, RZ ;  /* 0x0000777298077816 */ /* 0x000fc400000000ff */
[----:B------:R-:W-:Y:S02]  /*45b70*/  PRMT R152, R152, 0x7773, RZ ;  /* 0x0000777398987816 */ /* 0x000fe400000000ff */
[----:B------:R-:W-:-:S07]  /*45b80*/  PRMT R8, R153, 0x7770, RZ ;  /* 0x0000777099087816 */ /* 0x000fce00000000ff */
[----:B------:R0:W-:Y:S01]  /*45b90*/  @P5 STG.E.U8 desc[UR6][R54.64], R7 ;  /* 0x0000000736005986 */ /* 0x0001e2000c101106 */
[----:B------:R-:W-:Y:S01]  /*45ba0*/  ISETP.LT.AND P5, PT, R3, UR4, !P1 ;  /* 0x0000000403007c0c */ /* 0x000fe2000cfa1270 */
[----:B------:R-:W-:Y:S02]  /*45bb0*/  ULDC UR4, c[0x0][0x228] ;  /* 0x00008a0000047ab9 */ /* 0x000fe40000000800 */
[----:B0-----:R-:W2:Y:S01]  /*45bc0*/  LDL.LU.64 R54, [R1+0x358] ;  /* 0x0003580001367983 */ /* 0x001ea20000300a00 */
[C---:B------:R-:W-:Y:S02]  /*45bd0*/  PRMT R0, R153.reuse, 0x7771, RZ ;  /* 0x0000777199007816 */ /* 0x040fe400000000ff */
[----:B------:R-:W-:Y:S02]  /*45be0*/  LOP3.LUT P6, RZ, R6, 0x2, RZ, 0xc0, !PT ;  /* 0x0000000206ff7812 */ /* 0x000fe400078cc0ff */
[C---:B------:R-:W-:Y:S02]  /*45bf0*/  PRMT R7, R153.reuse, 0x7772, RZ ;  /* 0x0000777299077816 */ /* 0x040fe400000000ff */
[----:B------:R-:W-:-:S03]  /*45c00*/  PRMT R153, R153, 0x7773, RZ ;  /* 0x0000777399997816 */ /* 0x000fc600000000ff */
        /* <DEDUP_REMOVED lines=29> */
[----:B------:R-:W-:Y:S02]  /*45de0*/  PRMT R154, R154, 0x7773, RZ ;  /* 0x000077739a9a7816 */ /* 0x000fe400000000ff */
[----:B------:R-:W-:Y:S02]  /*45df0*/  LOP3.LUT P2, RZ, R6, 0x80, RZ, 0xc0, !PT ;  /* 0x0000008006ff7812 */ /* 0x000fe4000784c0ff */
        /* <DEDUP_REMOVED lines=100> */
[C---:B------:R-:W-:Y:S02]  /*46440*/  PRMT R0, R159.reuse, 0x7771, RZ ;  /* 0x000077719f007816 */ /* 0x040fe400000000ff */
[C---:B------:R-:W-:Y:S02]  /*46450*/  PRMT R7, R159.reuse, 0x7772, RZ ;  /* 0x000077729f077816 */ /* 0x040fe400000000ff */
        /* <DEDUP_REMOVED lines=19> */
[----:B------:R-:W-:Y:S01]  /*46590*/  ISETP.LT.AND P5, PT, R2, UR4, !P3 ;  /* 0x0000000402007c0c */ /* 0x000fe2000dfa1270 */
[----:B------:R-:W-:Y:S01]  /*465a0*/  ULDC UR4, c[0x0][0x228] ;  /* 0x00008a0000047ab9 */ /* 0x000fe20000000800 */
[----:B------:R-:W-:-:S02]  /*465b0*/  PRMT R6, R160, 0x7770, RZ ;  /* 0x00007770a0067816 */ /* 0x000fc400000000ff */
[C---:B------:R-:W-:Y:S02]  /*465c0*/  PRMT R0, R160.reuse, 0x7771, RZ ;  /* 0x00007771a0007816 */ /* 0x040fe400000000ff */
[----:B------:R-:W-:-:S07]  /*465d0*/  PRMT R7, R160, 0x7772, RZ ;  /* 0x00007772a0077816 */ /* 0x000fce00000000ff */
        /* <DEDUP_REMOVED lines=128> */
[C---:B------:R-:W-:Y:S02]  /*46de0*/  LOP3.LUT P1, RZ, R5.reuse, 0x4000000, RZ, 0xc0, !PT ;  /* 0x0400000005ff7812 */ /* 0x040fe4000782c0ff */
[C---:B------:R-:W-:Y:S02]  /*46df0*/  LOP3.LUT P2, RZ, R5.reuse, 0x20000000, RZ, 0xc0, !PT ;  /* 0x2000000005ff7812 */ /* 0x040fe4000784c0ff */
[----:B------:R-:W-:Y:S02]  /*46e00*/  LOP3.LUT P6, RZ, R5, 0x40000000, RZ, 0xc0, !PT ;  /* 0x4000000005ff7812 */ /* 0x000fe400078cc0ff */
[C---:B------:R-:W-:Y:S02]  /*46e10*/  PRMT R5, R166.reuse, 0x7770, RZ ;  /* 0x00007770a6057816 */ /* 0x040fe400000000ff */
[----:B------:R-:W-:-:S03]  /*46e20*/  PRMT R0, R166, 0x7771, RZ ;  /* 0x00007771a6007816 */ /* 0x000fc600000000ff */
[----:B------:R0:W-:Y:S01]  /*46e30*/  @P5 STG.E.U8 desc[UR6][R54.64], R5 ;  /* 0x0000000536005986 */ /* 0x0001e2000c101106 */
[----:B------:R-:W-:Y:S01]  /*46e40*/  ISETP.LT.AND P5, PT, R3, UR4, !P3 ;  /* 0x0000000403007c0c */ /* 0x000fe2000dfa1270 */
[----:B------:R-:W-:Y:S02]  /*46e50*/  ULDC UR4, c[0x0][0x228] ;  /* 0x00008a0000047ab9 */ /* 0x000fe40000000800 */
[----:B0-----:R-:W2:Y:S01]  /*46e60*/  LDL.LU.64 R54, [R1+0x1a8] ;  /* 0x0001a80001367983 */ /* 0x001ea20000300a00 */
[C---:B------:R-:W-:Y:S02]  /*46e70*/  PRMT R6, R166.reuse, 0x7772, RZ ;  /* 0x00007772a6067816 */ /* 0x040fe400000000ff */
[----:B------:R-:W-:Y:S02]  /*46e80*/  PRMT R166, R166, 0x7773, RZ ;  /* 0x00007773a6a67816 */ /* 0x000fe400000000ff */
        /* <DEDUP_REMOVED lines=16> */
[C---:B------:R-:W-:Y:S01]  /*46f90*/  PRMT R0, R167.reuse, 0x7771, RZ ;  /* 0x00007771a7007816 */ /* 0x040fe200000000ff */
[----:B0-----:R-:W4:Y:S10]  /*46fa0*/  LDL.LU.64 R168, [R1+0x188] ;  /* 0x0001880001a87983 */ /* 0x001f340000300a00 */
[----:B--2---:R0:W-:Y:S04]  /*46fb0*/  @P5 STG.E.U8 desc[UR6][R170.64], R0 ;  /* 0x00000000aa005986 */ /* 0x0041e8000c101106 */
[----:B0-----:R-:W2:Y:S01]  /*46fc0*/  LDL.LU.64 R170, [R1+0x180] ;  /* 0x0001800001aa7983 */ /* 0x001ea20000300a00 */
[----:B------:R-:W-:Y:S01]  /*46fd0*/  ISETP.LT.AND P5, PT, R2, UR4, !P6 ;  /* 0x0000000402007c0c */ /* 0x000fe2000f7a1270 */
[----:B------:R-:W-:Y:S01]  /*46fe0*/  ULDC UR4, c[0x0][0x228] ;  /* 0x00008a0000047ab9 */ /* 0x000fe20000000800 */
[----:B------:R-:W-:-:S02]  /*46ff0*/  PRMT R6, R167, 0x7772, RZ ;  /* 0x00007772a7067816 */ /* 0x000fc400000000ff */
        /* <DEDUP_REMOVED lines=59> */
[----:B0-----:R-:W4:Y:S04]  /*473b0*/  LDL.LU.64 R168, [R1+0x128] ;  /* 0x0001280001a87983 */ /* 0x001f280000300a00 */
[----:B------:R-:W4:Y:S06]  /*473c0*/  LDL.LU.64 R56, [R1+0x120] ;  /* 0x0001200001387983 */ /* 0x000f2c0000300a00 */
[----:B--2---:R0:W-:Y:S04]  /*473d0*/  @P5 STG.E.U8 desc[UR6][R170.64], R0 ;  /* 0x00000000aa005986 */ /* 0x0041e8000c101106 */
[----:B0-----:R-:W2:Y:S01]  /*473e0*/  LDL.LU R171, [R1+0xe48] ;  /* 0x000e480001ab7983 */ /* 0x001ea20000300800 */
[----:B------:R-:W-:-:S04]  /*473f0*/  LOP3.LUT P1, RZ, R4, 0x800, RZ, 0xc0, !PT ;  /* 0x0000080004ff7812 */ /* 0x000fc8000782c0ff */
[----:B------:R-:W-:Y:S01]  /*47400*/  ISETP.LT.AND P5, PT, R2, UR4, !P1 ;  /* 0x0000000402007c0c */ /* 0x000fe2000cfa1270 */
[----:B------:R-:W-:Y:S01]  /*47410*/  ULDC UR4, c[0x0][0x228] ;  /* 0x00008a0000047ab9 */ /* 0x000fe20000000800 */
[C---:B------:R-:W-:Y:S02]  /*47420*/  LOP3.LUT P2, RZ, R4.reuse, 0x2000, RZ, 0xc0, !PT ;  /* 0x0000200004ff7812 */ /* 0x040fe4000784c0ff */
[C---:B------:R-:W-:Y:S02]  /*47430*/  LOP3.LUT P6, RZ, R4.reuse, 0x10000, RZ, 0xc0, !PT ;  /* 0x0001000004ff7812 */ /* 0x040fe400078cc0ff */
[C---:B------:R-:W-:Y:S02]  /*47440*/  LOP3.LUT P3, RZ, R4.reuse, 0x80000, RZ, 0xc0, !PT ;  /* 0x0008000004ff7812 */ /* 0x040fe4000786c0ff */
[----:B------:R-:W-:Y:S02]  /*47450*/  LOP3.LUT P4, RZ, R4, 0x100000, RZ, 0xc0, !PT ;  /* 0x0010000004ff7812 */ /* 0x000fe4000788c0ff */
[----:B------:R-:W-:-:S02]  /*47460*/  PRMT R4, R174, 0x7772, RZ ;  /* 0x00007772ae047816 */ /* 0x000fc400000000ff */
[----:B------:R-:W-:-:S03]  /*47470*/  PRMT R174, R174, 0x7773, RZ ;  /* 0x00007773aeae7816 */ /* 0x000fc600000000ff */
[----:B------:R0:W-:Y:S01]  /*47480*/  @P5 STG.E.U8 desc[UR6][R54.64], R4 ;  /* 0x0000000436005986 */ /* 0x0001e2000c101106 */
[----:B------:R-:W-:Y:S01]  /*47490*/  ISETP.LT.AND P5, PT, R3, UR4, !P1 ;  /* 0x0000000403007c0c */ /* 0x000fe2000cfa1270 */
[----:B------:R-:W-:Y:S02]  /*474a0*/  ULDC UR4, c[0x0][0x228] ;  /* 0x00008a0000047ab9 */ /* 0x000fe40000000800 */
[----:B0-----:R-:W2:Y:S01]  /*474b0*/  LDL.LU.64 R54, [R1+0x118] ;  /* 0x0001180001367983 */ /* 0x001ea20000300a00 */
[C---:B------:R-:W-:Y:S02]  /*474c0*/  PRMT R5, R175.reuse, 0x7770, RZ ;  /* 0x00007770af057816 */ /* 0x040fe400000000ff */
[C---:B------:R-:W-:Y:S02]  /*474d0*/  PRMT R0, R175.reuse, 0x7771, RZ ;  /* 0x00007771af007816 */ /* 0x040fe400000000ff */
        /* <DEDUP_REMOVED lines=13> */
[----:B------:R0:W-:Y:S04]  /*475b0*/  @P5 STG.E.U8 desc[UR6][R168.64], R8 ;  /* 0x00000008a8005986 */ /* 0x0001e8000c101106 */
[----:B0-----:R-:W4:Y:S04]  /*475c0*/  LDL.LU.64 R168, [R1+0xf8] ;  /* 0x0000f80001a87983 */ /* 0x001f280000300a00 */
[----:B--2---:R0:W1:Y:S04]  /*475d0*/  LDS.128 R4, [R171] ;  /* 0x00000000ab047984 */ /* 0x0040680000000c00 */
[----:B0-----:R-:W2:Y:S01]  /*475e0*/  LDL.LU.64 R170, [R1+0xf0] ;  /* 0x0000f00001aa7983 */ /* 0x001ea20000300a00 */
[----:B------:R-:W-:Y:S01]  /*475f0*/  ISETP.LT.AND P5, PT, R3, UR4, !P6 ;  /* 0x0000000403007c0c */ /* 0x000fe2000f7a1270 */
[----:B------:R-:W-:Y:S01]  /*47600*/  ULDC UR4, c[0x0][0x228] ;  /* 0x00008a0000047ab9 */ /* 0x000fe20000000800 */
[----:B------:R-:W-:Y:S01]  /*47610*/  PRMT R175, R175, 0x7773, RZ ;  /* 0x00007773afaf7816 */ /* 0x000fe200000000ff */
[----:B------:R-:W2:Y:S01]  /*47620*/  LDL.LU.64 R60, [R1+0xe8] ;  /* 0x0000e800013c7983 */ /* 0x000ea20000300a00 */
[----:B------:R-:W-:-:S03]  /*47630*/  LOP3.LUT P0, RZ, R9, 0x200000, RZ, 0xc0, !PT ;  /* 0x0020000009ff7812 */ /* 0x000fc6000780c0ff */
[----:B------:R-:W2:Y:S06]  /*47640*/  LDL.LU.64 R58, [R1+0xe0] ;  /* 0x0000e000013a7983 */ /* 0x000eac0000300a00 */
[----:B------:R0:W-:Y:S01]  /*47650*/  @P5 STG.E.U8 desc[UR6][R56.64], R175 ;  /* 0x000000af38005986 */ /* 0x0001e2000c101106 */
[----:B------:R-:W-:Y:S01]  /*47660*/  ISETP.LT.AND P5, PT, R2, UR4, !P3 ;  /* 0x0000000402007c0c */ /* 0x000fe2000dfa1270 */
[----:B------:R-:W-:Y:S02]  /*47670*/  ULDC UR4, c[0x0][0x228] ;  /* 0x00008a0000047ab9 */ /* 0x000fe40000000800 */
[----:B0-----:R-:W2:Y:S01]  /*47680*/  LDL.LU.64 R56, [R1+0xd8] ;  /* 0x0000d80001387983 */ /* 0x001ea20000300a00 */
[----:B-1----:R-:W-:-:S09]  /*47690*/  PRMT R0, R4, 0x7770, RZ ;  /* 0x0000777004007816 */ /* 0x002fd200000000ff */
[----:B------:R0:W-:Y:S01]  /*476a0*/  @P5 STG.E.U8 desc[UR6][R54.64], R0 ;  /* 0x0000000036005986 */ /* 0x0001e2000c101106 */
[----:B------:R-:W-:Y:S01]  /*476b0*/  ISETP.LT.AND P5, PT, R3, UR4, !P3 ;  /* 0x0000000403007c0c */ /* 0x000fe2000dfa1270 */
[----:B------:R-:W-:Y:S01]  /*476c0*/  ULDC UR4, c[0x0][0x228] ;  /* 0x00008a0000047ab9 */ /* 0x000fe20000000800 */
[C---:B------:R-:W-:Y:S02]  /*476d0*/  PRMT R8, R4.reuse, 0x7771, RZ ;  /* 0x0000777104087816 */ /* 0x040fe400000000ff */
[C---:B------:R-:W-:Y:S02]  /*476e0*/  PRMT R10, R4.reuse, 0x7772, RZ ;  /* 0x00007772040a7816 */ /* 0x040fe400000000ff */
[----:B------:R-:W-:Y:S02]  /*476f0*/  PRMT R4, R4, 0x7773, RZ ;  /* 0x0000777304047816 */ /* 0x000fe400000000ff */
[C---:B0-----:R-:W-:Y:S01]  /*47700*/  PRMT R0, R5.reuse, 0x7770, RZ ;  /* 0x0000777005007816 */ /* 0x041fe200000000ff */
[----:B------:R-:W2:Y:S04]  /*47710*/  LDL.LU.64 R54, [R1+0xd0] ;  /* 0x0000d00001367983 */ /* 0x000ea80000300a00 */
[----:B---3--:R0:W-:Y:S01]  /*47720*/  @P5 STG.E.U8 desc[UR6][R52.64], R8 ;  /* 0x0000000834005986 */ /* 0x0081e2000c101106 */
[----:B------:R-:W-:Y:S01]  /*47730*/  ISETP.LT.AND P5, PT, R2, UR4, !P4 ;  /* 0x0000000402007c0c */ /* 0x000fe2000e7a1270 */
[----:B------:R-:W-:Y:S01]  /*47740*/  ULDC UR4, c[0x0][0x228] ;  /* 0x00008a0000047ab9 */ /* 0x000fe20000000800 */
[----:B0-----:R-:W-:Y:S01]  /*47750*/  PRMT R8, R5, 0x7771, RZ ;  /* 0x0000777105087816 */ /* 0x001fe200000000ff */
[----:B------:R-:W3:Y:S10]  /*47760*/  LDL.LU.64 R52, [R1+0xc8] ;  /* 0x0000c80001347983 */ /* 0x000ef40000300a00 */
[----:B----4-:R0:W-:Y:S01]  /*47770*/  @P5 STG.E.U8 desc[UR6][R50.64], R10 ;  /* 0x0000000a32005986 */ /* 0x0101e2000c101106 */
[----:B------:R-:W-:Y:S01]  /*47780*/  ISETP.LT.AND P5, PT, R3, UR4, !P4 ;  /* 0x0000000403007c0c */ /* 0x000fe2000e7a1270 */
[----:B------:R-:W-:-:S02]  /*47790*/  ULDC UR4, c[0x0][0x228] ;  /* 0x00008a0000047ab9 */ /* 0x000fc40000000800 */
[----:B0-----:R-:W4:Y:S10]  /*477a0*/  LDL.LU.64 R50, [R1+0xc0] ;  /* 0x0000c00001327983 */ /* 0x001f340000300a00 */
[----:B------:R0:W-:Y:S01]  /*477b0*/  @P5 STG.E.U8 desc[UR6][R48.64], R4 ;  /* 0x0000000430005986 */ /* 0x0001e2000c101106 */
[----:B------:R-:W-:Y:S01]  /*477c0*/  ISETP.LT.AND P5, PT, R2, UR4, !P0 ;  /* 0x0000000402007c0c */ /* 0x000fe2000c7a1270 */
[----:B------:R-:W-:-:S02]  /*477d0*/  ULDC UR4, c[0x0][0x228] ;  /* 0x00008a0000047ab9 */ /* 0x000fc40000000800 */
[----:B------:R-:W-:Y:S01]  /*477e0*/  ISETP.LT.AND P0, PT, R3, UR4, !P0 ;  /* 0x0000000403007c0c */ /* 0x000fe2000c701270 */
[----:B------:R-:W-:Y:S01]  /*477f0*/  ULDC UR4, c[0x0][0x228] ;  /* 0x00008a0000047ab9 */ /* 0x000fe20000000800 */
[----:B0-----:R-:W4:Y:S08]  /*47800*/  LDL.LU.64 R48, [R1+0xb8] ;  /* 0x0000b80001307983 */ /* 0x001f300000300a00 */
[----:B------:R0:W-:Y:S04]  /*47810*/  @P5 STG.E.U8 desc[UR6][R168.64], R0 ;  /* 0x00000000a8005986 */ /* 0x0001e8000c101106 */
[----:B0-----:R-:W4:Y:S04]  /*47820*/  LDL.LU.64 R168, [R1+0xb0] ;  /* 0x0000b00001a87983 */ /* 0x001f280000300a00 */
[----:B--2---:R0:W-:Y:S04]  /*47830*/  @P0 STG.E.U8 desc[UR6][R170.64], R8 ;  /* 0x00000008aa000986 */ /* 0x0041e8000c101106 */
[----:B0-----:R-:W2:Y:S01]  /*47840*/  LDL.LU.64 R170, [R1+0xa8] ;  /* 0x0000a80001aa7983 */ /* 0x001ea20000300a00 */
[----:B------:R-:W-:-:S04]  /*47850*/  LOP3.LUT P1, RZ, R9, 0x100000, RZ, 0xc0, !PT ;  /* 0x0010000009ff7812 */ /* 0x000fc8000782c0ff */
[C---:B------:R-:W-:Y:S01]  /*47860*/  ISETP.LT.AND P5, PT, R2.reuse, UR4, !P1 ;  /* 0x0000000402007c0c */ /* 0x040fe2000cfa1270 */
[----:B------:R-:W-:Y:S01]  /*47870*/  ULDC UR4, c[0x0][0x228] ;  /* 0x00008a0000047ab9 */ /* 0x000fe20000000800 */
[----:B------:R-:W-:Y:S02]  /*47880*/  LOP3.LUT P2, RZ, R9, 0x80000, RZ, 0xc0, !PT ;  /* 0x0008000009ff7812 */ /* 0x000fe4000784c0ff */
[----:B------:R-:W-:Y:S01]  /*47890*/  ISETP.LT.AND P1, PT, R3, UR5, !P1 ;  /* 0x0000000503007c0c */ /* 0x000fe2000cf21270 */
[----:B------:R-:W-:Y:S01]  /*478a0*/  ULDC UR5, c[0x0][0x228] ;  /* 0x00008a0000057ab9 */ /* 0x000fe20000000800 */
[----:B------:R-:W-:Y:S01]  /*478b0*/  ISETP.LT.AND P0, PT, R2, UR4, !P2 ;  /* 0x0000000402007c0c */ /* 0x000fe2000d701270 */
[----:B------:R-:W-:Y:S01]  /*478c0*/  ULDC UR4, c[0x0][0x228] ;  /* 0x00008a0000047ab9 */ /* 0x000fe20000000800 */
[----:B------:R-:W-:Y:S02]  /*478d0*/  PRMT R4, R5, 0x7772, RZ ;  /* 0x0000777205047816 */ /* 0x000fe400000000ff */
[----:B------:R-:W-:-:S02]  /*478e0*/  LOP3.LUT P3, RZ, R9, 0x20000, RZ, 0xc0, !PT ;  /* 0x0002000009ff7812 */ /* 0x000fc4000786c0ff */
[----:B------:R-:W-:Y:S01]  /*478f0*/  PRMT R5, R5, 0x7773, RZ ;  /* 0x0000777305057816 */ /* 0x000fe200000000ff */
[----:B------:R-:W-:Y:S01]  /*47900*/  @P5 STG.E.U8 desc[UR6][R60.64], R4 ;  /* 0x000000043c005986 */ /* 0x000fe2000c101106 */
[----:B------:R-:W-:Y:S01]  /*47910*/  ISETP.LT.AND P5, PT, R2, UR4, !P3 ;  /* 0x0000000402007c0c */ /* 0x000fe2000dfa1270 */
[----:B------:R-:W-:Y:S01]  /*47920*/  ULDC UR4, c[0x0][0x228] ;  /* 0x00008a0000047ab9 */ /* 0x000fe20000000800 */
[C---:B------:R-:W-:Y:S02]  /*47930*/  LOP3.LUT P4, RZ, R9.reuse, 0x10000, RZ, 0xc0, !PT ;  /* 0x0001000009ff7812 */ /* 0x040fe4000788c0ff */
[----:B------:R-:W-:Y:S01]  /*47940*/  PRMT R0, R6, 0x7770, RZ ;  /* 0x0000777006007816 */ /* 0x000fe200000000ff */
[----:B------:R-:W-:Y:S01]  /*47950*/  @P1 STG.E.U8 desc[UR6][R58.64], R5 ;  /* 0x000000053a001986 */ /* 0x000fe2000c101106 */
[----:B------:R-:W-:Y:S02]  /*47960*/  LOP3.LUT P6, RZ, R9, 0x40000, RZ, 0xc0, !PT ;  /* 0x0004000009ff7812 */ /* 0x000fe400078cc0ff */
[C---:B------:R-:W-:Y:S01]  /*47970*/  ISETP.LT.AND P2, PT, R3.reuse, UR4, !P2 ;  /* 0x0000000403007c0c */ /* 0x040fe2000d741270 */
[----:B------:R-:W-:Y:S01]  /*47980*/  ULDC UR4, c[0x0][0x228] ;  /* 0x00008a0000047ab9 */ /* 0x000fe20000000800 */
[----:B------:R-:W-:Y:S01]  /*47990*/  ISETP.LT.AND P1, PT, R2, UR5, !P4 ;  /* 0x0000000502007c0c */ /* 0x000fe2000e721270 */
[----:B------:R0:W-:Y:S01]  /*479a0*/  @P0 STG.E.U8 desc[UR6][R56.64], R0 ;  /* 0x0000000038000986 */ /* 0x0001e2000c101106 */
[----:B------:R-:W-:Y:S01]  /*479b0*/  ULDC UR5, c[0x0][0x228] ;  /* 0x00008a0000057ab9 */ /* 0x000fe20000000800 */
[----:B------:R-:W-:-:S02]  /*479c0*/  ISETP.LT.AND P3, PT, R3, UR4, !P3 ;  /* 0x0000000403007c0c */ /* 0x000fc4000df61270 */
[----:B------:R-:W-:Y:S01]  /*479d0*/  ISETP.LT.AND P0, PT, R2, UR8, !P6 ;  /* 0x0000000802007c0c */ /* 0x000fe2000f701270 */
[----:B------:R-:W-:Y:S01]  /*479e0*/  ULDC UR8, c[0x0][0x228] ;  /* 0x00008a0000087ab9 */ /* 0x000fe20000000800 */
[C---:B------:R-:W-:Y:S02]  /*479f0*/  ISETP.LT.AND P4, PT, R3.reuse, UR5, !P4 ;  /* 0x0000000503007c0c */ /* 0x040fe4000e781270 */
[----:B------:R-:W-:Y:S02]  /*47a00*/  ISETP.LT.AND P6, PT, R3, UR8, !P6 ;  /* 0x0000000803007c0c */ /* 0x000fe4000f7c1270 */
[C---:B------:R-:W-:Y:S02]  /*47a10*/  PRMT R2, R6.reuse, 0x7772, RZ ;  /* 0x0000777206027816 */ /* 0x040fe400000000ff */
[C---:B0-----:R-:W-:Y:S02]  /*47a20*/  PRMT R0, R6.reuse, 0x7771, RZ ;  /* 0x0000777106007816 */ /* 0x041fe400000000ff */
[----:B------:R-:W-:-:S02]  /*47a30*/  PRMT R6, R6, 0x7773, RZ ;  /* 0x0000777306067816 */ /* 0x000fc400000000ff */
[C---:B------:R-:W-:Y:S01]  /*47a40*/  PRMT R3, R7.reuse, 0x7770, RZ ;  /* 0x0000777007037816 */ /* 0x040fe200000000ff */
[----:B------:R0:W-:Y:S01]  /*47a50*/  @P2 STG.E.U8 desc[UR6][R54.64], R0 ;  /* 0x0000000036002986 */ /* 0x0001e2000c101106 */
[C---:B------:R-:W-:Y:S02]  /*47a60*/  PRMT R4, R7.reuse, 0x7771, RZ ;  /* 0x0000777107047816 */ /* 0x040fe400000000ff */
[C---:B------:R-:W-:Y:S02]  /*47a70*/  PRMT R5, R7.reuse, 0x7772, RZ ;  /* 0x0000777207057816 */ /* 0x040fe400000000ff */
[----:B------:R-:W-:Y:S01]  /*47a80*/  PRMT R7, R7, 0x7773, RZ ;  /* 0x0000777307077816 */ /* 0x000fe200000000ff */
[----:B---3--:R0:W-:Y:S04]  /*47a90*/  @P5 STG.E.U8 desc[UR6][R52.64], R2 ;  /* 0x0000000234005986 */ /* 0x0081e8000c101106 */
[----:B----4-:R0:W-:Y:S04]  /*47aa0*/  @P3 STG.E.U8 desc[UR6][R50.64], R6 ;  /* 0x0000000632003986 */ /* 0x0101e8000c101106 */
[----:B------:R0:W-:Y:S04]  /*47ab0*/  @P1 STG.E.U8 desc[UR6][R48.64], R3 ;  /* 0x0000000330001986 */ /* 0x0001e8000c101106 */
[----:B------:R0:W-:Y:S04]  /*47ac0*/  @P4 STG.E.U8 desc[UR6][R168.64], R4 ;  /* 0x00000004a8004986 */ /* 0x0001e8000c101106 */
[----:B--2---:R0:W-:Y:S01]  /*47ad0*/  @P0 STG.E.U8 desc[UR6][R170.64], R5 ;  /* 0x00000005aa000986 */ /* 0x0041e2000c101106 */
[----:B------:R-:W-:Y:S05]  /*47ae0*/  @!P6 EXIT ;  /* 0x000000000000e94d */ /* 0x000fea0003800000 */
[----:B0-----:R-:W2:Y:S04]  /*47af0*/  LDL.LU.64 R170, [R1+0xa0] ;  /* 0x0000a00001aa7983 */ /* 0x001ea80000300a00 */
[----:B--2---:R-:W-:Y:S01]  /*47b00*/  STG.E.U8 desc[UR6][R170.64], R7 ;  /* 0x00000007aa007986 */ /* 0x004fe2000c101106 */
[----:B------:R-:W-:Y:S05]  /*47b10*/  EXIT ;  /* 0x000000000000794d */ /* 0x000fea0003800000 */
.L_x_3:
[----:B------:R-:W-:-:S00]  /*47b20*/  BRA `(.L_x_3) ;  /* 0xfffffffc00fc7947 */ /* 0x000fc0000383ffff */
[----:B------:R-:W-:-:S00]  /*47b30*/  NOP ;  /* 0x0000000000007918 */ /* 0x000fc00000000000 */
        /* <DEDUP_REMOVED lines=12> */
.L_x_4:


//--------------------- .nv.shared.matmul_kernel  --------------------------
	.section	.nv.shared.matmul_kernel,"aw",@nobits
	.sectionflags	@""
	.align	16
	.zero		1024


//--------------------- .nv.shared.reserved.0     --------------------------
	.section	.nv.shared.reserved.0,"aw",@nobits
	.weak		__nv_reservedSMEM_offset_0_alias
	.size		__nv_reservedSMEM_offset_0_alias, 0, 0
	.other		__nv_reservedSMEM_offset_0_alias,@"STO_CUDA_RESERVED_SHARED STV_DEFAULT"
__nv_reservedSMEM_offset_0_alias:
	.zero		0


//--------------------- .nv.constant0.matmul_kernel --------------------------
	.section	.nv.constant0.matmul_kernel,"a",@progbits
	.sectionflags	@""
	.align	4
.nv.constant0.matmul_kernel:
	.zero		608


//--------------------- SYMBOLS --------------------------

	.type		.nv.reservedSmem.offset0,@object
	.size		.nv.reservedSmem.offset0,0x4
